# CuTe-DSL kernel — source=fa4 family=fa4_fwd_sm100
# config = {"dtype": "Float8E4M3FN", "causal": true, "use_2cta": false, "q_stage": 2, "head_dim": 96}


// ===== COMPILED SASS (sm_100a) =====

	.target	sm_100a

	.elftype	@"ET_EXEC"


//--------------------- .note.nv.tkinfo           --------------------------
	.section	.note.nv.tkinfo,"",@"SHT_NOTE"
	.sectionflags	@"SHF_NOTE_NV_TKINFO"
	.tkinfo
        /*0018*/ 	.word	0x00000081
        /*0030*/ 	.string	""
        /*0030*/ 	.string	"ptxas"
        /*0030*/ 	.string	"Cuda compilation tools, release 12.9, V12.9.83"
        /*0030*/ 	.string	"Build system must define TOOLS_VERSION_EXTENDED"
        /*0030*/ 	.string	"-O 3 -arch sm_100a "



//--------------------- .note.nv.cuver            --------------------------
	.section	.note.nv.cuver,"",@"SHT_NOTE"
	.sectionflags	@"SHF_NOTE_NV_CUVER"
        /*0018*/ 	.short	0x0001
        /*001a*/ 	.short	0x0064
        /*001c*/ 	.short	0x0001
        /*001e*/ 	.short	0x0000
        /*0020*/ 	.short	0x0001
        /*0022*/ 	.short	0x0000


//--------------------- .nv.info                  --------------------------
	.section	.nv.info,"",@"SHT_CUDA_INFO"
	.align	4


	//----- nvinfo : EIATTR_REGCOUNT
	.align		4
        /*0000*/ 	.byte	0x04, 0x2f
        /*0002*/ 	.short	(.L_4 - .L_3)
	.align		4
.L_3:
        /*0004*/ 	.word	index@(kernel_cutlass_kernel_flash_attncuteflash_fwd_sm100FlashAttentionForwardSm100_object_at__tensor0000o9611101213_tensor0000o9611101213_tensor0000o9610111213_tensor0000o9611101213_tensorptrf_0)
        /*0008*/ 	.word	0x00000080


	//----- nvinfo : EIATTR_FRAME_SIZE
	.align		4
.L_4:
        /*000c*/ 	.byte	0x04, 0x11
        /*000e*/ 	.short	(.L_6 - .L_5)
	.align		4
.L_5:
        /*0010*/ 	.word	index@($__internal_2_$__cuda_sm10x_tcgen05_guardrail_trap_unallocated_columns_being_dealloced)
        /*0014*/ 	.word	0x00000000


	//----- nvinfo : EIATTR_FRAME_SIZE
	.align		4
.L_6:
        /*0018*/ 	.byte	0x04, 0x11
        /*001a*/ 	.short	(.L_8 - .L_7)
	.align		4
.L_7:
        /*001c*/ 	.word	index@($__internal_1_$__cuda_sm10x_tcgen05_guardrail_trap_phase_invalid_during_alloc)
        /*0020*/ 	.word	0x00000000


	//----- nvinfo : EIATTR_FRAME_SIZE
	.align		4
.L_8:
        /*0024*/ 	.byte	0x04, 0x11
        /*0026*/ 	.short	(.L_10 - .L_9)
	.align		4
.L_9:
        /*0028*/ 	.word	index@($__internal_0_$__cuda_sm10x_tcgen05_guardrail_trap_col_being_dealloced_not_returned_by_alloc)
        /*002c*/ 	.word	0x00000000


	//----- nvinfo : EIATTR_FRAME_SIZE
	.align		4
.L_10:
        /*0030*/ 	.byte	0x04, 0x11
        /*0032*/ 	.short	(.L_12 - .L_11)
	.align		4
.L_11:
        /*0034*/ 	.word	index@(kernel_cutlass_kernel_flash_attncuteflash_fwd_sm100FlashAttentionForwardSm100_object_at__tensor0000o9611101213_tensor0000o9611101213_tensor0000o9610111213_tensor0000o9611101213_tensorptrf_0)
        /*0038*/ 	.word	0x00000000


	//----- nvinfo : EIATTR_MIN_STACK_SIZE
	.align		4
.L_12:
        /*003c*/ 	.byte	0x04, 0x12
        /*003e*/ 	.short	(.L_14 - .L_13)
	.align		4
.L_13:
        /*0040*/ 	.word	index@(kernel_cutlass_kernel_flash_attncuteflash_fwd_sm100FlashAttentionForwardSm100_object_at__tensor0000o9611101213_tensor0000o9611101213_tensor0000o9610111213_tensor0000o9611101213_tensorptrf_0)
        /*0044*/ 	.word	0x00000000
.L_14:


//--------------------- .nv.info.kernel_cutlass_kernel_flash_attncuteflash_fwd_sm100FlashAttentionForwardSm100_object_at__tensor0000o9611101213_tensor0000o9611101213_tensor0000o9610111213_tensor0000o9611101213_tensorptrf_0 --------------------------
	.section	.nv.info.kernel_cutlass_kernel_flash_attncuteflash_fwd_sm100FlashAttentionForwardSm100_object_at__tensor0000o9611101213_tensor0000o9611101213_tensor0000o9610111213_tensor0000o9611101213_tensorptrf_0,"",@"SHT_CUDA_INFO"
	.sectionflags	@""
	.align	4


	//----- nvinfo : EIATTR_CUDA_API_VERSION
	.align		4
        /*0000*/ 	.byte	0x04, 0x37
        /*0002*/ 	.short	(.L_16 - .L_15)
.L_15:
        /*0004*/ 	.word	0x00000081


	//----- nvinfo : EIATTR_KPARAM_INFO
	.align		4
.L_16:
        /*0008*/ 	.byte	0x04, 0x17
        /*000a*/ 	.short	(.L_18 - .L_17)
.L_17:
        /*000c*/ 	.word	0x00000000
        /*0010*/ 	.short	0x0018
        /*0012*/ 	.short	0x02e4
        /*0014*/ 	.byte	0x00, 0xf0, 0x11, 0x00


	//----- nvinfo : EIATTR_KPARAM_INFO
	.align		4
.L_18:
        /*0018*/ 	.byte	0x04, 0x17
        /*001a*/ 	.short	(.L_20 - .L_19)
.L_19:
        /*001c*/ 	.word	0x00000000
        /*0020*/ 	.short	0x0017
        /*0022*/ 	.short	0x02d8
        /*0024*/ 	.byte	0x00, 0xf0, 0x31, 0x00


	//----- nvinfo : EIATTR_KPARAM_INFO
	.align		4
.L_20:
        /*0028*/ 	.byte	0x04, 0x17
        /*002a*/ 	.short	(.L_22 - .L_21)
.L_21:
        /*002c*/ 	.word	0x00000000
        /*0030*/ 	.short	0x0016
        /*0032*/ 	.short	0x02d4
        /*0034*/ 	.byte	0x00, 0xf0, 0x11, 0x00


	//----- nvinfo : EIATTR_KPARAM_INFO
	.align		4
.L_22:
        /*0038*/ 	.byte	0x04, 0x17
        /*003a*/ 	.short	(.L_24 - .L_23)
.L_23:
        /*003c*/ 	.word	0x00000000
        /*0040*/ 	.short	0x0015
        /*0042*/ 	.short	0x02c8
        /*0044*/ 	.byte	0x00, 0xf0, 0x31, 0x00


	//----- nvinfo : EIATTR_KPARAM_INFO
	.align		4
.L_24:
        /*0048*/ 	.byte	0x04, 0x17
        /*004a*/ 	.short	(.L_26 - .L_25)
.L_25:
        /*004c*/ 	.word	0x00000000
        /*0050*/ 	.short	0x0014
        /*0052*/ 	.short	0x02bc
        /*0054*/ 	.byte	0x00, 0xf0, 0x31, 0x00


	//----- nvinfo : EIATTR_KPARAM_INFO
	.align		4
.L_26:
        /*0058*/ 	.byte	0x04, 0x17
        /*005a*/ 	.short	(.L_28 - .L_27)
.L_27:
        /*005c*/ 	.word	0x00000000
        /*0060*/ 	.short	0x0013
        /*0062*/ 	.short	0x02b0
        /*0064*/ 	.byte	0x00, 0xf0, 0x31, 0x00


	//----- nvinfo : EIATTR_KPARAM_INFO
	.align		4
.L_28:
        /*0068*/ 	.byte	0x04, 0x17
        /*006a*/ 	.short	(.L_30 - .L_29)
.L_29:
        /*006c*/ 	.word	0x00000000
        /*0070*/ 	.short	0x0012
        /*0072*/ 	.short	0x02a4
        /*0074*/ 	.byte	0x00, 0xf0, 0x31, 0x00


	//----- nvinfo : EIATTR_KPARAM_INFO
	.align		4
.L_30:
        /*0078*/ 	.byte	0x04, 0x17
        /*007a*/ 	.short	(.L_32 - .L_31)
.L_31:
        /*007c*/ 	.word	0x00000000
        /*0080*/ 	.short	0x0011
        /*0082*/ 	.short	0x02a0
        /*0084*/ 	.byte	0x00, 0xf0, 0x11, 0x00


	//----- nvinfo : EIATTR_KPARAM_INFO
	.align		4
.L_32:
        /*0088*/ 	.byte	0x04, 0x17
        /*008a*/ 	.short	(.L_34 - .L_33)
.L_33:
        /*008c*/ 	.word	0x00000000
        /*0090*/ 	.short	0x0010
        /*0092*/ 	.short	0x029c
        /*0094*/ 	.byte	0x00, 0xf0, 0x11, 0x00


	//----- nvinfo : EIATTR_KPARAM_INFO
	.align		4
.L_34:
        /*0098*/ 	.byte	0x04, 0x17
        /*009a*/ 	.short	(.L_36 - .L_35)
.L_35:
        /*009c*/ 	.word	0x00000000
        /*00a0*/ 	.short	0x000f
        /*00a2*/ 	.short	0x0298
        /*00a4*/ 	.byte	0x00, 0xf0, 0x11, 0x00


	//----- nvinfo : EIATTR_KPARAM_INFO
	.align		4
.L_36:
        /*00a8*/ 	.byte	0x04, 0x17
        /*00aa*/ 	.short	(.L_38 - .L_37)
.L_37:
        /*00ac*/ 	.word	0x00000000
        /*00b0*/ 	.short	0x000e
        /*00b2*/ 	.short	0x0294
        /*00b4*/ 	.byte	0x00, 0xf0, 0x11, 0x00


	//----- nvinfo : EIATTR_KPARAM_INFO
	.align		4
.L_38:
        /*00b8*/ 	.byte	0x04, 0x17
        /*00ba*/ 	.short	(.L_40 - .L_39)
.L_39:
        /*00bc*/ 	.word	0x00000000
        /*00c0*/ 	.short	0x000d
        /*00c2*/ 	.short	0x0290
        /*00c4*/ 	.byte	0x00, 0xf0, 0x11, 0x00


	//----- nvinfo : EIATTR_KPARAM_INFO
	.align		4
.L_40:
        /*00c8*/ 	.byte	0x04, 0x17
        /*00ca*/ 	.short	(.L_42 - .L_41)
.L_41:
        /*00cc*/ 	.word	0x00000000
        /*00d0*/ 	.short	0x000c
        /*00d2*/ 	.short	0x028c
        /*00d4*/ 	.byte	0x00, 0xf0, 0x11, 0x00


	//----- nvinfo : EIATTR_KPARAM_INFO
	.align		4
.L_42:
        /*00d8*/ 	.byte	0x04, 0x17
        /*00da*/ 	.short	(.L_44 - .L_43)
.L_43:
        /*00dc*/ 	.word	0x00000000
        /*00e0*/ 	.short	0x000b
        /*00e2*/ 	.short	0x0287
        /*00e4*/ 	.byte	0x00, 0xf0, 0x0d, 0x00


	//----- nvinfo : EIATTR_KPARAM_INFO
	.align		4
.L_44:
        /*00e8*/ 	.byte	0x04, 0x17
        /*00ea*/ 	.short	(.L_46 - .L_45)
.L_45:
        /*00ec*/ 	.word	0x00000000
        /*00f0*/ 	.short	0x000a
        /*00f2*/ 	.short	0x0284
        /*00f4*/ 	.byte	0x00, 0xf0, 0x0d, 0x00


	//----- nvinfo : EIATTR_KPARAM_INFO
	.align		4
.L_46:
        /*00f8*/ 	.byte	0x04, 0x17
        /*00fa*/ 	.short	(.L_48 - .L_47)
.L_47:
        /*00fc*/ 	.word	0x00000000
        /*0100*/ 	.short	0x0009
        /*0102*/ 	.short	0x0280
        /*0104*/ 	.byte	0x00, 0xf0, 0x11, 0x00


	//----- nvinfo : EIATTR_KPARAM_INFO
	.align		4
.L_48:
        /*0108*/ 	.byte	0x04, 0x17
        /*010a*/ 	.short	(.L_50 - .L_49)
.L_49:
        /*010c*/ 	.word	0x00000000
        /*0110*/ 	.short	0x0008
        /*0112*/ 	.short	0x0200
        /*0114*/ 	.byte	0x00, 0xf0, 0x01, 0x02


	//----- nvinfo : EIATTR_KPARAM_INFO
	.align		4
.L_50:
        /*0118*/ 	.byte	0x04, 0x17
        /*011a*/ 	.short	(.L_52 - .L_51)
.L_51:
        /*011c*/ 	.word	0x00000000
        /*0120*/ 	.short	0x0007
        /*0122*/ 	.short	0x0180
        /*0124*/ 	.byte	0x00, 0xf0, 0x01, 0x02


	//----- nvinfo : EIATTR_KPARAM_INFO
	.align		4
.L_52:
        /*0128*/ 	.byte	0x04, 0x17
        /*012a*/ 	.short	(.L_54 - .L_53)
.L_53:
        /*012c*/ 	.word	0x00000000
        /*0130*/ 	.short	0x0006
        /*0132*/ 	.short	0x0100
        /*0134*/ 	.byte	0x00, 0xf0, 0x01, 0x02


	//----- nvinfo : EIATTR_KPARAM_INFO
	.align		4
.L_54:
        /*0138*/ 	.byte	0x04, 0x17
        /*013a*/ 	.short	(.L_56 - .L_55)
.L_55:
        /*013c*/ 	.word	0x00000000
        /*0140*/ 	.short	0x0005
        /*0142*/ 	.short	0x0080
        /*0144*/ 	.byte	0x00, 0xf0, 0x01, 0x02


	//----- nvinfo : EIATTR_KPARAM_INFO
	.align		4
.L_56:
        /*0148*/ 	.byte	0x04, 0x17
        /*014a*/ 	.short	(.L_58 - .L_57)
.L_57:
        /*014c*/ 	.word	0x00000000
        /*0150*/ 	.short	0x0004
        /*0152*/ 	.short	0x0030
        /*0154*/ 	.byte	0x00, 0xf0, 0xa1, 0x00


	//----- nvinfo : EIATTR_KPARAM_INFO
	.align		4
.L_58:
        /*0158*/ 	.byte	0x04, 0x17
        /*015a*/ 	.short	(.L_60 - .L_59)
.L_59:
        /*015c*/ 	.word	0x00000000
        /*0160*/ 	.short	0x0003
        /*0162*/ 	.short	0x0024
        /*0164*/ 	.byte	0x00, 0xf0, 0x31, 0x00


	//----- nvinfo : EIATTR_KPARAM_INFO
	.align		4
.L_60:
        /*0168*/ 	.byte	0x04, 0x17
        /*016a*/ 	.short	(.L_62 - .L_61)
.L_61:
        /*016c*/ 	.word	0x00000000
        /*0170*/ 	.short	0x0002
        /*0172*/ 	.short	0x0018
        /*0174*/ 	.byte	0x00, 0xf0, 0x31, 0x00


	//----- nvinfo : EIATTR_KPARAM_INFO
	.align		4
.L_62:
        /*0178*/ 	.byte	0x04, 0x17
        /*017a*/ 	.short	(.L_64 - .L_63)
.L_63:
        /*017c*/ 	.word	0x00000000
        /*0180*/ 	.short	0x0001
        /*0182*/ 	.short	0x000c
        /*0184*/ 	.byte	0x00, 0xf0, 0x31, 0x00


	//----- nvinfo : EIATTR_KPARAM_INFO
	.align		4
.L_64:
        /*0188*/ 	.byte	0x04, 0x17
        /*018a*/ 	.short	(.L_66 - .L_65)
.L_65:
        /*018c*/ 	.word	0x00000000
        /*0190*/ 	.short	0x0000
        /*0192*/ 	.short	0x0000
        /*0194*/ 	.byte	0x00, 0xf0, 0x31, 0x00


	//----- nvinfo : EIATTR_AT_ENTRY_FRAGMENTS
	.align		4
.L_66:
        /*0198*/ 	.byte	0x04, 0x4f
        /*019a*/ 	.short	(.L_68 - .L_67)


	//   ....[0]....
.L_67:
        /*019c*/ 	.word	0x00000004


	//----- nvinfo : EIATTR_RESERVED_SMEM_USED
	.align		4
.L_68:
        /*01a0*/ 	.byte	0x01, 0x41
	.zero		2


	//----- nvinfo : EIATTR_SPARSE_MMA_MASK
	.align		4
        /*01a4*/ 	.byte	0x03, 0x50
        /*01a6*/ 	.short	0x0000


	//----- nvinfo : EIATTR_TCGEN05_1CTA_USED
	.align		4
        /*01a8*/ 	.byte	0x01, 0x51
	.zero		2


	//----- nvinfo : EIATTR_MAXREG_COUNT
	.align		4
        /*01ac*/ 	.byte	0x03, 0x1b
        /*01ae*/ 	.short	0x0080


	//----- nvinfo : EIATTR_NUM_BARRIERS
	.align		4
        /*01b0*/ 	.byte	0x02, 0x4c
        /*01b2*/ 	.byte	0x10
	.zero		1


	//----- nvinfo : EIATTR_INT_WARP_WIDE_INSTR_OFFSETS
	.align		4
        /*01b4*/ 	.byte	0x04, 0x31
        /*01b6*/ 	.short	(.L_70 - .L_69)


	//   ....[0]....
.L_69:
        /*01b8*/ 	.word	0x00002bb0


	//   ....[1]....
        /*01bc*/ 	.word	0x00002be0


	//----- nvinfo : EIATTR_COOP_GROUP_MASK_REGIDS
	.align		4
.L_70:
        /*01c0*/ 	.byte	0x04, 0x29
        /*01c2*/ 	.short	(.L_72 - .L_71)


	//   ....[0]....
.L_71:
        /*01c4*/ 	.word	0xffffffff


	//   ....[1]....
        /*01c8*/ 	.word	0xffffffff


	//   ....[2]....
        /*01cc*/ 	.word	0xffffffff


	//   ....[3]....
        /*01d0*/ 	.word	0xffffffff


	//   ....[4]....
        /*01d4*/ 	.word	0xffffffff


	//   ....[5]....
        /*01d8*/ 	.word	0xffffffff


	//   ....[6]....
        /*01dc*/ 	.word	0xffffffff


	//   ....[7]....
        /*01e0*/ 	.word	0xffffffff


	//   ....[8]....
        /*01e4*/ 	.word	0xffffffff


	//   ....[9]....
        /*01e8*/ 	.word	0xffffffff


	//----- nvinfo : EIATTR_COOP_GROUP_INSTR_OFFSETS
	.align		4
.L_72:
        /*01ec*/ 	.byte	0x04, 0x28
        /*01ee*/ 	.short	(.L_74 - .L_73)


	//   ....[0]....
.L_73:
        /*01f0*/ 	.word	0x00000d90


	//   ....[1]....
        /*01f4*/ 	.word	0x00001050


	//   ....[2]....
        /*01f8*/ 	.word	0x00001200


	//   ....[3]....
        /*01fc*/ 	.word	0x00002a50


	//   ....[4]....
        /*0200*/ 	.word	0x00002c90


	//   ....[5]....
        /*0204*/ 	.word	0x00007360


	//   ....[6]....
        /*0208*/ 	.word	0x00009920


	//   ....[7]....
        /*020c*/ 	.word	0x0000bc70


	//   ....[8]....
        /*0210*/ 	.word	0x0000c9e0


	//   ....[9]....
        /*0214*/ 	.word	0x0000ce70


	//----- nvinfo : EIATTR_REG_RECONFIG
	.align		4
.L_74:
        /*0218*/ 	.byte	0x01, 0x54
	.zero		2


	//----- nvinfo : EIATTR_VRC_CTA_INIT_COUNT
	.align		4
        /*021c*/ 	.byte	0x02, 0x4a
        /*021e*/ 	.byte	0x80
	.zero		1


	//----- nvinfo : EIATTR_MBARRIER_INSTR_OFFSETS
	.align		4
        /*0220*/ 	.byte	0x04, 0x39
        /*0222*/ 	.short	(.L_76 - .L_75)


	//   ....[0]....
.L_75:
        /*0224*/ 	.word	0x000002d0
        /*0228*/ 	.word	0x000000ff
        /*022c*/ 	.word	0x00000000
        /*0230*/ 	.short	0x0100
        /*0232*/ 	.byte	0x04
	.zero		1


	//   ....[1]....
        /*0234*/ 	.word	0x000002e0
        /*0238*/ 	.word	0x000000ff
        /*023c*/ 	.word	0x00000008
        /*0240*/ 	.short	0x0100
        /*0242*/ 	.byte	0x04
	.zero		1


	//   ....[2]....
        /*0244*/ 	.word	0x000002f0
        /*0248*/ 	.word	0x000000ff
        /*024c*/ 	.word	0x00000010
        /*0250*/ 	.short	0x0100
        /*0252*/ 	.byte	0x04
	.zero		1


	//   ....[3]....
        /*0254*/ 	.word	0x00000300
        /*0258*/ 	.word	0x000000ff
        /*025c*/ 	.word	0x00000018
        /*0260*/ 	.short	0x0100
        /*0262*/ 	.byte	0x04
	.zero		1


	//   ....[4]....
        /*0264*/ 	.word	0x00000310
        /*0268*/ 	.word	0x000000ff
        /*026c*/ 	.word	0x00000020
        /*0270*/ 	.short	0x0100
        /*0272*/ 	.byte	0x04
	.zero		1


	//   ....[5]....
        /*0274*/ 	.word	0x00000320
        /*0278*/ 	.word	0x000000ff
        /*027c*/ 	.word	0x00000028
        /*0280*/ 	.short	0x0100
        /*0282*/ 	.byte	0x04
	.zero		1


	//   ....[6]....
        /*0284*/ 	.word	0x00000330
        /*0288*/ 	.word	0x000000ff
        /*028c*/ 	.word	0x00000030
        /*0290*/ 	.short	0x0100
        /*0292*/ 	.byte	0x04
	.zero		1


	//   ....[7]....
        /*0294*/ 	.word	0x00000340
        /*0298*/ 	.word	0x000000ff
        /*029c*/ 	.word	0x00000038
        /*02a0*/ 	.short	0x0100
        /*02a2*/ 	.byte	0x04
	.zero		1


	//   ....[8]....
        /*02a4*/ 	.word	0x00000350
        /*02a8*/ 	.word	0x000000ff
        /*02ac*/ 	.word	0x00000040
        /*02b0*/ 	.short	0x0100
        /*02b2*/ 	.byte	0x04
	.zero		1


	//   ....[9]....
        /*02b4*/ 	.word	0x00000360
        /*02b8*/ 	.word	0x000000ff
        /*02bc*/ 	.word	0x00000048
        /*02c0*/ 	.short	0x0100
        /*02c2*/ 	.byte	0x04
	.zero		1


	//   ....[10]....
        /*02c4*/ 	.word	0x00000370
        /*02c8*/ 	.word	0x000000ff
        /*02cc*/ 	.word	0x00000050
        /*02d0*/ 	.short	0x0100
        /*02d2*/ 	.byte	0x04
	.zero		1


	//   ....[11]....
        /*02d4*/ 	.word	0x00000380
        /*02d8*/ 	.word	0x000000ff
        /*02dc*/ 	.word	0x00000058
        /*02e0*/ 	.short	0x0100
        /*02e2*/ 	.byte	0x04
	.zero		1


	//   ....[12]....
        /*02e4*/ 	.word	0x00000390
        /*02e8*/ 	.word	0x000000ff
        /*02ec*/ 	.word	0x00000060
        /*02f0*/ 	.short	0x0100
        /*02f2*/ 	.byte	0x04
	.zero		1


	//   ....[13]....
        /*02f4*/ 	.word	0x000003a0
        /*02f8*/ 	.word	0x000000ff
        /*02fc*/ 	.word	0x00000068
        /*0300*/ 	.short	0x0100
        /*0302*/ 	.byte	0x04
	.zero		1


	//   ....[14]....
        /*0304*/ 	.word	0x000003b0
        /*0308*/ 	.word	0x000000ff
        /*030c*/ 	.word	0x00000070
        /*0310*/ 	.short	0x0100
        /*0312*/ 	.byte	0x04
	.zero		1


	//   ....[15]....
        /*0314*/ 	.word	0x000003c0
        /*0318*/ 	.word	0x000000ff
        /*031c*/ 	.word	0x00000078
        /*0320*/ 	.short	0x0100
        /*0322*/ 	.byte	0x04
	.zero		1


	//   ....[16]....
        /*0324*/ 	.word	0x000003d0
        /*0328*/ 	.word	0x000000ff
        /*032c*/ 	.word	0x00000080
        /*0330*/ 	.short	0x0100
        /*0332*/ 	.byte	0x04
	.zero		1


	//   ....[17]....
        /*0334*/ 	.word	0x000003e0
        /*0338*/ 	.word	0x000000ff
        /*033c*/ 	.word	0x00000088
        /*0340*/ 	.short	0x0100
        /*0342*/ 	.byte	0x04
	.zero		1


	//   ....[18]....
        /*0344*/ 	.word	0x000003f0
        /*0348*/ 	.word	0x000000ff
        /*034c*/ 	.word	0x00000090
        /*0350*/ 	.short	0x0100
        /*0352*/ 	.byte	0x04
	.zero		1


	//   ....[19]....
        /*0354*/ 	.word	0x00000400
        /*0358*/ 	.word	0x000000ff
        /*035c*/ 	.word	0x00000098
        /*0360*/ 	.short	0x0100
        /*0362*/ 	.byte	0x04
	.zero		1


	//   ....[20]....
        /*0364*/ 	.word	0x00000410
        /*0368*/ 	.word	0x000000ff
        /*036c*/ 	.word	0x000000a0
        /*0370*/ 	.short	0x0100
        /*0372*/ 	.byte	0x04
	.zero		1


	//   ....[21]....
        /*0374*/ 	.word	0x00000420
        /*0378*/ 	.word	0x000000ff
        /*037c*/ 	.word	0x000000a8
        /*0380*/ 	.short	0x0100
        /*0382*/ 	.byte	0x04
	.zero		1


	//   ....[22]....
        /*0384*/ 	.word	0x00000430
        /*0388*/ 	.word	0x000000ff
        /*038c*/ 	.word	0x000000b0
        /*0390*/ 	.short	0x0100
        /*0392*/ 	.byte	0x04
	.zero		1


	//   ....[23]....
        /*0394*/ 	.word	0x00000440
        /*0398*/ 	.word	0x000000ff
        /*039c*/ 	.word	0x000000b8
        /*03a0*/ 	.short	0x0100
        /*03a2*/ 	.byte	0x04
	.zero		1


	//   ....[24]....
        /*03a4*/ 	.word	0x00000450
        /*03a8*/ 	.word	0x000000ff
        /*03ac*/ 	.word	0x000000c0
        /*03b0*/ 	.short	0x0100
        /*03b2*/ 	.byte	0x04
	.zero		1


	//   ....[25]....
        /*03b4*/ 	.word	0x00000460
        /*03b8*/ 	.word	0x000000ff
        /*03bc*/ 	.word	0x000000c8
        /*03c0*/ 	.short	0x0100
        /*03c2*/ 	.byte	0x04
	.zero		1


	//   ....[26]....
        /*03c4*/ 	.word	0x00000470
        /*03c8*/ 	.word	0x000000ff
        /*03cc*/ 	.word	0x000000d0
        /*03d0*/ 	.short	0x0100
        /*03d2*/ 	.byte	0x04
	.zero		1


	//   ....[27]....
        /*03d4*/ 	.word	0x00000480
        /*03d8*/ 	.word	0x000000ff
        /*03dc*/ 	.word	0x000000d8
        /*03e0*/ 	.short	0x0100
        /*03e2*/ 	.byte	0x04
	.zero		1


	//   ....[28]....
        /*03e4*/ 	.word	0x00000490
        /*03e8*/ 	.word	0x000000ff
        /*03ec*/ 	.word	0x000000e0
        /*03f0*/ 	.short	0x0100
        /*03f2*/ 	.byte	0x04
	.zero		1


	//   ....[29]....
        /*03f4*/ 	.word	0x000004a0
        /*03f8*/ 	.word	0x000000ff
        /*03fc*/ 	.word	0x000000e8
        /*0400*/ 	.short	0x0100
        /*0402*/ 	.byte	0x04
	.zero		1


	//   ....[30]....
        /*0404*/ 	.word	0x000004b0
        /*0408*/ 	.word	0x000000ff
        /*040c*/ 	.word	0x000000f0
        /*0410*/ 	.short	0x0100
        /*0412*/ 	.byte	0x04
	.zero		1


	//   ....[31]....
        /*0414*/ 	.word	0x000004c0
        /*0418*/ 	.word	0x000000ff
        /*041c*/ 	.word	0x000000f8
        /*0420*/ 	.short	0x0100
        /*0422*/ 	.byte	0x04
	.zero		1


	//   ....[32]....
        /*0424*/ 	.word	0x000004d0
        /*0428*/ 	.word	0x000000ff
        /*042c*/ 	.word	0x00000100
        /*0430*/ 	.short	0x0100
        /*0432*/ 	.byte	0x04
	.zero		1


	//   ....[33]....
        /*0434*/ 	.word	0x000004e0
        /*0438*/ 	.word	0x000000ff
        /*043c*/ 	.word	0x00000108
        /*0440*/ 	.short	0x0100
        /*0442*/ 	.byte	0x04
	.zero		1


	//   ....[34]....
        /*0444*/ 	.word	0x000004f0
        /*0448*/ 	.word	0x000000ff
        /*044c*/ 	.word	0x00000110
        /*0450*/ 	.short	0x0100
        /*0452*/ 	.byte	0x04
	.zero		1


	//   ....[35]....
        /*0454*/ 	.word	0x00000500
        /*0458*/ 	.word	0x000000ff
        /*045c*/ 	.word	0x00000118
        /*0460*/ 	.short	0x0100
        /*0462*/ 	.byte	0x04
	.zero		1


	//   ....[36]....
        /*0464*/ 	.word	0x00000510
        /*0468*/ 	.word	0x000000ff
        /*046c*/ 	.word	0x00000120
        /*0470*/ 	.short	0x0100
        /*0472*/ 	.byte	0x04
	.zero		1


	//   ....[37]....
        /*0474*/ 	.word	0x00000520
        /*0478*/ 	.word	0x000000ff
        /*047c*/ 	.word	0x00000128
        /*0480*/ 	.short	0x0100
        /*0482*/ 	.byte	0x04
	.zero		1


	//   ....[38]....
        /*0484*/ 	.word	0x00000530
        /*0488*/ 	.word	0x000000ff
        /*048c*/ 	.word	0x00000130
        /*0490*/ 	.short	0x0100
        /*0492*/ 	.byte	0x04
	.zero		1


	//   ....[39]....
        /*0494*/ 	.word	0x00000540
        /*0498*/ 	.word	0x000000ff
        /*049c*/ 	.word	0x00000138
        /*04a0*/ 	.short	0x0100
        /*04a2*/ 	.byte	0x04
	.zero		1


	//   ....[40]....
        /*04a4*/ 	.word	0x00000550
        /*04a8*/ 	.word	0x000000ff
        /*04ac*/ 	.word	0x00000140
        /*04b0*/ 	.short	0x0100
        /*04b2*/ 	.byte	0x04
	.zero		1


	//   ....[41]....
        /*04b4*/ 	.word	0x00000560
        /*04b8*/ 	.word	0x000000ff
        /*04bc*/ 	.word	0x00000148
        /*04c0*/ 	.short	0x0100
        /*04c2*/ 	.byte	0x04
	.zero		1


	//   ....[42]....
        /*04c4*/ 	.word	0x00000570
        /*04c8*/ 	.word	0x000000ff
        /*04cc*/ 	.word	0x00000150
        /*04d0*/ 	.short	0x0100
        /*04d2*/ 	.byte	0x04
	.zero		1


	//   ....[43]....
        /*04d4*/ 	.word	0x00000580
        /*04d8*/ 	.word	0x000000ff
        /*04dc*/ 	.word	0x00000158
        /*04e0*/ 	.short	0x0100
        /*04e2*/ 	.byte	0x04
	.zero		1


	//   ....[44]....
        /*04e4*/ 	.word	0x00000590
        /*04e8*/ 	.word	0x000000ff
        /*04ec*/ 	.word	0x00000160
        /*04f0*/ 	.short	0x0100
        /*04f2*/ 	.byte	0x04
	.zero		1


	//   ....[45]....
        /*04f4*/ 	.word	0x000005a0
        /*04f8*/ 	.word	0x000000ff
        /*04fc*/ 	.word	0x00000168
        /*0500*/ 	.short	0x0100
        /*0502*/ 	.byte	0x04
	.zero		1


	//   ....[46]....
        /*0504*/ 	.word	0x000005b0
        /*0508*/ 	.word	0x000000ff
        /*050c*/ 	.word	0x00000170
        /*0510*/ 	.short	0x0100
        /*0512*/ 	.byte	0x04
	.zero		1


	//   ....[47]....
        /*0514*/ 	.word	0x000005c0
        /*0518*/ 	.word	0x000000ff
        /*051c*/ 	.word	0x00000178
        /*0520*/ 	.short	0x0100
        /*0522*/ 	.byte	0x04
	.zero		1


	//   ....[48]....
        /*0524*/ 	.word	0x000005d0
        /*0528*/ 	.word	0x000000ff
        /*052c*/ 	.word	0x00000180
        /*0530*/ 	.short	0x0100
        /*0532*/ 	.byte	0x04
	.zero		1


	//   ....[49]....
        /*0534*/ 	.word	0x000005e0
        /*0538*/ 	.word	0x000000ff
        /*053c*/ 	.word	0x00000188
        /*0540*/ 	.short	0x0100
        /*0542*/ 	.byte	0x04
	.zero		1


	//   ....[50]....
        /*0544*/ 	.word	0x000005f0
        /*0548*/ 	.word	0x000000ff
        /*054c*/ 	.word	0x00000190
        /*0550*/ 	.short	0x0100
        /*0552*/ 	.byte	0x04
	.zero		1


	//   ....[51]....
        /*0554*/ 	.word	0x00000600
        /*0558*/ 	.word	0x000000ff
        /*055c*/ 	.word	0x00000198
        /*0560*/ 	.short	0x0100
        /*0562*/ 	.byte	0x04
	.zero		1


	//   ....[52]....
        /*0564*/ 	.word	0x00000ac0
        /*0568*/ 	.word	0x000000ff
        /*056c*/ 	.word	0x00000180
        /*0570*/ 	.short	0x010a
        /*0572*/ 	.byte	0x04
	.zero		1


	//   ....[53]....
        /*0574*/ 	.word	0x00000c00
        /*0578*/ 	.word	0x000000ff
        /*057c*/ 	.word	0x00000188
        /*0580*/ 	.short	0x010a
        /*0582*/ 	.byte	0x04
	.zero		1


	//   ....[54]....
        /*0584*/ 	.word	0x00000d20
        /*0588*/ 	.word	0x000000ff
        /*058c*/ 	.word	0x00000190
        /*0590*/ 	.short	0x0101
        /*0592*/ 	.byte	0x04
	.zero		1


	//   ....[55]....
        /*0594*/ 	.word	0x00000d40
        /*0598*/ 	.word	0x000000ff
        /*059c*/ 	.word	0x00000198
        /*05a0*/ 	.short	0x0101
        /*05a2*/ 	.byte	0x04
	.zero		1


	//   ....[56]....
        /*05a4*/ 	.word	0x00001300
        /*05a8*/ 	.word	0x000000ff
        /*05ac*/ 	.word	0x00000000
        /*05b0*/ 	.short	0x010a
        /*05b2*/ 	.byte	0x04
	.zero		1


	//   ....[57]....
        /*05b4*/ 	.word	0x00001320
        /*05b8*/ 	.word	0x000000ff
        /*05bc*/ 	.word	0x00000020
        /*05c0*/ 	.short	0x010a
        /*05c2*/ 	.byte	0x04
	.zero		1


	//   ....[58]....
        /*05c4*/ 	.word	0x00001520
        /*05c8*/ 	.word	0x000000ff
        /*05cc*/ 	.word	0x00000008
        /*05d0*/ 	.short	0x010a
        /*05d2*/ 	.byte	0x04
	.zero		1


	//   ....[59]....
        /*05d4*/ 	.word	0x00001be0
        /*05d8*/ 	.word	0x000000ff
        /*05dc*/ 	.word	0x00000000
        /*05e0*/ 	.short	0x010a
        /*05e2*/ 	.byte	0x1d
	.zero		1


	//   ....[60]....
        /*05e4*/ 	.word	0x00001c10
        /*05e8*/ 	.word	0x000000ff
        /*05ec*/ 	.word	0x00000110
        /*05f0*/ 	.short	0x010a
        /*05f2*/ 	.byte	0x04
	.zero		1


	//   ....[61]....
        /*05f4*/ 	.word	0x00001de0
        /*05f8*/ 	.word	0x000000ff
        /*05fc*/ 	.word	0x00000120
        /*0600*/ 	.short	0x010a
        /*0602*/ 	.byte	0x04
	.zero		1


	//   ....[62]....
        /*0604*/ 	.word	0x00001ef0
        /*0608*/ 	.word	0x000000ff
        /*060c*/ 	.word	0x00000000
        /*0610*/ 	.short	0x010a
        /*0612*/ 	.byte	0x1c
	.zero		1


	//   ....[63]....
        /*0614*/ 	.word	0x00002130
        /*0618*/ 	.word	0x000000ff
        /*061c*/ 	.word	0x00000118
        /*0620*/ 	.short	0x010a
        /*0622*/ 	.byte	0x04
	.zero		1


	//   ....[64]....
        /*0624*/ 	.word	0x000021f0
        /*0628*/ 	.word	0x000000ff
        /*062c*/ 	.word	0x00000128
        /*0630*/ 	.short	0x010a
        /*0632*/ 	.byte	0x04
	.zero		1


	//   ....[65]....
        /*0634*/ 	.word	0x00002410
        /*0638*/ 	.word	0x000000ff
        /*063c*/ 	.word	0x00000020
        /*0640*/ 	.short	0x010a
        /*0642*/ 	.byte	0x10
	.zero		1


	//   ....[66]....
        /*0644*/ 	.word	0x00002430
        /*0648*/ 	.word	0x000000ff
        /*064c*/ 	.word	0x00000110
        /*0650*/ 	.short	0x010a
        /*0652*/ 	.byte	0x04
	.zero		1


	//   ....[67]....
        /*0654*/ 	.word	0x00002680
        /*0658*/ 	.word	0x000000ff
        /*065c*/ 	.word	0x00000120
        /*0660*/ 	.short	0x010a
        /*0662*/ 	.byte	0x08
	.zero		1


	//   ....[68]....
        /*0664*/ 	.word	0x00002760
        /*0668*/ 	.word	0x000000ff
        /*066c*/ 	.word	0x00000118
        /*0670*/ 	.short	0x010a
        /*0672*/ 	.byte	0x08
	.zero		1


	//   ....[69]....
        /*0674*/ 	.word	0x000028d0
        /*0678*/ 	.word	0x000000ff
        /*067c*/ 	.word	0x00000128
        /*0680*/ 	.short	0x010a
        /*0682*/ 	.byte	0x08
	.zero		1


	//   ....[70]....
        /*0684*/ 	.word	0x000030f0
        /*0688*/ 	.word	0x000000ff
        /*068c*/ 	.word	0x00000090
        /*0690*/ 	.short	0x010a
        /*0692*/ 	.byte	0x39
	.zero		1


	//   ....[71]....
        /*0694*/ 	.word	0x00003500
        /*0698*/ 	.word	0x000000ff
        /*069c*/ 	.word	0x00000010
        /*06a0*/ 	.short	0x010a
        /*06a2*/ 	.byte	0x39
	.zero		1


	//   ....[72]....
        /*06a4*/ 	.word	0x00003740
        /*06a8*/ 	.word	0x000000ff
        /*06ac*/ 	.word	0x00000018
        /*06b0*/ 	.short	0x010a
        /*06b2*/ 	.byte	0x39
	.zero		1


	//   ....[73]....
        /*06b4*/ 	.word	0x00003920
        /*06b8*/ 	.word	0x000000ff
        /*06bc*/ 	.word	0x00000098
        /*06c0*/ 	.short	0x010a
        /*06c2*/ 	.byte	0x39
	.zero		1


	//   ....[74]....
        /*06c4*/ 	.word	0x00003d40
        /*06c8*/ 	.word	0x000000ff
        /*06cc*/ 	.word	0x00000090
        /*06d0*/ 	.short	0x010a
        /*06d2*/ 	.byte	0x05
	.zero		1


	//   ....[75]....
        /*06d4*/ 	.word	0x00003f10
        /*06d8*/ 	.word	0x000000ff
        /*06dc*/ 	.word	0x00000090
        /*06e0*/ 	.short	0x010a
        /*06e2*/ 	.byte	0x05
	.zero		1


	//   ....[76]....
        /*06e4*/ 	.word	0x000044d0
        /*06e8*/ 	.word	0x000000ff
        /*06ec*/ 	.word	0x00000090
        /*06f0*/ 	.short	0x010a
        /*06f2*/ 	.byte	0x04
	.zero		1


	//   ....[77]....
        /*06f4*/ 	.word	0x00004530
        /*06f8*/ 	.word	0x000000ff
        /*06fc*/ 	.word	0x00000018
        /*0700*/ 	.short	0x010a
        /*0702*/ 	.byte	0x05
	.zero		1


	//   ....[78]....
        /*0704*/ 	.word	0x00004700
        /*0708*/ 	.word	0x000000ff
        /*070c*/ 	.word	0x00000170
        /*0710*/ 	.short	0x010a
        /*0712*/ 	.byte	0x10
	.zero		1


	//   ....[79]....
        /*0714*/ 	.word	0x000047f0
        /*0718*/ 	.word	0x000000ff
        /*071c*/ 	.word	0x00000000
        /*0720*/ 	.short	0x010a
        /*0722*/ 	.byte	0x12
	.zero		1


	//   ....[80]....
        /*0724*/ 	.word	0x00007330
        /*0728*/ 	.word	0x000000ff
        /*072c*/ 	.word	0x00000000
        /*0730*/ 	.short	0x0101
        /*0732*/ 	.byte	0x0c
	.zero		1


	//   ....[81]....
        /*0734*/ 	.word	0x00007370
        /*0738*/ 	.word	0x000000ff
        /*073c*/ 	.word	0x00000120
        /*0740*/ 	.short	0x0101
        /*0742*/ 	.byte	0x10
	.zero		1


	//   ....[82]....
        /*0744*/ 	.word	0x000073a0
        /*0748*/ 	.word	0x000000ff
        /*074c*/ 	.word	0x00000000
        /*0750*/ 	.short	0x010a
        /*0752*/ 	.byte	0x11
	.zero		1


	//   ....[83]....
        /*0754*/ 	.word	0x00007530
        /*0758*/ 	.word	0x000000ff
        /*075c*/ 	.word	0x00000000
        /*0760*/ 	.short	0x010a
        /*0762*/ 	.byte	0x12
	.zero		1


	//   ....[84]....
        /*0764*/ 	.word	0x00009830
        /*0768*/ 	.word	0x000000ff
        /*076c*/ 	.word	0x00000000
        /*0770*/ 	.short	0x0101
        /*0772*/ 	.byte	0x0c
	.zero		1


	//   ....[85]....
        /*0774*/ 	.word	0x00009930
        /*0778*/ 	.word	0x000000ff
        /*077c*/ 	.word	0x00000120
        /*0780*/ 	.short	0x0101
        /*0782*/ 	.byte	0x10
	.zero		1


	//   ....[86]....
        /*0784*/ 	.word	0x00009940
        /*0788*/ 	.word	0x000000ff
        /*078c*/ 	.word	0x00000000
        /*0790*/ 	.short	0x010a
        /*0792*/ 	.byte	0x11
	.zero		1


	//   ....[87]....
        /*0794*/ 	.word	0x00009fb0
        /*0798*/ 	.word	0x000000ff
        /*079c*/ 	.word	0x00000100
        /*07a0*/ 	.short	0x010a
        /*07a2*/ 	.byte	0x05
	.zero		1


	//   ....[88]....
        /*07a4*/ 	.word	0x0000bbb0
        /*07a8*/ 	.word	0x000000ff
        /*07ac*/ 	.word	0x00000110
        /*07b0*/ 	.short	0x0101
        /*07b2*/ 	.byte	0x05
	.zero		1


	//   ....[89]....
        /*07b4*/ 	.word	0x0000bc80
        /*07b8*/ 	.word	0x000000ff
        /*07bc*/ 	.word	0x00000120
        /*07c0*/ 	.short	0x0101
        /*07c2*/ 	.byte	0x05
	.zero		1


	//   ....[90]....
        /*07c4*/ 	.word	0x0000bc90
        /*07c8*/ 	.word	0x000000ff
        /*07cc*/ 	.word	0x00000170
        /*07d0*/ 	.short	0x010a
        /*07d2*/ 	.byte	0x05
	.zero		1


	//   ....[91]....
        /*07d4*/ 	.word	0x0000c290
        /*07d8*/ 	.word	0x000000ff
        /*07dc*/ 	.word	0x00000170
        /*07e0*/ 	.short	0x010a
        /*07e2*/ 	.byte	0x04
	.zero		1


	//   ....[92]....
        /*07e4*/ 	.word	0x0000c650
        /*07e8*/ 	.word	0x000000ff
        /*07ec*/ 	.word	0x00000110
        /*07f0*/ 	.short	0x0101
        /*07f2*/ 	.byte	0x07
	.zero		1


	//   ....[93]....
        /*07f4*/ 	.word	0x0000c680
        /*07f8*/ 	.word	0x000000ff
        /*07fc*/ 	.word	0x00000118
        /*0800*/ 	.short	0x0101
        /*0802*/ 	.byte	0x07
	.zero		1


	//   ....[94]....
        /*0804*/ 	.word	0x0000c890
        /*0808*/ 	.word	0x000000ff
        /*080c*/ 	.word	0x00000170
        /*0810*/ 	.short	0x0101
        /*0812*/ 	.byte	0x07
	.zero		1


	//   ....[95]....
        /*0814*/ 	.word	0x0000ce00
        /*0818*/ 	.word	0x000000ff
        /*081c*/ 	.word	0x00000110
        /*0820*/ 	.short	0x0101
        /*0822*/ 	.byte	0x07
	.zero		1


	//   ....[96]....
        /*0824*/ 	.word	0x0000ce30
        /*0828*/ 	.word	0x000000ff
        /*082c*/ 	.word	0x00000178
        /*0830*/ 	.short	0x0101
        /*0832*/ 	.byte	0x07
	.zero		1


	//   ....[97]....
        /*0834*/ 	.word	0x0000d290
        /*0838*/ 	.word	0x000000ff
        /*083c*/ 	.word	0x00000118
        /*0840*/ 	.short	0x0101
        /*0842*/ 	.byte	0x07
	.zero		1


	//   ....[98]....
        /*0844*/ 	.word	0x0000d2a0
        /*0848*/ 	.word	0x000000ff
        /*084c*/ 	.word	0x00000170
        /*0850*/ 	.short	0x0101
        /*0852*/ 	.byte	0x07
	.zero		1


	//   ....[99]....
        /*0854*/ 	.word	0x0000d2d0
        /*0858*/ 	.word	0x000000ff
        /*085c*/ 	.word	0x00000178
        /*0860*/ 	.short	0x0101
        /*0862*/ 	.byte	0x07
	.zero		1


	//   ....[100]....
        /*0864*/ 	.word	0x0000d320
        /*0868*/ 	.word	0x000000ff
        /*086c*/ 	.word	0x00000170
        /*0870*/ 	.short	0x0101
        /*0872*/ 	.byte	0x07
	.zero		1


	//   ....[101]....
        /*0874*/ 	.word	0x0000d330
        /*0878*/ 	.word	0x000000ff
        /*087c*/ 	.word	0x00000140
        /*0880*/ 	.short	0x010a
        /*0882*/ 	.byte	0x07
	.zero		1


	//   ....[102]....
        /*0884*/ 	.word	0x0000d350
        /*0888*/ 	.word	0x000000ff
        /*088c*/ 	.word	0x00000190
        /*0890*/ 	.short	0x010a
        /*0892*/ 	.byte	0x07
	.zero		1


	//   ....[103]....
        /*0894*/ 	.word	0x0000dc70
        /*0898*/ 	.word	0x000000ff
        /*089c*/ 	.word	0x00000110
        /*08a0*/ 	.short	0x0101
        /*08a2*/ 	.byte	0x07
	.zero		1


	//   ....[104]....
        /*08a4*/ 	.word	0x0000dc80
        /*08a8*/ 	.word	0x000000ff
        /*08ac*/ 	.word	0x00000180
        /*08b0*/ 	.short	0x0101
        /*08b2*/ 	.byte	0x07
	.zero		1


	//   ....[105]....
        /*08b4*/ 	.word	0x0000dcc0
        /*08b8*/ 	.word	0x000000ff
        /*08bc*/ 	.word	0x00000178
        /*08c0*/ 	.short	0x0101
        /*08c2*/ 	.byte	0x07
	.zero		1


	//   ....[106]....
        /*08c4*/ 	.word	0x0000dcd0
        /*08c8*/ 	.word	0x000000ff
        /*08cc*/ 	.word	0x00000148
        /*08d0*/ 	.short	0x010a
        /*08d2*/ 	.byte	0x07
	.zero		1


	//   ....[107]....
        /*08d4*/ 	.word	0x0000dcf0
        /*08d8*/ 	.word	0x000000ff
        /*08dc*/ 	.word	0x00000198
        /*08e0*/ 	.short	0x010a
        /*08e2*/ 	.byte	0x07
	.zero		1


	//   ....[108]....
        /*08e4*/ 	.word	0x0000e870
        /*08e8*/ 	.word	0x000000ff
        /*08ec*/ 	.word	0x00000118
        /*08f0*/ 	.short	0x0101
        /*08f2*/ 	.byte	0x07
	.zero		1


	//   ....[109]....
        /*08f4*/ 	.word	0x0000e880
        /*08f8*/ 	.word	0x000000ff
        /*08fc*/ 	.word	0x00000188
        /*0900*/ 	.short	0x0101
        /*0902*/ 	.byte	0x07
	.zero		1


	//   ....[110]....
        /*0904*/ 	.word	0x0000e8c0
        /*0908*/ 	.word	0x000000ff
        /*090c*/ 	.word	0x00000198
        /*0910*/ 	.short	0x010a
        /*0912*/ 	.byte	0x07
	.zero		1


	//   ....[111]....
        /*0914*/ 	.word	0x0000e910
        /*0918*/ 	.word	0x00000002
        /*091c*/ 	.word	0x00000180
        /*0920*/ 	.short	0x010a
        /*0922*/ 	.byte	0xff
	.zero		1


	//   ....[112]....
        /*0924*/ 	.word	0x0000e970
        /*0928*/ 	.word	0x00000002
        /*092c*/ 	.word	0x00000188
        /*0930*/ 	.short	0x010a
        /*0932*/ 	.byte	0xff
	.zero		1


	//   ....[113]....
        /*0934*/ 	.word	0x0000e9d0
        /*0938*/ 	.word	0x00000002
        /*093c*/ 	.word	0x00000000
        /*0940*/ 	.short	0x010a
        /*0942*/ 	.byte	0xff
	.zero		1


	//   ....[114]....
        /*0944*/ 	.word	0x0000ea30
        /*0948*/ 	.word	0x00000002
        /*094c*/ 	.word	0x00000020
        /*0950*/ 	.short	0x010a
        /*0952*/ 	.byte	0xff
	.zero		1


	//   ....[115]....
        /*0954*/ 	.word	0x0000ea90
        /*0958*/ 	.word	0x00000002
        /*095c*/ 	.word	0x00000008
        /*0960*/ 	.short	0x010a
        /*0962*/ 	.byte	0xff
	.zero		1


	//   ....[116]....
        /*0964*/ 	.word	0x0000eb00
        /*0968*/ 	.word	0x00000007
        /*096c*/ 	.word	0x00000000
        /*0970*/ 	.short	0x010a
        /*0972*/ 	.byte	0xff
	.zero		1


	//   ....[117]....
        /*0974*/ 	.word	0x0000eb80
        /*0978*/ 	.word	0x00000008
        /*097c*/ 	.word	0x00000110
        /*0980*/ 	.short	0x010a
        /*0982*/ 	.byte	0xff
	.zero		1


	//   ....[118]....
        /*0984*/ 	.word	0x0000ec00
        /*0988*/ 	.word	0x00000007
        /*098c*/ 	.word	0x00000120
        /*0990*/ 	.short	0x010a
        /*0992*/ 	.byte	0xff
	.zero		1


	//   ....[119]....
        /*0994*/ 	.word	0x0000ec80
        /*0998*/ 	.word	0x00000007
        /*099c*/ 	.word	0x00000000
        /*09a0*/ 	.short	0x010a
        /*09a2*/ 	.byte	0xff
	.zero		1


	//   ....[120]....
        /*09a4*/ 	.word	0x0000ed00
        /*09a8*/ 	.word	0x00000008
        /*09ac*/ 	.word	0x00000118
        /*09b0*/ 	.short	0x010a
        /*09b2*/ 	.byte	0xff
	.zero		1


	//   ....[121]....
        /*09b4*/ 	.word	0x0000ed80
        /*09b8*/ 	.word	0x00000007
        /*09bc*/ 	.word	0x00000128
        /*09c0*/ 	.short	0x010a
        /*09c2*/ 	.byte	0xff
	.zero		1


	//   ....[122]....
        /*09c4*/ 	.word	0x0000edf0
        /*09c8*/ 	.word	0x00000002
        /*09cc*/ 	.word	0x00000020
        /*09d0*/ 	.short	0x010a
        /*09d2*/ 	.byte	0xff
	.zero		1


	//   ....[123]....
        /*09d4*/ 	.word	0x0000ee70
        /*09d8*/ 	.word	0x00000003
        /*09dc*/ 	.word	0x00000110
        /*09e0*/ 	.short	0x010a
        /*09e2*/ 	.byte	0xff
	.zero		1


	//   ....[124]....
        /*09e4*/ 	.word	0x0000eef0
        /*09e8*/ 	.word	0x00000002
        /*09ec*/ 	.word	0x00000120
        /*09f0*/ 	.short	0x010a
        /*09f2*/ 	.byte	0xff
	.zero		1


	//   ....[125]....
        /*09f4*/ 	.word	0x0000ef70
        /*09f8*/ 	.word	0x00000003
        /*09fc*/ 	.word	0x00000118
        /*0a00*/ 	.short	0x010a
        /*0a02*/ 	.byte	0xff
	.zero		1


	//   ....[126]....
        /*0a04*/ 	.word	0x0000f010
        /*0a08*/ 	.word	0x00000002
        /*0a0c*/ 	.word	0x00000128
        /*0a10*/ 	.short	0x010a
        /*0a12*/ 	.byte	0xff
	.zero		1


	//   ....[127]....
        /*0a14*/ 	.word	0x0000f090
        /*0a18*/ 	.word	0x00000002
        /*0a1c*/ 	.word	0x00000090
        /*0a20*/ 	.short	0x010a
        /*0a22*/ 	.byte	0xff
	.zero		1


	//   ....[128]....
        /*0a24*/ 	.word	0x0000f110
        /*0a28*/ 	.word	0x00000002
        /*0a2c*/ 	.word	0x00000010
        /*0a30*/ 	.short	0x010a
        /*0a32*/ 	.byte	0xff
	.zero		1


	//   ....[129]....
        /*0a34*/ 	.word	0x0000f190
        /*0a38*/ 	.word	0x00000002
        /*0a3c*/ 	.word	0x00000018
        /*0a40*/ 	.short	0x010a
        /*0a42*/ 	.byte	0xff
	.zero		1


	//   ....[130]....
        /*0a44*/ 	.word	0x0000f210
        /*0a48*/ 	.word	0x00000002
        /*0a4c*/ 	.word	0x00000098
        /*0a50*/ 	.short	0x010a
        /*0a52*/ 	.byte	0xff
	.zero		1


	//   ....[131]....
        /*0a54*/ 	.word	0x0000f290
        /*0a58*/ 	.word	0x00000002
        /*0a5c*/ 	.word	0x00000090
        /*0a60*/ 	.short	0x010a
        /*0a62*/ 	.byte	0xff
	.zero		1


	//   ....[132]....
        /*0a64*/ 	.word	0x0000f310
        /*0a68*/ 	.word	0x00000002
        /*0a6c*/ 	.word	0x00000090
        /*0a70*/ 	.short	0x010a
        /*0a72*/ 	.byte	0xff
	.zero		1


	//   ....[133]....
        /*0a74*/ 	.word	0x0000f3a0
        /*0a78*/ 	.word	0x00000002
        /*0a7c*/ 	.word	0x00000090
        /*0a80*/ 	.short	0x010a
        /*0a82*/ 	.byte	0xff
	.zero		1


	//   ....[134]....
        /*0a84*/ 	.word	0x0000f410
        /*0a88*/ 	.word	0x00000002
        /*0a8c*/ 	.word	0x00000018
        /*0a90*/ 	.short	0x010a
        /*0a92*/ 	.byte	0xff
	.zero		1


	//   ....[135]....
        /*0a94*/ 	.word	0x0000f480
        /*0a98*/ 	.word	0x000000ff
        /*0a9c*/ 	.word	0x00000000
        /*0aa0*/ 	.short	0x010a
        /*0aa2*/ 	.byte	0x11
	.zero		1


	//   ....[136]....
        /*0aa4*/ 	.word	0x0000f4d0
        /*0aa8*/ 	.word	0x000000ff
        /*0aac*/ 	.word	0x00000000
        /*0ab0*/ 	.short	0x010a
        /*0ab2*/ 	.byte	0x12
	.zero		1


	//   ....[137]....
        /*0ab4*/ 	.word	0x0000f520
        /*0ab8*/ 	.word	0x000000ff
        /*0abc*/ 	.word	0x00000000
        /*0ac0*/ 	.short	0x010a
        /*0ac2*/ 	.byte	0x11
	.zero		1


	//   ....[138]....
        /*0ac4*/ 	.word	0x0000f590
        /*0ac8*/ 	.word	0x000000ff
        /*0acc*/ 	.word	0x00000000
        /*0ad0*/ 	.short	0x010a
        /*0ad2*/ 	.byte	0x12
	.zero		1


	//   ....[139]....
        /*0ad4*/ 	.word	0x0000f600
        /*0ad8*/ 	.word	0x000000ff
        /*0adc*/ 	.word	0x00000000
        /*0ae0*/ 	.short	0x010a
        /*0ae2*/ 	.byte	0x11
	.zero		1


	//   ....[140]....
        /*0ae4*/ 	.word	0x0000f690
        /*0ae8*/ 	.word	0x00000004
        /*0aec*/ 	.word	0x00000000
        /*0af0*/ 	.short	0x010a
        /*0af2*/ 	.byte	0xff
	.zero		1


	//   ....[141]....
        /*0af4*/ 	.word	0x0000f710
        /*0af8*/ 	.word	0x000000ff
        /*0afc*/ 	.word	0x00000000
        /*0b00*/ 	.short	0x010a
        /*0b02*/ 	.byte	0x05
	.zero		1


	//   ....[142]....
        /*0b04*/ 	.word	0x0000f7a0
        /*0b08*/ 	.word	0x00000000
        /*0b0c*/ 	.word	0x00000000
        /*0b10*/ 	.short	0x010a
        /*0b12*/ 	.byte	0xff
	.zero		1


	//   ....[143]....
        /*0b14*/ 	.word	0x0000f7f0
        /*0b18*/ 	.word	0x000000ff
        /*0b1c*/ 	.word	0x00000140
        /*0b20*/ 	.short	0x010a
        /*0b22*/ 	.byte	0x07
	.zero		1


	//   ....[144]....
        /*0b24*/ 	.word	0x0000f860
        /*0b28*/ 	.word	0x000000ff
        /*0b2c*/ 	.word	0x00000190
        /*0b30*/ 	.short	0x010a
        /*0b32*/ 	.byte	0x07
	.zero		1


	//   ....[145]....
        /*0b34*/ 	.word	0x0000f8b0
        /*0b38*/ 	.word	0x000000ff
        /*0b3c*/ 	.word	0x00000148
        /*0b40*/ 	.short	0x010a
        /*0b42*/ 	.byte	0x07
	.zero		1


	//   ....[146]....
        /*0b44*/ 	.word	0x0000f920
        /*0b48*/ 	.word	0x000000ff
        /*0b4c*/ 	.word	0x00000198
        /*0b50*/ 	.short	0x010a
        /*0b52*/ 	.byte	0x07
	.zero		1


	//   ....[147]....
        /*0b54*/ 	.word	0x0000f980
        /*0b58*/ 	.word	0x000000ff
        /*0b5c*/ 	.word	0x00000198
        /*0b60*/ 	.short	0x010a
        /*0b62*/ 	.byte	0x07
	.zero		1


	//----- nvinfo : EIATTR_NUM_MBARRIERS
	.align		4
.L_76:
        /*0b64*/ 	.byte	0x03, 0x38
        /*0b66*/ 	.short	0x0034


	//----- nvinfo : EIATTR_EXIT_INSTR_OFFSETS
	.align		4
        /*0b68*/ 	.byte	0x04, 0x1c
        /*0b6a*/ 	.short	(.L_78 - .L_77)


	//   ....[0]....
.L_77:
        /*0b6c*/ 	.word	0x0000c2f0


	//   ....[1]....
        /*0b70*/ 	.word	0x0000e8f0


	//----- nvinfo : EIATTR_INDIRECT_BRANCH_TARGETS
	.align		4
.L_78:
        /*0b74*/ 	.byte	0x04, 0x34
        /*0b76*/ 	.short	(.L_80 - .L_79)


	//   ....[0]....
.L_79:
        /*0b78*/ 	.word	.L_x_136@srel
        /*0b7c*/ 	.short	0x0
        /*0b7e*/ 	.short	0x0
        /*0b80*/ 	.word	0x3
        /*0b84*/ 	.word	.L_x_137@srel
        /*0b88*/ 	.word	.L_x_138@srel
        /*0b8c*/ 	.word	.L_x_2@srel


	//----- nvinfo : EIATTR_REQNTID
	.align		4
.L_80:
        /*0b90*/ 	.byte	0x04, 0x10
        /*0b92*/ 	.short	(.L_82 - .L_81)
.L_81:
        /*0b94*/ 	.word	0x00000200
        /*0b98*/ 	.word	0x00000001
        /*0b9c*/ 	.word	0x00000001


	//----- nvinfo : EIATTR_CRS_STACK_SIZE
	.align		4
.L_82:
        /*0ba0*/ 	.byte	0x04, 0x1e
        /*0ba2*/ 	.short	(.L_84 - .L_83)
.L_83:
        /*0ba4*/ 	.word	0x00000000


	//----- nvinfo : EIATTR_CBANK_PARAM_SIZE
	.align		4
.L_84:
        /*0ba8*/ 	.byte	0x03, 0x19
        /*0baa*/ 	.short	0x02e8


	//----- nvinfo : EIATTR_PARAM_CBANK
	.align		4
        /*0bac*/ 	.byte	0x04, 0x0a
        /*0bae*/ 	.short	(.L_86 - .L_85)
	.align		4
.L_85:
        /*0bb0*/ 	.word	index@(.nv.constant0.kernel_cutlass_kernel_flash_attncuteflash_fwd_sm100FlashAttentionForwardSm100_object_at__tensor0000o9611101213_tensor0000o9611101213_tensor0000o9610111213_tensor0000o9611101213_tensorptrf_0)
        /*0bb4*/ 	.short	0x0380
        /*0bb6*/ 	.short	0x02e8


	//----- nvinfo : EIATTR_SW_WAR
	.align		4
.L_86:
        /*0bb8*/ 	.byte	0x04, 0x36
        /*0bba*/ 	.short	(.L_88 - .L_87)
.L_87:
        /*0bbc*/ 	.word	0x00000008
.L_88:


//--------------------- .nv.compat                --------------------------
	.section	.nv.compat,"",@"SHT_CUDA_COMPAT_INFO"
	.align	4
        /*0000*/ 	.byte	0x02, 0x02, 0x02, 0x00, 0x02, 0x05, 0x05, 0x00, 0x02, 0x03, 0x01, 0x00, 0x02, 0x06, 0x01, 0x00


//--------------------- .nv.callgraph             --------------------------
	.section	.nv.callgraph,"",@"SHT_CUDA_CALLGRAPH"
	.align	4
	.sectionentsize	8
	.align		4
        /*0000*/ 	.word	0x00000000
	.align		4
        /*0004*/ 	.word	0xffffffff
	.align		4
        /*0008*/ 	.word	0x00000000
	.align		4
        /*000c*/ 	.word	0xfffffffe
	.align		4
        /*0010*/ 	.word	0x00000000
	.align		4
        /*0014*/ 	.word	0xfffffffd
	.align		4
        /*0018*/ 	.word	0x00000000
	.align		4
        /*001c*/ 	.word	0xfffffffc


//--------------------- .nv.constant2.kernel_cutlass_kernel_flash_attncuteflash_fwd_sm100FlashAttentionForwardSm100_object_at__tensor0000o9611101213_tensor0000o9611101213_tensor0000o9610111213_tensor0000o9611101213_tensorptrf_0 --------------------------
	.section	.nv.constant2.kernel_cutlass_kernel_flash_attncuteflash_fwd_sm100FlashAttentionForwardSm100_object_at__tensor0000o9611101213_tensor0000o9611101213_tensor0000o9610111213_tensor0000o9611101213_tensorptrf_0,"a",@progbits
	.sectionflags	@""
	.align	4
.nv.constant2.kernel_cutlass_kernel_flash_attncuteflash_fwd_sm100FlashAttentionForwardSm100_object_at__tensor0000o9611101213_tensor0000o9611101213_tensor0000o9610111213_tensor0000o9611101213_tensorptrf_0:
        /*0000*/ 	.byte	0x60, 0x0d, 0x00, 0x00, 0x00, 0x07, 0x00, 0x00, 0x80, 0x45, 0x00, 0x00


//--------------------- .text.kernel_cutlass_kernel_flash_attncuteflash_fwd_sm100FlashAttentionForwardSm100_object_at__tensor0000o9611101213_tensor0000o9611101213_tensor0000o9610111213_tensor0000o9611101213_tensorptrf_0 --------------------------
	.section	.text.kernel_cutlass_kernel_flash_attncuteflash_fwd_sm100FlashAttentionForwardSm100_object_at__tensor0000o9611101213_tensor0000o9611101213_tensor0000o9610111213_tensor0000o9611101213_tensorptrf_0,"ax",@progbits
	.align	128
        .global         kernel_cutlass_kernel_flash_attncuteflash_fwd_sm100FlashAttentionForwardSm100_object_at__tensor0000o9611101213_tensor0000o9611101213_tensor0000o9610111213_tensor0000o9611101213_tensorptrf_0
        .type           kernel_cutlass_kernel_flash_attncuteflash_fwd_sm100FlashAttentionForwardSm100_object_at__tensor0000o9611101213_tensor0000o9611101213_tensor0000o9610111213_tensor0000o9611101213_tensorptrf_0,@function
        .size           kernel_cutlass_kernel_flash_attncuteflash_fwd_sm100FlashAttentionForwardSm100_object_at__tensor0000o9611101213_tensor0000o9611101213_tensor0000o9610111213_tensor0000o9611101213_tensorptrf_0,(.L_x_142 - kernel_cutlass_kernel_flash_attncuteflash_fwd_sm100FlashAttentionForwardSm100_object_at__tensor0000o9611101213_tensor0000o9611101213_tensor0000o9610111213_tensor0000o9611101213_tensorptrf_0)
        .other          kernel_cutlass_kernel_flash_attncuteflash_fwd_sm100FlashAttentionForwardSm100_object_at__tensor0000o9611101213_tensor0000o9611101213_tensor0000o9610111213_tensor0000o9611101213_tensorptrf_0,@"STO_CUDA_ENTRY STV_DEFAULT"
kernel_cutlass_kernel_flash_attncuteflash_fwd_sm100FlashAttentionForwardSm100_object_at__tensor0000o9611101213_tensor0000o9611101213_tensor0000o9610111213_tensor0000o9611101213_tensorptrf_0:
.text.kernel_cutlass_kernel_flash_attncuteflash_fwd_sm100FlashAttentionForwardSm100_object_at__tensor0000o9611101213_tensor0000o9611101213_tensor0000o9610111213_tensor0000o9611101213_tensorptrf_0:
[----:B------:R-:W1:Y:S01]  /*0000*/  LDC R1, c[0x0][0x37c] ;  /* 0x0000df00ff017b82 */ /* 0x000e620000000800 */
[----:B------:R-:W2:Y:S07]  /*0010*/  S2R R0, SR_TID.X ;  /* 0x0000000000007919 */ /* 0x000eae0000002100 */
[----:B------:R-:W3:Y:S01]  /*0020*/  S2UR UR73, SR_CTAID.X ;  /* 0x00000000004979c3 */ /* 0x000ee20000002500 */
[----:B------:R-:W4:Y:S01]  /*0030*/  LDCU.U8 UR77, c[0x0][0x645] ;  /* 0x0000c8a0ff4d77ac */ /* 0x000f220008000000 */
[----:B--2---:R-:W-:-:S04]  /*0040*/  SHF.R.U32.HI R2, RZ, 0x5, R0 ;  /* 0x00000005ff027819 */ /* 0x004fc80000011600 */
[----:B------:R-:W-:-:S13]  /*0050*/  R2UR UR72, R2 ;  /* 0x00000000024872ca */ /* 0x000fda00000e0000 */
[----:B------:R-:W-:-:S09]  /*0060*/  UISETP.NE.AND UP0, UPT, UR72, URZ, UPT ;  /* 0x000000ff4800728c */ /* 0x000fd2000bf05270 */
[----:B-1-34-:R-:W-:Y:S05]  /*0070*/  BRA.U UP0, `(.L_x_0) ;  /* 0x0000000500687547 */ /* 0x01afea000b800000 */
[----:B------:R-:W1:Y:S01]  /*0080*/  S2UR UR6, SR_CgaCtaId ;  /* 0x00000000000679c3 */ /* 0x000e620000008800 */
[----:B------:R-:W2:Y:S01]  /*0090*/  LDCU.64 UR4, c[0x0][0x348] ;  /* 0x00006900ff0477ac */ /* 0x000ea20008000a00 */
[----:B------:R-:W-:Y:S01]  /*00a0*/  UMOV UR7, 0x400 ;  /* 0x0000040000077882 */ /* 0x000fe20000000000 */
[----:B------:R-:W-:Y:S01]  /*00b0*/  UMOV UR8, 0x1 ;  /* 0x0000000100087882 */ /* 0x000fe20000000000 */
[----:B------:R-:W-:Y:S01]  /*00c0*/  UMOV UR22, 0x100 ;  /* 0x0000010000167882 */ /* 0x000fe20000000000 */
[----:B------:R-:W-:Y:S01]  /*00d0*/  UMOV UR20, 0x4 ;  /* 0x0000000400147882 */ /* 0x000fe20000000000 */
[----:B------:R-:W-:-:S04]  /*00e0*/  UIADD3 UR22, UPT, UPT, -UR22, 0x100000, URZ ;  /* 0x0010000016167890 */ /* 0x000fc8000fffe1ff */
[----:B------:R-:W-:Y:S02]  /*00f0*/  USHF.L.U32 UR23, UR22, 0xb, URZ ;  /* 0x0000000b16177899 */ /* 0x000fe400080006ff */
[----:B------:R-:W-:Y:S01]  /*0100*/  USHF.L.U32 UR22, UR22, 0x1, URZ ;  /* 0x0000000116167899 */ /* 0x000fe200080006ff */
[----:B------:R-:W-:Y:S01]  /*0110*/  UMOV UR9, 0x80 ;  /* 0x0000008000097882 */ /* 0x000fe20000000000 */
[----:B------:R-:W-:-:S04]  /*0120*/  UIADD3 UR20, UPT, UPT, -UR20, 0x100000, URZ ;  /* 0x0010000014147890 */ /* 0x000fc8000fffe1ff */
[----:B------:R-:W-:Y:S02]  /*0130*/  USHF.L.U32 UR21, UR20, 0xb, URZ ;  /* 0x0000000b14157899 */ /* 0x000fe400080006ff */
[----:B------:R-:W-:Y:S01]  /*0140*/  USHF.L.U32 UR20, UR20, 0x1, URZ ;  /* 0x0000000114147899 */ /* 0x000fe200080006ff */
[----:B------:R-:W-:Y:S02]  /*0150*/  UMOV UR18, 0x20 ;  /* 0x0000002000127882 */ /* 0x000fe40000000000 */
[----:B------:R-:W-:-:S04]  /*0160*/  UIADD3 UR18, UPT, UPT, -UR18, 0x100000, URZ ;  /* 0x0010000012127890 */ /* 0x000fc8000fffe1ff */
[----:B------:R-:W-:Y:S02]  /*0170*/  USHF.L.U32 UR19, UR18, 0xb, URZ ;  /* 0x0000000b12137899 */ /* 0x000fe400080006ff */
[----:B------:R-:W-:Y:S02]  /*0180*/  USHF.L.U32 UR18, UR18, 0x1, URZ ;  /* 0x0000000112127899 */ /* 0x000fe400080006ff */
[----:B--2---:R-:W-:Y:S02]  /*0190*/  UIADD3 UR16, UP3, UPT, UR4, 0x80, URZ ;  /* 0x0000008004107890 */ /* 0x004fe4000ff7e0ff */
[----:B------:R-:W-:Y:S02]  /*01a0*/  UIADD3 UR14, UP2, UPT, UR4, 0x100, URZ ;  /* 0x00000100040e7890 */ /* 0x000fe4000ff5e0ff */
[----:B------:R-:W-:Y:S02]  /*01b0*/  UIADD3 UR12, UP1, UPT, UR4, 0x180, URZ ;  /* 0x00000180040c7890 */ /* 0x000fe4000ff3e0ff */
[----:B------:R-:W-:-:S02]  /*01c0*/  UIADD3 UR10, UP0, UPT, UR4, 0x200, URZ ;  /* 0x00000200040a7890 */ /* 0x000fc4000ff1e0ff */
[----:B-1----:R-:W-:Y:S02]  /*01d0*/  ULEA UR4, UR6, UR7, 0x18 ;  /* 0x0000000706047291 */ /* 0x002fe4000f8ec0ff */
[----:B------:R-:W-:-:S04]  /*01e0*/  UIADD3 UR6, UPT, UPT, -UR8, 0x100000, URZ ;  /* 0x0010000008067890 */ /* 0x000fc8000fffe1ff */
[----:B------:R-:W-:Y:S02]  /*01f0*/  USHF.L.U32 UR7, UR6, 0xb, URZ ;  /* 0x0000000b06077899 */ /* 0x000fe400080006ff */
[----:B------:R-:W-:Y:S02]  /*0200*/  USHF.L.U32 UR6, UR6, 0x1, URZ ;  /* 0x0000000106067899 */ /* 0x000fe400080006ff */
[----:B------:R-:W-:Y:S02]  /*0210*/  UIADD3.X UR17, UPT, UPT, URZ, UR5, URZ, UP3, !UPT ;  /* 0x00000005ff117290 */ /* 0x000fe40009ffe4ff */
[----:B------:R-:W-:-:S04]  /*0220*/  UIADD3 UR8, UPT, UPT, -UR9, 0x100000, URZ ;  /* 0x0010000009087890 */ /* 0x000fc8000fffe1ff */
[----:B------:R-:W-:Y:S02]  /*0230*/  USHF.L.U32 UR9, UR8, 0xb, URZ ;  /* 0x0000000b08097899 */ /* 0x000fe400080006ff */
[----:B------:R-:W-:Y:S02]  /*0240*/  USHF.L.U32 UR8, UR8, 0x1, URZ ;  /* 0x0000000108087899 */ /* 0x000fe400080006ff */
[----:B------:R-:W-:Y:S02]  /*0250*/  UIADD3.X UR15, UPT, UPT, URZ, UR5, URZ, UP2, !UPT ;  /* 0x00000005ff0f7290 */ /* 0x000fe400097fe4ff */
[----:B------:R-:W-:Y:S02]  /*0260*/  UIADD3.X UR13, UPT, UPT, URZ, UR5, URZ, UP1, !UPT ;  /* 0x00000005ff0d7290 */ /* 0x000fe40008ffe4ff */
[----:B------:R-:W-:Y:S01]  /*0270*/  UIADD3.X UR11, UPT, UPT, URZ, UR5, URZ, UP0, !UPT ;  /* 0x00000005ff0b7290 */ /* 0x000fe200087fe4ff */
[----:B------:R1:W-:Y:S04]  /*0280*/  UTMACCTL.PF [UR16] ;  /* 0x00000000100079b9 */ /* 0x0003e80008040000 */
[----:B------:R1:W-:Y:S02]  /*0290*/  UTMACCTL.PF [UR14] ;  /* 0x000000000e0079b9 */ /* 0x0003e40008040000 */
[----:B------:R1:W-:Y:S02]  /*02a0*/  UTMACCTL.PF [UR12] ;  /* 0x000000000c0079b9 */ /* 0x0003e40008040000 */
[----:B------:R1:W-:Y:S01]  /*02b0*/  UTMACCTL.PF [UR10] ;  /* 0x000000000a0079b9 */ /* 0x0003e20008040000 */
[----:B------:R-:W2:Y:S02]  /*02c0*/  FENCE.VIEW.ASYNC.S ;  /* 0x00000000000073c6 */ /* 0x000ea40000000000 */
[----:B--2---:R1:W2:Y:S01]  /*02d0*/  SYNCS.EXCH.64 URZ, [UR4], UR6 ;  /* 0x0000000604ff75b2 */ /* 0x0042a20008000100 */
[----:B------:R1:W3:Y:S01]  /*02e0*/  SYNCS.EXCH.64 URZ, [UR4+0x8], UR6 ;  /* 0x0000080604ff75b2 */ /* 0x0002e20008000100 */
[----:B------:R1:W4:Y:S01]  /*02f0*/  SYNCS.EXCH.64 URZ, [UR4+0x10], UR6 ;  /* 0x0000100604ff75b2 */ /* 0x0003220008000100 */
[----:B------:R1:W5:Y:S01]  /*0300*/  SYNCS.EXCH.64 URZ, [UR4+0x18], UR6 ;  /* 0x0000180604ff75b2 */ /* 0x0003620008000100 */
[----:B------:R1:W1:Y:S01]  /*0310*/  SYNCS.EXCH.64 URZ, [UR4+0x20], UR6 ;  /* 0x0000200604ff75b2 */ /* 0x0002620008000100 */
        /* <DEDUP_REMOVED lines=47> */
[----:B--2345:R-:W-:Y:S01]  /*0610*/  NOP ;  /* 0x0000000000007918 */ /* 0x03cfe20000000000 */
.L_x_0:
[----:B------:R-:W-:Y:S01]  /*0620*/  NOP ;  /* 0x0000000000007918 */ /* 0x000fe20000000000 */
[----:B------:R-:W-:Y:S01]  /*0630*/  UISETP.GT.AND UP0, UPT, UR72, 0xd, UPT ;  /* 0x0000000d4800788c */ /* 0x000fe2000bf04270 */
[----:B------:R-:W2:Y:S01]  /*0640*/  LDCU.U8 UR75, c[0x0][0x650] ;  /* 0x0000ca00ff4b77ac */ /* 0x000ea20008000000 */
[----:B------:R-:W3:Y:S01]  /*0650*/  LDCU.U8 UR76, c[0x0][0x651] ;  /* 0x0000ca20ff4c77ac */ /* 0x000ee20008000000 */
[----:B------:R-:W4:Y:S01]  /*0660*/  LDCU.U8 UR74, c[0x0][0x644] ;  /* 0x0000c880ff4a77ac */ /* 0x000f220008000000 */
[----:B-1----:R-:W-:Y:S06]  /*0670*/  BAR.SYNC.DEFER_BLOCKING 0x0 ;  /* 0x0000000000007b1d */ /* 0x002fec0000010000 */
[----:B------:R-:W-:Y:S05]  /*0680*/  BRA.U UP0, `(.L_x_1) ;  /* 0x0000002500887547 */ /* 0x000fea000b800000 */
[----:B------:R-:W-:Y:S01]  /*0690*/  IMAD.MOV.U32 R3, RZ, RZ, -0xc ;  /* 0xfffffff4ff037424 */ /* 0x000fe200078e00ff */
[----:B------:R-:W-:-:S04]  /*06a0*/  MOV R2, UR72 ;  /* 0x0000004800027c02 */ /* 0x000fc80008000f00 */
[----:B------:R-:W-:-:S05]  /*06b0*/  VIADDMNMX.U32 R2, R3, R2, 0x2, PT ;  /* 0x0000000203027446 */ /* 0x000fca0003800002 */
[----:B------:R-:W-:-:S04]  /*06c0*/  IMAD.SHL.U32 R4, R2, 0x4, RZ ;  /* 0x0000000402047824 */ /* 0x000fc800078e00ff */
[----:B------:R-:W1:Y:S02]  /*06d0*/  LDC R2, c[0x2][R4] ;  /* 0x0080000004027b82 */ /* 0x000e640000000800 */
[----:B-1----:R-:W-:-:S04]  /*06e0*/  SHF.R.S32.HI R3, RZ, 0x1f, R2 ;  /* 0x0000001fff037819 */ /* 0x002fc80000011402 */
.L_x_136:
[----:B--234-:R-:W-:Y:S05]  /*06f0*/  BRX R2 -0x700                                                                                                                                                                                                      (*"BRANCH_TARGETS .L_x_137,.L_x_138,.L_x_2"*) ;  /* 0xfffffff802407949 */ /* 0x01cfea000383ffff */
.L_x_138:
[----:B------:R-:W-:-:S08]  /*0700*/  NOP ;  /* 0x0000000000007918 */ /* 0x000fd00000000000 */
[----:B------:R-:W1:-:S00]  /*0710*/  USETMAXREG.DEALLOC.CTAPOOL 0x30 ;  /* 0x00000030000079c8 */ /* 0x000e4000080e0500 */
[----:B------:R-:W2:Y:S01]  /*0720*/  LDCU UR4, c[0x0][0x640] ;  /* 0x0000c800ff0477ac */ /* 0x000ea20008000800 */
[----:B------:R-:W3:Y:S01]  /*0730*/  LDCU UR6, c[0x0][0x654] ;  /* 0x0000ca80ff0677ac */ /* 0x000ee20008000800 */
[----:B------:R-:W4:Y:S01]  /*0740*/  LDCU UR7, c[0x0][0x63c] ;  /* 0x0000c780ff0777ac */ /* 0x000f220008000800 */
[----:B------:R-:W5:Y:S01]  /*0750*/  LDCU.64 UR8, c[0x0][0x630] ;  /* 0x0000c600ff0877ac */ /* 0x000f620008000a00 */
[----:B------:R-:W1:Y:S01]  /*0760*/  LDCU.U8 UR12, c[0x0][0x638] ;  /* 0x0000c700ff0c77ac */ /* 0x000e620008000000 */
[----:B--2---:R-:W-:Y:S01]  /*0770*/  UIMAD.WIDE.U32 UR4, UR73, UR4, URZ ;  /* 0x00000004490472a5 */ /* 0x004fe2000f8e00ff */
[----:B------:R-:W2:Y:S03]  /*0780*/  LDCU.U8 UR11, c[0x0][0x639] ;  /* 0x0000c720ff0b77ac */ /* 0x000ea60008000000 */
[----:B------:R-:W-:Y:S01]  /*0790*/  UIADD3 UR4, UPT, UPT, -UR5, UR73, URZ ;  /* 0x0000004905047290 */ /* 0x000fe2000fffe1ff */
[----:B------:R-:W1:Y:S03]  /*07a0*/  LDCU.U8 UR14, c[0x0][0x62c] ;  /* 0x0000c580ff0e77ac */ /* 0x000e660008000000 */
[----:B------:R-:W-:-:S04]  /*07b0*/  USHF.R.U32.HI UR4, URZ, UR74, UR4 ;  /* 0x0000004aff047299 */ /* 0x000fc80008011604 */
[----:B------:R-:W-:-:S04]  /*07c0*/  UIADD3 UR4, UPT, UPT, UR5, UR4, URZ ;  /* 0x0000000405047290 */ /* 0x000fc8000fffe0ff */
[----:B------:R-:W-:-:S04]  /*07d0*/  USHF.R.U32.HI UR10, URZ, UR77, UR4 ;  /* 0x0000004dff0a7299 */ /* 0x000fc80008011604 */
[----:B---3--:R-:W-:Y:S02]  /*07e0*/  UISETP.GE.AND UP0, UPT, UR10, UR6, UPT ;  /* 0x000000060a00728c */ /* 0x008fe4000bf06270 */
[----:B------:R-:W-:Y:S02]  /*07f0*/  UIADD3 UR4, UPT, UPT, -UR10, URZ, URZ ;  /* 0x000000ff0a047290 */ /* 0x000fe4000fffe1ff */
[----:B-1----:R-:W-:Y:S02]  /*0800*/  USEL UR6, UR12, UR75, !UP0 ;  /* 0x0000004b0c067287 */ /* 0x002fe4000c000000 */
[----:B----4-:R-:W-:Y:S02]  /*0810*/  UIMAD UR7, UR4, UR7, UR73 ;  /* 0x00000007040772a4 */ /* 0x010fe4000f8e0249 */
[----:B------:R-:W-:Y:S01]  /*0820*/  ULOP3.LUT UR6, UR6, 0xff, URZ, 0xc0, !UPT ;  /* 0x000000ff06067892 */ /* 0x000fe2000f8ec0ff */
[----:B------:R-:W1:Y:S02]  /*0830*/  LDCU.64 UR12, c[0x0][0x620] ;  /* 0x0000c400ff0c77ac */ /* 0x000e640008000a00 */
[----:B-----5:R-:W3:Y:S01]  /*0840*/  @UP0 LDCU UR9, c[0x0][0x64c] ;  /* 0x0000c980ff0907ac */ /* 0x020ee20008000800 */
[----:B------:R-:W4:Y:S01]  /*0850*/  @UP0 LDCU UR8, c[0x0][0x648] ;  /* 0x0000c900ff0807ac */ /* 0x000f220008000800 */
[----:B---3--:R-:W-:-:S02]  /*0860*/  UIMAD.WIDE.U32 UR4, UR7, UR9, URZ ;  /* 0x00000009070472a5 */ /* 0x008fc4000f8e00ff */
[----:B--2---:R-:W-:Y:S02]  /*0870*/  USEL UR9, UR11, UR76, !UP0 ;  /* 0x0000004c0b097287 */ /* 0x004fe4000c000000 */
[----:B------:R-:W-:Y:S01]  /*0880*/  UIADD3 UR4, UPT, UPT, UR7, -UR5, URZ ;  /* 0x8000000507047290 */ /* 0x000fe2000fffe0ff */
[----:B------:R-:W2:Y:S03]  /*0890*/  LDCU.U8 UR11, c[0x0][0x62d] ;  /* 0x0000c5a0ff0b77ac */ /* 0x000ea60008000000 */
[----:B------:R-:W-:Y:S02]  /*08a0*/  USHF.R.U32.HI UR4, URZ, UR6, UR4 ;  /* 0x00000006ff047299 */ /* 0x000fe40008011604 */
[----:B------:R-:W-:Y:S02]  /*08b0*/  ULOP3.LUT UR6, UR9, 0xff, URZ, 0xc0, !UPT ;  /* 0x000000ff09067892 */ /* 0x000fe4000f8ec0ff */
[----:B------:R-:W-:Y:S01]  /*08c0*/  UIADD3 UR4, UPT, UPT, UR5, UR4, URZ ;  /* 0x0000000405047290 */ /* 0x000fe2000fffe0ff */
[----:B------:R-:W3:Y:S03]  /*08d0*/  LDCU UR5, c[0x0][0x628] ;  /* 0x0000c500ff0577ac */ /* 0x000ee60008000800 */
[----:B------:R-:W-:-:S04]  /*08e0*/  USHF.R.U32.HI UR9, URZ, UR6, UR4 ;  /* 0x00000006ff097299 */ /* 0x000fc80008011604 */
[----:B------:R-:W-:-:S04]  /*08f0*/  UIADD3 UR4, UPT, UPT, -UR9, URZ, URZ ;  /* 0x000000ff09047290 */ /* 0x000fc8000fffe1ff */
[----:B----4-:R-:W-:-:S04]  /*0900*/  UIMAD UR4, UR8, UR4, UR7 ;  /* 0x00000004080472a4 */ /* 0x010fc8000f8e0207 */
[----:B-1----:R-:W-:-:S04]  /*0910*/  UIMAD UR6, UR10, UR12, UR4 ;  /* 0x0000000c0a0672a4 */ /* 0x002fc8000f8e0204 */
[----:B---3--:R-:W-:-:S07]  /*0920*/  UIMAD.WIDE.U32 UR4, UR6, UR5, URZ ;  /* 0x00000005060472a5 */ /* 0x008fce000f8e00ff */
[----:B------:R-:W-:Y:S02]  /*0930*/  UMOV UR4, UR5 ;  /* 0x0000000500047c82 */ /* 0x000fe40008000000 */
[----:B------:R-:W-:Y:S02]  /*0940*/  UIADD3 UR36, UPT, UPT, UR6, -UR4, URZ ;  /* 0x8000000406247290 */ /* 0x000fe4000fffe0ff */
[----:B------:R-:W1:Y:S02]  /*0950*/  LDCU UR5, c[0x0][0x60c] ;  /* 0x0000c180ff0577ac */ /* 0x000e640008000800 */
[----:B------:R-:W-:-:S04]  /*0960*/  USHF.R.U32.HI UR36, URZ, UR14, UR36 ;  /* 0x0000000eff247299 */ /* 0x000fc80008011624 */
[----:B------:R-:W-:-:S04]  /*0970*/  UIADD3 UR36, UPT, UPT, UR4, UR36, URZ ;  /* 0x0000002404247290 */ /* 0x000fc8000fffe0ff */
[----:B--2---:R-:W-:-:S04]  /*0980*/  USHF.R.U32.HI UR36, URZ, UR11, UR36 ;  /* 0x0000000bff247299 */ /* 0x004fc80008011624 */
[----:B------:R-:W-:Y:S02]  /*0990*/  UIADD3 UR35, UPT, UPT, -UR36, URZ, URZ ;  /* 0x000000ff24237290 */ /* 0x000fe4000fffe1ff */
[----:B-1----:R-:W-:Y:S02]  /*09a0*/  UISETP.GE.AND UP0, UPT, UR73, UR5, UPT ;  /* 0x000000054900728c */ /* 0x002fe4000bf06270 */
[----:B------:R-:W-:-:S07]  /*09b0*/  UIMAD UR35, UR35, UR13, UR6 ;  /* 0x0000000d232372a4 */ /* 0x000fce000f8e0206 */
[----:B------:R-:W-:Y:S05]  /*09c0*/  BRA.U UP0, `(.L_x_2) ;  /* 0x0000003900ec7547 */ /* 0x000fea000b800000 */
[----:B------:R-:W1:Y:S01]  /*09d0*/  S2UR UR4, SR_CgaCtaId ;  /* 0x00000000000479c3 */ /* 0x000e620000008800 */
[----:B------:R-:W-:Y:S01]  /*09e0*/  UMOV UR5, 0x400 ;  /* 0x0000040000057882 */ /* 0x000fe20000000000 */
[----:B------:R-:W2:Y:S01]  /*09f0*/  LDCU UR8, c[0x0][0x614] ;  /* 0x0000c280ff0877ac */ /* 0x000ea20008000800 */
[----:B------:R-:W3:Y:S01]  /*0a00*/  LDCU.64 UR6, c[0x0][0x348] ;  /* 0x00006900ff0677ac */ /* 0x000ee20008000a00 */
[----:B------:R-:W-:Y:S01]  /*0a10*/  UMOV UR33, URZ ;  /* 0x000000ff00217c82 */ /* 0x000fe20008000000 */
[----:B------:R-:W-:Y:S01]  /*0a20*/  UMOV UR17, 0x20 ;  /* 0x0000002000117882 */ /* 0x000fe20000000000 */
[----:B------:R-:W-:Y:S01]  /*0a30*/  UMOV UR19, UR35 ;  /* 0x0000002300137c82 */ /* 0x000fe20008000000 */
[----:B------:R-:W-:Y:S01]  /*0a40*/  UMOV UR20, UR36 ;  /* 0x0000002400147c82 */ /* 0x000fe20008000000 */
[----:B------:R-:W-:Y:S01]  /*0a50*/  UMOV UR11, UR35 ;  /* 0x00000023000b7c82 */ /* 0x000fe20008000000 */
[----:B------:R-:W-:Y:S01]  /*0a60*/  UMOV UR12, UR36 ;  /* 0x00000024000c7c82 */ /* 0x000fe20008000000 */
[----:B-1----:R-:W-:-:S02]  /*0a70*/  ULEA UR4, UR4, UR5, 0x18 ;  /* 0x0000000504047291 */ /* 0x002fc4000f8ec0ff */
[----:B------:R-:W-:Y:S02]  /*0a80*/  ULOP3.LUT UR5, URZ, UR9, URZ, 0x33, !UPT ;  /* 0x00000009ff057292 */ /* 0x000fe4000f8e33ff */
[----:B---3--:R-:W-:Y:S02]  /*0a90*/  UIADD3 UR6, UP0, UPT, UR6, 0x200, URZ ;  /* 0x0000020006067890 */ /* 0x008fe4000ff1e0ff */
[----:B--2---:R-:W-:Y:S02]  /*0aa0*/  UIADD3 UR5, UPT, UPT, UR5, UR8, URZ ;  /* 0x0000000805057290 */ /* 0x004fe4000fffe0ff */
[----:B------:R-:W-:Y:S01]  /*0ab0*/  UIADD3.X UR7, UPT, UPT, URZ, UR7, URZ, UP0, !UPT ;  /* 0x00000007ff077290 */ /* 0x000fe200087fe4ff */
[----:B------:R-:W1:Y:S01]  /*0ac0*/  SYNCS.PHASECHK.TRANS64.TRYWAIT P0, [UR4+0x180], RZ ;  /* 0x000180ffff0075a7 */ /* 0x000e620008001104 */
[----:B------:R-:W-:Y:S02]  /*0ad0*/  USHF.L.U32 UR34, UR5, 0x8, URZ ;  /* 0x0000000805227899 */ /* 0x000fe400080006ff */
[----:B------:R-:W-:-:S02]  /*0ae0*/  UIADD3 UR32, UPT, UPT, UR4, 0xc00, URZ ;  /* 0x00000c0004207890 */ /* 0x000fc4000fffe0ff */
[----:B------:R-:W-:Y:S02]  /*0af0*/  UIADD3 UR16, UPT, UPT, UR4, 0x1c00, URZ ;  /* 0x00001c0004107890 */ /* 0x000fe4000fffe0ff */
[----:B------:R-:W-:Y:S01]  /*0b00*/  UIADD3 UR8, UPT, UPT, UR4, 0x2c00, URZ ;  /* 0x00002c0004087890 */ /* 0x000fe2000fffe0ff */
[----:B------:R-:W-:Y:S01]  /*0b10*/  UMOV UR9, 0x40 ;  /* 0x0000004000097882 */ /* 0x000fe20000000000 */
[----:B------:R-:W-:Y:S01]  /*0b20*/  UMOV UR18, UR34 ;  /* 0x0000002200127c82 */ /* 0x000fe20008000000 */
[----:B------:R-:W-:Y:S01]  /*0b30*/  UMOV UR10, UR34 ;  /* 0x00000022000a7c82 */ /* 0x000fe20008000000 */
[----:B-1----:R-:W-:Y:S08]  /*0b40*/  @!P0 BRA `(.L_x_3) ;  /* 0x000000dc006c8947 */ /* 0x002ff00003800000 */
.L_x_66:
[----:B------:R-:W-:Y:S01]  /*0b50*/  UTMASTG.4D [UR32], [UR6], desc[URZ] ;  /* 0x0000ff20060073b5 */ /* 0x000fe20008019000 */
[----:B------:R-:W-:Y:S01]  /*0b60*/  UIADD3 UR26, UPT, UPT, UR34, 0x80, URZ ;  /* 0x00000080221a7890 */ /* 0x000fe2000fffe0ff */
[----:B------:R-:W-:Y:S01]  /*0b70*/  UMOV UR14, URZ ;  /* 0x000000ff000e7c82 */ /* 0x000fe20008000000 */
[----:B------:R-:W-:Y:S01]  /*0b80*/  UMOV UR15, URZ ;  /* 0x000000ff000f7c82 */ /* 0x000fe20008000000 */
[----:B------:R-:W-:Y:S01]  /*0b90*/  UMOV UR27, UR35 ;  /* 0x00000023001b7c82 */ /* 0x000fe20008000000 */
[----:B------:R-:W-:Y:S01]  /*0ba0*/  UMOV UR28, UR36 ;  /* 0x00000024001c7c82 */ /* 0x000fe20008000000 */
[----:B------:R-:W-:Y:S01]  /*0bb0*/  UIADD3 UR24, UPT, UPT, UR4, 0x3c00, URZ ;  /* 0x00003c0004187890 */ /* 0x000fe2000fffe0ff */
[----:B------:R2:W-:Y:S01]  /*0bc0*/  UTMASTG.4D [UR16], [UR6], desc[URZ] ;  /* 0x0000ff10060073b5 */ /* 0x0005e20008019000 */
[----:B------:R-:W-:Y:S01]  /*0bd0*/  UMOV UR25, UR33 ;  /* 0x0000002100197c82 */ /* 0x000fe20008000000 */
[----:B------:R3:W-:Y:S01]  /*0be0*/  UTMASTG.4D [UR8], [UR6], desc[URZ] ;  /* 0x0000ff08060073b5 */ /* 0x0007e20008019000 */
[----:B------:R0:W-:Y:S01]  /*0bf0*/  UTMACMDFLUSH ;  /* 0x00000000000079b7 */ /* 0x0001e20000000000 */
[----:B------:R-:W4:Y:S01]  /*0c00*/  SYNCS.PHASECHK.TRANS64.TRYWAIT P0, [UR4+0x188], RZ ;  /* 0x000188ffff0075a7 */ /* 0x000f220008001104 */
[----:B--2---:R-:W-:Y:S01]  /*0c10*/  UMOV UR17, 0x20 ;  /* 0x0000002000117882 */ /* 0x004fe20000000000 */
[----:B------:R-:W-:Y:S01]  /*0c20*/  UMOV UR19, UR35 ;  /* 0x0000002300137c82 */ /* 0x000fe20008000000 */
[----:B------:R-:W-:Y:S01]  /*0c30*/  UIADD3 UR16, UPT, UPT, UR4, 0x4c00, URZ ;  /* 0x00004c0004107890 */ /* 0x000fe2000fffe0ff */
[----:B------:R-:W-:Y:S01]  /*0c40*/  UMOV UR20, UR36 ;  /* 0x0000002400147c82 */ /* 0x000fe20008000000 */
[----:B------:R-:W-:Y:S01]  /*0c50*/  UMOV UR18, UR26 ;  /* 0x0000001a00127c82 */ /* 0x000fe20008000000 */
[----:B---3--:R-:W-:Y:S01]  /*0c60*/  UIADD3 UR8, UPT, UPT, UR4, 0x5c00, URZ ;  /* 0x00005c0004087890 */ /* 0x008fe2000fffe0ff */
[----:B------:R-:W-:Y:S01]  /*0c70*/  UMOV UR9, 0x40 ;  /* 0x0000004000097882 */ /* 0x000fe20000000000 */
[----:B------:R-:W-:Y:S01]  /*0c80*/  UMOV UR11, UR35 ;  /* 0x00000023000b7c82 */ /* 0x000fe20008000000 */
[----:B------:R-:W-:Y:S01]  /*0c90*/  UMOV UR12, UR36 ;  /* 0x00000024000c7c82 */ /* 0x000fe20008000000 */
[----:B----4-:R-:W-:Y:S08]  /*0ca0*/  @!P0 BRA `(.L_x_4) ;  /* 0x000000dc002c8947 */ /* 0x010ff00003800000 */
.L_x_68:
[----:B------:R5:W-:Y:S01]  /*0cb0*/  UTMASTG.4D [UR24], [UR6], desc[UR14] ;  /* 0x00000e18060073b5 */ /* 0x000be20008019000 */
[----:B------:R-:W-:Y:S01]  /*0cc0*/  UMOV UR10, UR26 ;  /* 0x0000001a000a7c82 */ /* 0x000fe20008000000 */
[----:B-1----:R-:W-:Y:S01]  /*0cd0*/  HFMA2 R2, -RZ, RZ, 0, 5.9604644775390625e-08 ;  /* 0x00000001ff027431 */ /* 0x002fe200000001ff */
[----:B------:R5:W-:Y:S01]  /*0ce0*/  UTMASTG.4D [UR16], [UR6], desc[UR14] ;  /* 0x00000e10060073b5 */ /* 0x000be20008019000 */
[----:B------:R5:W-:Y:S01]  /*0cf0*/  UTMASTG.4D [UR8], [UR6], desc[UR14] ;  /* 0x00000e08060073b5 */ /* 0x000be20008019000 */
[----:B------:R0:W-:Y:S01]  /*0d00*/  UTMACMDFLUSH ;  /* 0x00000000000079b7 */ /* 0x0001e20000000000 */
[----:B------:R-:W-:-:S04]  /*0d10*/  DEPBAR.LE SB0, 0x1 ;  /* 0x000080400000791a */ /* 0x000fc80000000000 */
[----:B------:R5:W-:Y:S01]  /*0d20*/  SYNCS.ARRIVE.TRANS64.ART0 RZ, [UR4+0x190], R2 ;  /* 0x00019002ffff79a7 */ /* 0x000be20008500004 */
[----:B------:R-:W-:-:S04]  /*0d30*/  DEPBAR.LE SB0, 0x0 ;  /* 0x000080000000791a */ /* 0x000fc80000000000 */
[----:B------:R5:W-:Y:S01]  /*0d40*/  SYNCS.ARRIVE.TRANS64.ART0 RZ, [UR4+0x198], R2 ;  /* 0x00019802ffff79a7 */ /* 0x000be20008500004 */
[----:B------:R-:W-:Y:S05]  /*0d50*/  BRA `(.L_x_2) ;  /* 0x0000003800087947 */ /* 0x000fea0003800000 */
.L_x_137:
[----:B------:R-:W-:-:S08]  /*0d60*/  NOP ;  /* 0x0000000000007918 */ /* 0x000fd00000000000 */
[----:B------:R-:W1:-:S00]  /*0d70*/  USETMAXREG.DEALLOC.CTAPOOL 0x30 ;  /* 0x00000030000079c8 */ /* 0x000e4000080e0500 */
[----:B------:R-:W2:Y:S01]  /*0d80*/  S2UR UR12, SR_CgaCtaId ;  /* 0x00000000000c79c3 */ /* 0x000ea20000008800 */
[----:B------:R-:W-:Y:S01]  /*0d90*/  NOP ;  /* 0x0000000000007918 */ /* 0x000fe20000000000 */
[----:B------:R-:W-:Y:S02]  /*0da0*/  UMOV UR4, 0x40 ;  /* 0x0000004000047882 */ /* 0x000fe40000000000 */
[----:B--2---:R-:W-:-:S09]  /*0db0*/  ULEA UR4, UR12, UR4, 0x18 ;  /* 0x000000040c047291 */ /* 0x004fd2000f8ec0ff */
[----:B-1----:R-:W1:Y:S01]  /*0dc0*/  LDS.U8 R2, [UR4] ;  /* 0x00000004ff027984 */ /* 0x002e620008000000 */
[----:B------:R-:W-:Y:S02]  /*0dd0*/  UMOV UR4, 0x400 ;  /* 0x0000040000047882 */ /* 0x000fe40000000000 */
[----:B------:R-:W-:Y:S01]  /*0de0*/  ULEA UR11, UR12, UR4, 0x18 ;  /* 0x000000040c0b7291 */ /* 0x000fe2000f8ec0ff */
[----:B-1----:R-:W-:-:S13]  /*0df0*/  ISETP.NE.AND P0, PT, R2, RZ, PT ;  /* 0x000000ff0200720c */ /* 0x002fda0003f05270 */
[----:B------:R-:W-:Y:S05]  /*0e00*/  @P0 BRA `(.L_x_5) ;  /* 0x00000000007c0947 */ /* 0x000fea0003800000 */
[----:B------:R-:W-:-:S13]  /*0e10*/  ELECT P0, URZ, PT ;  /* 0x0000000000ff782f */ /* 0x000fda0003800000 */
[----:B------:R-:W-:Y:S05]  /*0e20*/  @!P0 BRA `(.L_x_6) ;  /* 0x0000000000848947 */ /* 0x000fea0003800000 */
[----:B------:R-:W-:Y:S01]  /*0e30*/  UMOV UR4, 0x10 ;  /* 0x0000001000047882 */ /* 0x000fe20000000000 */
[----:B------:R-:W-:-:S04]  /*0e40*/  IMAD.MOV.U32 R3, RZ, RZ, 0xffff ;  /* 0x0000ffffff037424 */ /* 0x000fc800078e00ff */
[----:B------:R-:W-:Y:S04]  /*0e50*/  DEPBAR.LE SB1, 0x36 ;  /* 0x00009d800000791a */ /* 0x000fe80000000000 */
[----:B------:R-:W1:Y:S02]  /*0e60*/  UTCATOMSWS.FIND_AND_SET.ALIGN UP0, UR4, UR4 ;  /* 0x00000004000475e3 */ /* 0x000e640008000800 */
[----:B-1----:R-:W-:Y:S01]  /*0e70*/  PLOP3.LUT P0, PT, PT, PT, UP0, 0x80, 0x8 ;  /* 0x000000000008781c */ /* 0x002fe20003f0f008 */
[----:B------:R-:W-:-:S03]  /*0e80*/  IMAD.U32 R4, RZ, RZ, UR4 ;  /* 0x00000004ff047e24 */ /* 0x000fc6000f8e00ff */
[----:B------:R-:W-:-:S04]  /*0e90*/  SEL R2, RZ, 0xffffffff, !P0 ;  /* 0xffffffffff027807 */ /* 0x000fc80004000000 */
[----:B------:R-:W-:Y:S01]  /*0ea0*/  ISETP.NE.AND P0, PT, R2, RZ, PT ;  /* 0x000000ff0200720c */ /* 0x000fe20003f05270 */
[----:B------:R-:W-:-:S12]  /*0eb0*/  IMAD.MOV.U32 R2, RZ, RZ, 0x1 ;  /* 0x00000001ff027424 */ /* 0x000fd800078e00ff */
[----:B------:R-:W-:Y:S05]  /*0ec0*/  @P0 BRA `(.L_x_7) ;  /* 0x0000000000240947 */ /* 0x000fea0003800000 */
.L_x_8:
[----:B------:R-:W-:Y:S05]  /*0ed0*/  NANOSLEEP 0x64 ;  /* 0x000000640000795d */ /* 0x000fea0003800000 */
[----:B------:R-:W-:-:S05]  /*0ee0*/  UMOV UR4, 0x10 ;  /* 0x0000001000047882 */ /* 0x000fca0000000000 */
[----:B------:R-:W-:Y:S04]  /*0ef0*/  DEPBAR.LE SB1, 0x36 ;  /* 0x00009d800000791a */ /* 0x000fe80000000000 */
[----:B------:R-:W1:Y:S02]  /*0f00*/  UTCATOMSWS.FIND_AND_SET.ALIGN UP0, UR4, UR4 ;  /* 0x00000004000475e3 */ /* 0x000e640008000800 */
[----:B-1----:R-:W-:-:S04]  /*0f10*/  PLOP3.LUT P0, PT, PT, PT, UP0, 0x80, 0x8 ;  /* 0x000000000008781c */ /* 0x002fc80003f0f008 */
[----:B------:R-:W-:-:S04]  /*0f20*/  SEL R4, RZ, 0xffffffff, !P0 ;  /* 0xffffffffff047807 */ /* 0x000fc80004000000 */
[----:B------:R-:W-:Y:S01]  /*0f30*/  ISETP.NE.AND P0, PT, R4, RZ, PT ;  /* 0x000000ff0400720c */ /* 0x000fe20003f05270 */
[----:B------:R-:W-:-:S12]  /*0f40*/  IMAD.U32 R4, RZ, RZ, UR4 ;  /* 0x00000004ff047e24 */ /* 0x000fd8000f8e00ff */
[----:B------:R-:W-:Y:S05]  /*0f50*/  @!P0 BRA `(.L_x_8) ;  /* 0xfffffffc00dc8947 */ /* 0x000fea000383ffff */
.L_x_7:
[C---:B------:R-:W-:Y:S01]  /*0f60*/  VIADD R5, R4.reuse, 0x10 ;  /* 0x0000001004057836 */ /* 0x040fe20000000000 */
[----:B------:R-:W-:Y:S01]  /*0f70*/  UMOV UR4, 0x50 ;  /* 0x0000005000047882 */ /* 0x000fe20000000000 */
[----:B------:R-:W-:Y:S01]  /*0f80*/  SHF.L.U32 R3, R3, R4, RZ ;  /* 0x0000000403037219 */ /* 0x000fe200000006ff */
[----:B------:R-:W-:Y:S01]  /*0f90*/  ULEA UR4, UR12, UR4, 0x18 ;  /* 0x000000040c047291 */ /* 0x000fe2000f8ec0ff */
[----:B------:R-:W-:Y:S01]  /*0fa0*/  IMAD.SHL.U32 R4, R4, 0x20, RZ ;  /* 0x0000002004047824 */ /* 0x000fe200078e00ff */
[----:B------:R-:W-:-:S04]  /*0fb0*/  SHF.L.U32 R2, R2, R5, RZ ;  /* 0x0000000502027219 */ /* 0x000fc800000006ff */
[----:B------:R-:W-:-:S05]  /*0fc0*/  LOP3.LUT R2, R2, R3, RZ, 0xfc, !PT ;  /* 0x0000000302027212 */ /* 0x000fca00078efcff */
[----:B------:R1:W-:Y:S04]  /*0fd0*/  ATOMS.OR RZ, [UR4], R2 ;  /* 0x00000002ffff798c */ /* 0x0003e8000b000004 */
[----:B------:R1:W-:Y:S01]  /*0fe0*/  STS [UR11+0x1c8], R4 ;  /* 0x0001c804ff007988 */ /* 0x0003e2000800080b */
[----:B------:R-:W-:Y:S05]  /*0ff0*/  BRA `(.L_x_6) ;  /* 0x0000000000107947 */ /* 0x000fea0003800000 */
.L_x_5:
[----:B------:R-:W-:-:S05]  /*1000*/  MOV R2, 0xffffffff ;  /* 0xffffffff00027802 */ /* 0x000fca0000000f00 */
[----:B------:R1:W-:Y:S02]  /*1010*/  STS [UR11+0x1c8], R2 ;  /* 0x0001c802ff007988 */ /* 0x0003e4000800080b */
[----:B-1----:R-:W-:Y:S02]  /*1020*/  MOV R2, 0x1040 ;  /* 0x0000104000027802 */ /* 0x002fe40000000f00 */
[----:B------:R-:W-:Y:S05]  /*1030*/  CALL.REL.NOINC `($__internal_1_$__cuda_sm10x_tcgen05_guardrail_trap_phase_invalid_during_alloc) ;  /* 0x000000e800707944 */ /* 0x000fea0003c00000 */
.L_x_6:
[----:B------:R-:W-:Y:S05]  /*1040*/  WARPSYNC.ALL ;  /* 0x0000000000007948 */ /* 0x000fea0003800000 */
[----:B------:R-:W-:Y:S01]  /*1050*/  NOP ;  /* 0x0000000000007918 */ /* 0x000fe20000000000 */
[----:B------:R-:W2:Y:S01]  /*1060*/  LDCU UR6, c[0x0][0x640] ;  /* 0x0000c800ff0677ac */ /* 0x000ea20008000800 */
[----:B------:R-:W3:Y:S01]  /*1070*/  S2UR UR5, SR_CgaCtaId ;  /* 0x00000000000579c3 */ /* 0x000ee20000008800 */
[----:B------:R-:W4:Y:S01]  /*1080*/  LDCU UR9, c[0x0][0x654] ;  /* 0x0000ca80ff0977ac */ /* 0x000f220008000800 */
[----:B------:R-:W5:Y:S01]  /*1090*/  LDCU UR10, c[0x0][0x634] ;  /* 0x0000c680ff0a77ac */ /* 0x000f620008000800 */
[----:B------:R-:W1:Y:S01]  /*10a0*/  LDCU.U8 UR13, c[0x0][0x638] ;  /* 0x0000c700ff0d77ac */ /* 0x000e620008000000 */
[----:B--2---:R-:W-:-:S07]  /*10b0*/  UIMAD.WIDE.U32 UR6, UR73, UR6, URZ ;  /* 0x00000006490672a5 */ /* 0x004fce000f8e00ff */
[----:B------:R-:W-:Y:S02]  /*10c0*/  UMOV UR6, UR7 ;  /* 0x0000000700067c82 */ /* 0x000fe40008000000 */
[----:B------:R-:W-:-:S04]  /*10d0*/  UIADD3 UR4, UPT, UPT, -UR6, UR73, URZ ;  /* 0x0000004906047290 */ /* 0x000fc8000fffe1ff */
[----:B------:R-:W-:-:S03]  /*10e0*/  USHF.R.U32.HI UR7, URZ, UR74, UR4 ;  /* 0x0000004aff077299 */ /* 0x000fc60008011604 */
[----:B------:R-:W-:Y:S01]  /*10f0*/  UMOV UR4, 0x400 ;  /* 0x0000040000047882 */ /* 0x000fe20000000000 */
[----:B------:R-:W-:Y:S02]  /*1100*/  UIADD3 UR6, UPT, UPT, UR6, UR7, URZ ;  /* 0x0000000706067290 */ /* 0x000fe4000fffe0ff */
[----:B---3--:R-:W-:Y:S02]  /*1110*/  ULEA UR4, UR5, UR4, 0x18 ;  /* 0x0000000405047291 */ /* 0x008fe4000f8ec0ff */
[----:B------:R-:W-:Y:S02]  /*1120*/  USHF.R.U32.HI UR7, URZ, UR77, UR6 ;  /* 0x0000004dff077299 */ /* 0x000fe40008011606 */
[----:B------:R-:W-:Y:S02]  /*1130*/  UIADD3 UR8, UPT, UPT, UR4, 0x9c00, URZ ;  /* 0x00009c0004087890 */ /* 0x000fe4000fffe0ff */
[----:B----4-:R-:W-:Y:S02]  /*1140*/  UISETP.GE.AND UP0, UPT, UR7, UR9, UPT ;  /* 0x000000090700728c */ /* 0x010fe4000bf06270 */
[----:B------:R-:W-:-:S02]  /*1150*/  USHF.R.U32.HI UR6, URZ, 0x4, UR8 ;  /* 0x00000004ff067899 */ /* 0x000fc40008011608 */
[----:B-1----:R-:W-:Y:S02]  /*1160*/  USEL UR9, UR13, UR75, !UP0 ;  /* 0x0000004b0d097287 */ /* 0x002fe4000c000000 */
[----:B------:R-:W-:Y:S01]  /*1170*/  ULOP3.LUT UR6, UR6, 0x3fc0, URZ, 0xc0, !UPT ;  /* 0x00003fc006067892 */ /* 0x000fe2000f8ec0ff */
[----:B------:R-:W1:Y:S02]  /*1180*/  LDCU.U8 UR13, c[0x0][0x639] ;  /* 0x0000c720ff0d77ac */ /* 0x000e640008000000 */
[----:B------:R-:W2:Y:S02]  /*1190*/  LDCU UR8, c[0x0][0x63c] ;  /* 0x0000c780ff0877ac */ /* 0x000ea40008000800 */
[----:B-----5:R-:W3:Y:S01]  /*11a0*/  @UP0 LDCU UR10, c[0x0][0x64c] ;  /* 0x0000c980ff0a07ac */ /* 0x020ee20008000800 */
[----:B------:R-:W-:Y:S02]  /*11b0*/  ULOP3.LUT UR6, UR6, 0x10000, URZ, 0xfc, !UPT ;  /* 0x0001000006067892 */ /* 0x000fe4000f8efcff */
[----:B------:R-:W-:-:S04]  /*11c0*/  ULOP3.LUT UR9, UR9, 0xff, URZ, 0xc0, !UPT ;  /* 0x000000ff09097892 */ /* 0x000fc8000f8ec0ff */
[----:B------:R-:W-:Y:S01]  /*11d0*/  IMAD.U32 R2, RZ, RZ, UR6 ;  /* 0x00000006ff027e24 */ /* 0x000fe2000f8e00ff */
[----:B------:R-:W-:-:S04]  /*11e0*/  UIADD3 UR6, UPT, UPT, -UR7, URZ, URZ ;  /* 0x000000ff07067290 */ /* 0x000fc8000fffe1ff */
[----:B--2---:R-:W-:Y:S01]  /*11f0*/  UIMAD UR8, UR6, UR8, UR73 ;  /* 0x00000008060872a4 */ /* 0x004fe2000f8e0249 */
[----:B------:R-:W2:Y:S03]  /*1200*/  SHFL.IDX PT, R2, R2, RZ, 0x1f ;  /* 0x00001fff02027589 */ /* 0x000ea600000e0000 */
[----:B---3--:R-:W-:Y:S01]  /*1210*/  UIMAD.WIDE.U32 UR6, UR8, UR10, URZ ;  /* 0x0000000a080672a5 */ /* 0x008fe2000f8e00ff */
[----:B------:R-:W3:Y:S06]  /*1220*/  LDCU UR10, c[0x0][0x60c] ;  /* 0x0000c180ff0a77ac */ /* 0x000eec0008000800 */
[----:B------:R-:W-:-:S02]  /*1230*/  UMOV UR6, UR7 ;  /* 0x0000000700067c82 */ /* 0x000fc40008000000 */
[----:B------:R-:W-:Y:S02]  /*1240*/  UIADD3 UR7, UPT, UPT, UR8, -UR6, URZ ;  /* 0x8000000608077290 */ /* 0x000fe4000fffe0ff */
[----:B-1----:R-:W-:Y:S02]  /*1250*/  USEL UR8, UR13, UR76, !UP0 ;  /* 0x0000004c0d087287 */ /* 0x002fe4000c000000 */
[----:B------:R-:W-:Y:S02]  /*1260*/  USHF.R.U32.HI UR7, URZ, UR9, UR7 ;  /* 0x00000009ff077299 */ /* 0x000fe40008011607 */
[----:B------:R-:W-:Y:S02]  /*1270*/  ULOP3.LUT UR8, UR8, 0xff, URZ, 0xc0, !UPT ;  /* 0x000000ff08087892 */ /* 0x000fe4000f8ec0ff */
[----:B------:R-:W-:Y:S02]  /*1280*/  UIADD3 UR6, UPT, UPT, UR6, UR7, URZ ;  /* 0x0000000706067290 */ /* 0x000fe4000fffe0ff */
[----:B---3--:R-:W-:Y:S01]  /*1290*/  UISETP.GE.AND UP0, UPT, UR73, UR10, UPT ;  /* 0x0000000a4900728c */ /* 0x008fe2000bf06270 */
[----:B--2---:R-:W-:Y:S01]  /*12a0*/  R2UR UR34, R2 ;  /* 0x00000000022272ca */ /* 0x004fe200000e0000 */
[----:B------:R-:W-:Y:S01]  /*12b0*/  USHF.R.U32.HI UR19, URZ, UR8, UR6 ;  /* 0x00000008ff137299 */ /* 0x000fe20008011606 */
[----:B------:R-:W-:Y:S06]  /*12c0*/  BAR.SYNC.DEFER_BLOCKING 0x2, 0x1a0 ;  /* 0x0086800000007b1d */ /* 0x000fec0000010000 */
[----:B------:R-:W1:Y:S02]  /*12d0*/  LDS R3, [UR4+0x1c8] ;  /* 0x0001c804ff037984 */ /* 0x000e640008000800 */
[----:B-1----:R-:W-:Y:S01]  /*12e0*/  R2UR UR43, R3 ;  /* 0x00000000032b72ca */ /* 0x002fe200000e0000 */
[----:B------:R-:W-:-:S14]  /*12f0*/  BRA.U UP0, `(.L_x_9) ;  /* 0x0000001500ac7547 */ /* 0x000fdc000b800000 */
[----:B------:R-:W1:Y:S02]  /*1300*/  SYNCS.PHASECHK.TRANS64.TRYWAIT P0, [UR4], RZ ;  /* 0x000000ffff0075a7 */ /* 0x000e640008001104 */
[----:B-1----:R-:W-:Y:S05]  /*1310*/  @!P0 BRA `(.L_x_10) ;  /* 0x000000d400a88947 */ /* 0x002fea0003800000 */
.L_x_70:
[----:B------:R-:W2:Y:S01]  /*1320*/  SYNCS.PHASECHK.TRANS64.TRYWAIT P0, [UR4+0x20], RZ ;  /* 0x000020ffff0075a7 */ /* 0x000ea20008001104 */
[----:B------:R-:W-:Y:S01]  /*1330*/  UIADD3 UR5, UPT, UPT, UR4, 0xcc00, URZ ;  /* 0x0000cc0004057890 */ /* 0x000fe2000fffe0ff */
[----:B-1----:R-:W-:Y:S01]  /*1340*/  CS2R R2, SRZ ;  /* 0x0000000000027805 */ /* 0x002fe2000001ff00 */
[----:B------:R-:W-:Y:S02]  /*1350*/  UIADD3 UR12, UPT, UPT, UR34, -0x300, URZ ;  /* 0xfffffd00220c7890 */ /* 0x000fe4000fffe0ff */
[----:B------:R-:W-:Y:S02]  /*1360*/  USHF.R.U32.HI UR5, URZ, 0x4, UR5 ;  /* 0x00000004ff057899 */ /* 0x000fe40008011605 */
[----:B------:R-:W-:Y:S01]  /*1370*/  UIADD3 UR8, UPT, UPT, UR34, -0x200, URZ ;  /* 0xfffffe0022087890 */ /* 0x000fe2000fffe0ff */
[C---:B------:R-:W-:Y:S01]  /*1380*/  R2UR UR22, R2.reuse ;  /* 0x00000000021672ca */ /* 0x040fe200000e0000 */
[----:B------:R-:W-:Y:S01]  /*1390*/  ULOP3.LUT UR10, UR5, 0x3fc0, URZ, 0xc0, !UPT ;  /* 0x00003fc0050a7892 */ /* 0x000fe2000f8ec0ff */
[----:B------:R-:W-:Y:S01]  /*13a0*/  R2UR UR20, R3 ;  /* 0x00000000031472ca */ /* 0x000fe200000e0000 */
[----:B------:R-:W-:Y:S01]  /*13b0*/  UIADD3 UR6, UPT, UPT, UR34, -0x100, URZ ;  /* 0xffffff0022067890 */ /* 0x000fe2000fffe0ff */
[----:B------:R-:W-:Y:S01]  /*13c0*/  R2UR UR18, R2 ;  /* 0x00000000021272ca */ /* 0x000fe200000e0000 */
[----:B------:R-:W-:Y:S01]  /*13d0*/  ULOP3.LUT UR10, UR10, 0x10000, URZ, 0xfc, !UPT ;  /* 0x000100000a0a7892 */ /* 0x000fe2000f8efcff */
[----:B------:R-:W-:Y:S01]  /*13e0*/  UMOV UR28, 0x0 ;  /* 0x00000000001c7882 */ /* 0x000fe20000000000 */
[----:B------:R-:W-:Y:S01]  /*13f0*/  UMOV UR29, 0x8200010 ;  /* 0x08200010001d7882 */ /* 0x000fe20000000000 */
[----:B------:R-:W-:Y:S01]  /*1400*/  UMOV UR26, 0x0 ;  /* 0x00000000001a7882 */ /* 0x000fe20000000000 */
[----:B------:R-:W-:Y:S01]  /*1410*/  UMOV UR27, 0x8200010 ;  /* 0x08200010001b7882 */ /* 0x000fe20000000000 */
[----:B------:R-:W-:Y:S01]  /*1420*/  UMOV UR24, 0x0 ;  /* 0x0000000000187882 */ /* 0x000fe20000000000 */
[----:B------:R-:W-:Y:S01]  /*1430*/  UMOV UR25, 0x8200010 ;  /* 0x0820001000197882 */ /* 0x000fe20000000000 */
[----:B------:R-:W-:-:S02]  /*1440*/  UIADD3 UR5, UPT, UPT, UR4, 0x100, URZ ;  /* 0x0000010004057890 */ /* 0x000fc4000fffe0ff */
[----:B------:R-:W-:Y:S02]  /*1450*/  UIADD3 UR16, UPT, UPT, UR10, 0x100, URZ ;  /* 0x000001000a107890 */ /* 0x000fe4000fffe0ff */
[----:B------:R-:W-:Y:S01]  /*1460*/  UIADD3 UR14, UPT, UPT, UR10, 0x200, URZ ;  /* 0x000002000a0e7890 */ /* 0x000fe2000fffe0ff */
[----:B------:R-:W-:Y:S01]  /*1470*/  UMOV UR13, 0xc0004010 ;  /* 0xc0004010000d7882 */ /* 0x000fe20000000000 */
[----:B------:R-:W-:Y:S01]  /*1480*/  UMOV UR9, 0xc0004010 ;  /* 0xc000401000097882 */ /* 0x000fe20000000000 */
[----:B------:R-:W-:Y:S01]  /*1490*/  UMOV UR7, 0xc0004010 ;  /* 0xc000401000077882 */ /* 0x000fe20000000000 */
[----:B------:R-:W-:Y:S01]  /*14a0*/  UMOV UR11, 0xc0004010 ;  /* 0xc0004010000b7882 */ /* 0x000fe20000000000 */
[----:B------:R-:W-:Y:S01]  /*14b0*/  UMOV UR17, 0xc0004010 ;  /* 0xc000401000117882 */ /* 0x000fe20000000000 */
[----:B------:R-:W-:Y:S01]  /*14c0*/  UMOV UR15, 0xc0004010 ;  /* 0xc0004010000f7882 */ /* 0x000fe20000000000 */
[----:B--2---:R-:W-:Y:S05]  /*14d0*/  @!P0 BRA `(.L_x_11) ;  /* 0x000000d400508947 */ /* 0x004fea0003800000 */
.L_x_72:
[----:B------:R2:W-:Y:S01]  /*14e0*/  UTCQMMA gdesc[UR12], gdesc[UR10], tmem[UR22], tmem[UR28], idesc[UR29], !UPT ;  /* 0x00ff1c0a0c0075ea */ /* 0x0005e2000f800316 */
[----:B------:R-:W-:Y:S01]  /*14f0*/  UTCQMMA gdesc[UR8], gdesc[UR16], tmem[UR20], tmem[UR26], idesc[UR27], UPT ;  /* 0x00ff1a10080075ea */ /* 0x000fe2000b800314 */
[----:B------:R3:W-:Y:S01]  /*1500*/  UTCQMMA gdesc[UR6], gdesc[UR14], tmem[UR18], tmem[UR24], idesc[UR25], UPT ;  /* 0x00ff180e060075ea */ /* 0x0007e2000b800312 */
[----:B------:R4:W-:Y:S01]  /*1510*/  UTCBAR [UR5], URZ ;  /* 0x000000ff050073e9 */ /* 0x0009e200080000ff */
[----:B------:R-:W5:Y:S01]  /*1520*/  SYNCS.PHASECHK.TRANS64.TRYWAIT P0, [UR4+0x8], RZ ;  /* 0x000008ffff0075a7 */ /* 0x000f620008001104 */
[----:B------:R-:W3:Y:S01]  /*1530*/  LDCU UR23, c[0x0][0x614] ;  /* 0x0000c280ff1777ac */ /* 0x000ee20008000800 */
[----:B-1----:R-:W-:Y:S02]  /*1540*/  IMAD.MOV.U32 R2, RZ, RZ, 0x80 ;  /* 0x00000080ff027424 */ /* 0x002fe400078e00ff */
[----:B------:R-:W-:Y:S01]  /*1550*/  IMAD.MOV.U32 R3, RZ, RZ, 0x80 ;  /* 0x00000080ff037424 */ /* 0x000fe200078e00ff */
[----:B------:R-:W1:Y:S01]  /*1560*/  LDCU UR21, c[0x0][0x38c] ;  /* 0x00007180ff1577ac */ /* 0x000e620008000800 */
[----:B------:R-:W4:Y:S01]  /*1570*/  LDCU UR31, c[0x0][0x380] ;  /* 0x00007000ff1f77ac */ /* 0x000f220008000800 */
[----:B------:R-:W-:Y:S01]  /*1580*/  UMOV UR36, 0x0 ;  /* 0x0000000000247882 */ /* 0x000fe20000000000 */
[----:B------:R-:W-:Y:S01]  /*1590*/  UMOV UR37, 0x1 ;  /* 0x0000000100257882 */ /* 0x000fe20000000000 */
[----:B------:R-:W-:-:S02]  /*15a0*/  UIADD3 UR32, UPT, UPT, UR34, 0x100, URZ ;  /* 0x0000010022207890 */ /* 0x000fc4000fffe0ff */
[----:B------:R-:W-:Y:S01]  /*15b0*/  UIADD3 UR30, UPT, UPT, UR34, 0x200, URZ ;  /* 0x00000200221e7890 */ /* 0x000fe2000fffe0ff */
[----:B------:R-:W-:Y:S01]  /*15c0*/  UMOV UR35, 0xc0004010 ;  /* 0xc000401000237882 */ /* 0x000fe20000000000 */
[----:B------:R-:W-:Y:S01]  /*15d0*/  UMOV UR33, 0xc0004010 ;  /* 0xc000401000217882 */ /* 0x000fe20000000000 */
[----:B--2---:R-:W-:Y:S02]  /*15e0*/  UIADD3 UR22, UPT, UPT, UR4, 0x108, URZ ;  /* 0x0000010804167890 */ /* 0x004fe4000fffe0ff */
[----:B---3--:R-:W-:Y:S02]  /*15f0*/  UIADD3 UR6, UPT, UPT, -UR19, UR23, URZ ;  /* 0x0000001713067290 */ /* 0x008fe4000fffe1ff */
[----:B-1----:R-:W-:Y:S02]  /*1600*/  UIADD3 UR8, UPT, UPT, -UR21, URZ, URZ ;  /* 0x000000ff15087290 */ /* 0x002fe4000fffe1ff */
[----:B----4-:R-:W-:Y:S02]  /*1610*/  UIADD3 UR5, UPT, UPT, UR21, -UR31, URZ ;  /* 0x8000001f15057290 */ /* 0x010fe4000fffe0ff */
[----:B------:R-:W-:-:S02]  /*1620*/  UIADD3 UR13, UPT, UPT, UR21, -0x1, URZ ;  /* 0xffffffff150d7890 */ /* 0x000fc4000fffe0ff */
[----:B------:R-:W-:Y:S02]  /*1630*/  UISETP.GT.AND UP0, UPT, UR21, URZ, UPT ;  /* 0x000000ff1500728c */ /* 0x000fe4000bf04270 */
[----:B------:R-:W-:Y:S02]  /*1640*/  ULEA UR5, UR6, UR5, 0x8 ;  /* 0x0000000506057291 */ /* 0x000fe4000f8e40ff */
[----:B------:R-:W-:Y:S02]  /*1650*/  USHF.R.S32.HI UR8, URZ, 0x1f, UR8 ;  /* 0x0000001fff087899 */ /* 0x000fe40008011408 */
[----:B------:R-:W-:Y:S02]  /*1660*/  USHF.R.S32.HI UR7, URZ, 0x1f, UR13 ;  /* 0x0000001fff077899 */ /* 0x000fe4000801140d */
[----:B------:R-:W-:Y:S02]  /*1670*/  UIADD3 UR9, UPT, UPT, -UR5, URZ, URZ ;  /* 0x000000ff05097290 */ /* 0x000fe4000fffe1ff */
[----:B------:R-:W-:Y:S01]  /*1680*/  ULEA.HI UR12, UR8, -UR21, URZ, 0x7 ;  /* 0x80000015080c7291 */ /* 0x000fe2000f8f38ff */
[----:B------:R-:W-:Y:S01]  /*1690*/  R2UR UR21, R2 ;  /* 0x00000000021572ca */ /* 0x000fe200000e0000 */
[----:B------:R-:W-:-:S02]  /*16a0*/  ULEA.HI UR7, UR7, UR13, URZ, 0x7 ;  /* 0x0000000d07077291 */ /* 0x000fc4000f8f38ff */
[----:B------:R-:W-:Y:S02]  /*16b0*/  UIADD3 UR6, UPT, UPT, UR5, -0x1, URZ ;  /* 0xffffffff05067890 */ /* 0x000fe4000fffe0ff */
[----:B------:R-:W-:Y:S02]  /*16c0*/  USHF.R.S32.HI UR8, URZ, 0x1f, UR9 ;  /* 0x0000001fff087899 */ /* 0x000fe40008011409 */
[----:B------:R-:W-:Y:S02]  /*16d0*/  @UP0 UIMAD.WIDE UR18, UR7, 0x2000000, UR36 ;  /* 0x02000000071208a5 */ /* 0x000fe4000f8e0224 */
[----:B------:R-:W-:Y:S02]  /*16e0*/  USHF.R.S32.HI UR13, URZ, 0x1f, UR6 ;  /* 0x0000001fff0d7899 */ /* 0x000fe40008011406 */
[----:B------:R-:W-:Y:S02]  /*16f0*/  ULEA.HI UR7, UR8, -UR5, URZ, 0x7 ;  /* 0x8000000508077291 */ /* 0x000fe4000f8f38ff */
[----:B------:R-:W-:-:S02]  /*1700*/  USHF.R.S32.HI UR12, URZ, 0x7, UR12 ;  /* 0x00000007ff0c7899 */ /* 0x000fc4000801140c */
[----:B------:R-:W-:Y:S01]  /*1710*/  ULEA.HI UR9, UR13, UR6, URZ, 0x7 ;  /* 0x000000060d097291 */ /* 0x000fe2000f8f38ff */
[----:B------:R-:W-:Y:S01]  /*1720*/  R2UR UR13, R3 ;  /* 0x00000000030d72ca */ /* 0x000fe200000e0000 */
[----:B------:R-:W-:Y:S02]  /*1730*/  USHF.R.S32.HI UR8, URZ, 0x7, UR7 ;  /* 0x00000007ff087899 */ /* 0x000fe40008011407 */
[----:B------:R-:W-:Y:S01]  /*1740*/  UIADD3 UR6, UPT, UPT, -UR12, URZ, URZ ;  /* 0x000000ff0c067290 */ /* 0x000fe2000fffe1ff */
[----:B------:R-:W-:Y:S01]  /*1750*/  R2UR UR12, R2 ;  /* 0x00000000020c72ca */ /* 0x000fe200000e0000 */
[----:B------:R-:W-:Y:S02]  /*1760*/  UIADD3 UR20, UPT, UPT, UR4, 0x90, URZ ;  /* 0x0000009004147890 */ /* 0x000fe4000fffe0ff */
[----:B------:R-:W-:Y:S02]  /*1770*/  ULEA.HI.SX32 UR7, UR9, 0x1, 0x19 ;  /* 0x0000000109077891 */ /* 0x000fe4000f8fcaff */
[----:B------:R-:W-:-:S02]  /*1780*/  UIADD3 UR8, UPT, UPT, -UR8, URZ, URZ ;  /* 0x000000ff08087290 */ /* 0x000fc4000fffe1ff */
[----:B------:R-:W-:Y:S01]  /*1790*/  UISETP.GT.AND UP1, UPT, UR5, URZ, UPT ;  /* 0x000000ff0500728c */ /* 0x000fe2000bf24270 */
[----:B------:R-:W-:Y:S01]  /*17a0*/  UMOV UR28, 0x0 ;  /* 0x00000000001c7882 */ /* 0x000fe20000000000 */
[----:B------:R-:W-:Y:S01]  /*17b0*/  UMOV UR29, 0x8200010 ;  /* 0x08200010001d7882 */ /* 0x000fe20000000000 */
[----:B------:R-:W-:Y:S01]  /*17c0*/  UMOV UR26, 0x0 ;  /* 0x00000000001a7882 */ /* 0x000fe20000000000 */
[----:B------:R-:W-:Y:S01]  /*17d0*/  UMOV UR27, 0x8200010 ;  /* 0x08200010001b7882 */ /* 0x000fe20000000000 */
[----:B------:R-:W-:Y:S01]  /*17e0*/  UMOV UR24, 0x0 ;  /* 0x0000000000187882 */ /* 0x000fe20000000000 */
[----:B------:R-:W-:Y:S01]  /*17f0*/  UMOV UR25, 0x8200010 ;  /* 0x0820001000197882 */ /* 0x000fe20000000000 */
[----:B------:R-:W-:Y:S01]  /*1800*/  UMOV UR31, 0xc0004010 ;  /* 0xc0004010001f7882 */ /* 0x000fe20000000000 */
[----:B-----5:R-:W-:Y:S05]  /*1810*/  @!P0 BRA `(.L_x_12) ;  /* 0x000000d000988947 */ /* 0x020fea0003800000 */
.L_x_74:
[----:B------:R2:W-:Y:S01]  /*1820*/  UTCQMMA gdesc[UR34], gdesc[UR10], tmem[UR21], tmem[UR28], idesc[UR29], !UPT ;  /* 0x00ff1c0a220075ea */ /* 0x0005e2000f800315 */
[----:B------:R2:W-:Y:S01]  /*1830*/  UTCQMMA gdesc[UR32], gdesc[UR16], tmem[UR13], tmem[UR26], idesc[UR27], UPT ;  /* 0x00ff1a10200075ea */ /* 0x0005e2000b80030d */
[----:B------:R2:W-:Y:S01]  /*1840*/  UTCQMMA gdesc[UR30], gdesc[UR14], tmem[UR12], tmem[UR24], idesc[UR25], UPT ;  /* 0x00ff180e1e0075ea */ /* 0x0005e2000b80030c */
[----:B------:R2:W-:Y:S01]  /*1850*/  UTCBAR [UR22], URZ ;  /* 0x000000ff160073e9 */ /* 0x0005e200080000ff */
[----:B------:R-:W-:Y:S01]  /*1860*/  @!UP1 UMOV UR7, UR8 ;  /* 0x0000000800079c82 */ /* 0x000fe20008000000 */
[----:B------:R-:W-:Y:S01]  /*1870*/  @UP0 UMOV UR6, UR19 ;  /* 0x0000001300060c82 */ /* 0x000fe20008000000 */
[----:B------:R2:W-:Y:S01]  /*1880*/  UTCBAR [UR20], URZ ;  /* 0x000000ff140073e9 */ /* 0x0005e200080000ff */
[----:B------:R-:W-:Y:S01]  /*1890*/  UISETP.LT.AND UP0, UPT, UR7, UR6, UPT ;  /* 0x000000060700728c */ /* 0x000fe2000bf01270 */
[----:B------:R-:W-:Y:S01]  /*18a0*/  HFMA2 R11, -RZ, RZ, 0, 0 ;  /* 0x00000000ff0b7431 */ /* 0x000fe200000001ff */
[----:B------:R-:W-:Y:S02]  /*18b0*/  UIADD3 UR40, UPT, UPT, UR4, 0x20, URZ ;  /* 0x0000002004287890 */ /* 0x000fe4000fffe0ff */
[----:B------:R-:W-:Y:S01]  /*18c0*/  USEL UR7, UR7, UR6, UP0 ;  /* 0x0000000607077287 */ /* 0x000fe20008000000 */
[----:B------:R-:W-:-:S02]  /*18d0*/  UMOV UR37, URZ ;  /* 0x000000ff00257c82 */ /* 0x000fc40008000000 */
[----:B------:R-:W-:Y:S01]  /*18e0*/  UMOV UR6, 0x1 ;  /* 0x0000000100067882 */ /* 0x000fe20000000000 */
[----:B------:R-:W-:Y:S01]  /*18f0*/  UISETP.GE.AND UP0, UPT, UR7, 0x2, UPT ;  /* 0x000000020700788c */ /* 0x000fe2000bf06270 */
[----:B------:R-:W-:-:S08]  /*1900*/  UMOV UR8, URZ ;  /* 0x000000ff00087c82 */ /* 0x000fd00008000000 */
[----:B------:R-:W-:Y:S05]  /*1910*/  BRA.U !UP0, `(.L_x_13) ;  /* 0x00000009089c7547 */ /* 0x000fea000b800000 */
[----:B------:R-:W-:Y:S01]  /*1920*/  IMAD.MOV.U32 R11, RZ, RZ, RZ ;  /* 0x000000ffff0b7224 */ /* 0x000fe200078e00ff */
[----:B------:R-:W-:Y:S01]  /*1930*/  MOV R5, 0x160 ;  /* 0x0000016000057802 */ /* 0x000fe20000000f00 */
[----:B------:R-:W-:Y:S01]  /*1940*/  IMAD.MOV.U32 R6, RZ, RZ, 0xd8 ;  /* 0x000000d8ff067424 */ /* 0x000fe200078e00ff */
[----:B------:R-:W-:Y:S01]  /*1950*/  MOV R3, 0x80 ;  /* 0x0000008000037802 */ /* 0x000fe20000000f00 */
[----:B------:R-:W-:Y:S01]  /*1960*/  IMAD.MOV.U32 R4, RZ, RZ, 0x80 ;  /* 0x00000080ff047424 */ /* 0x000fe200078e00ff */
[----:B-1----:R-:W-:Y:S01]  /*1970*/  MOV R2, 0x80 ;  /* 0x0000008000027802 */ /* 0x002fe20000000f00 */
[----:B------:R-:W-:Y:S01]  /*1980*/  UIADD3 UR36, UPT, UPT, -UR7, URZ, URZ ;  /* 0x000000ff07247290 */ /* 0x000fe2000fffe1ff */
[----:B------:R-:W-:Y:S01]  /*1990*/  UMOV UR6, 0x1 ;  /* 0x0000000100067882 */ /* 0x000fe20000000000 */
[----:B------:R-:W-:Y:S01]  /*19a0*/  UMOV UR8, URZ ;  /* 0x000000ff00087c82 */ /* 0x000fe20008000000 */
[----:B------:R-:W-:Y:S01]  /*19b0*/  UMOV UR37, URZ ;  /* 0x000000ff00257c82 */ /* 0x000fe20008000000 */
[----:B------:R-:W-:Y:S01]  /*19c0*/  UMOV UR70, 0x0 ;  /* 0x0000000000467882 */ /* 0x000fe20000000000 */
        /* <DEDUP_REMOVED lines=13> */
[----:B------:R-:W-:Y:S01]  /*1aa0*/  UIADD3 UR42, UPT, UPT, UR4, 0x100, URZ ;  /* 0x00000100042a7890 */ /* 0x000fe2000fffe0ff */
        /* <DEDUP_REMOVED lines=14> */
[----:B------:R-:W-:-:S10]  /*1b90*/  UMOV UR45, 0x8200010 ;  /* 0x08200010002d7882 */ /* 0x000fd40000000000 */
.L_x_20:
[----:B--2---:R-:W-:Y:S01]  /*1ba0*/  ULEA UR29, UR6, UR40, 0x3 ;  /* 0x00000028061d7291 */ /* 0x004fe2000f8e18ff */
[----:B-1----:R-:W-:Y:S01]  /*1bb0*/  SHF.L.U32 R9, R11, 0x1f, RZ ;  /* 0x0000001f0b097819 */ /* 0x002fe200000006ff */
[----:B----4-:R-:W-:Y:S06]  /*1bc0*/  USHF.L.U32 UR7, UR37, 0x1f, URZ ;  /* 0x0000001f25077899 */ /* 0x010fec00080006ff */
[----:B------:R-:W-:Y:S01]  /*1bd0*/  MOV R10, UR7 ;  /* 0x00000007000a7c02 */ /* 0x000fe20008000f00 */
[----:B------:R-:W1:Y:S02]  /*1be0*/  SYNCS.PHASECHK.TRANS64.TRYWAIT P0, [UR29], R9 ;  /* 0x00000009ff0075a7 */ /* 0x000e64000800111d */
[----:B-1----:R-:W-:Y:S05]  /*1bf0*/  @!P0 BRA `(.L_x_14) ;  /* 0x000000cc00b88947 */ /* 0x002fea0003800000 */
.L_x_76:
[----:B------:R-:W-:Y:S01]  /*1c00*/  UIMAD UR5, UR6, 0x3000, UR4 ;  /* 0x00003000060578a4 */ /* 0x000fe2000f8e0204 */
[----:B------:R-:W2:Y:S01]  /*1c10*/  SYNCS.PHASECHK.TRANS64.TRYWAIT P0, [UR4+0x110], R10 ;  /* 0x0001100aff0075a7 */ /* 0x000ea20008001104 */
[----:B------:R-:W-:Y:S01]  /*1c20*/  UISETP.NE.U32.AND UP0, UPT, UR8, URZ, UPT ;  /* 0x000000ff0800728c */ /* 0x000fe2000bf05070 */
[----:B-1----:R-:W-:Y:S01]  /*1c30*/  IMAD.MOV.U32 R9, RZ, RZ, 0x40 ;  /* 0x00000040ff097424 */ /* 0x002fe200078e00ff */
[----:B------:R-:W-:Y:S01]  /*1c40*/  UIADD3 UR5, UPT, UPT, UR5, 0xcc00, URZ ;  /* 0x0000cc0005057890 */ /* 0x000fe2000fffe0ff */
[----:B------:R-:W-:Y:S01]  /*1c50*/  IMAD.MOV.U32 R8, RZ, RZ, 0x100 ;  /* 0x00000100ff087424 */ /* 0x000fe200078e00ff */
[----:B------:R-:W-:Y:S01]  /*1c60*/  UMOV UR13, 0xc0004010 ;  /* 0xc0004010000d7882 */ /* 0x000fe20000000000 */
[----:B------:R-:W-:Y:S01]  /*1c70*/  IMAD.MOV.U32 R7, RZ, RZ, 0x48 ;  /* 0x00000048ff077424 */ /* 0x000fe200078e00ff */
[----:B------:R-:W-:Y:S01]  /*1c80*/  R2UR UR16, R9 ;  /* 0x00000000091072ca */ /* 0x000fe200000e0000 */
[----:B------:R-:W-:Y:S01]  /*1c90*/  USHF.R.U32.HI UR12, URZ, 0x4, UR5 ;  /* 0x00000004ff0c7899 */ /* 0x000fe20008011605 */
[----:B------:R-:W-:Y:S01]  /*1ca0*/  R2UR UR15, R8 ;  /* 0x00000000080f72ca */ /* 0x000fe200000e0000 */
[----:B------:R-:W-:Y:S01]  /*1cb0*/  HFMA2 R9, -RZ, RZ, 0, 1.52587890625e-05 ;  /* 0x00000100ff097431 */ /* 0x000fe200000001ff */
[----:B------:R-:W-:Y:S01]  /*1cc0*/  R2UR UR14, R7 ;  /* 0x00000000070e72ca */ /* 0x000fe200000e0000 */
[----:B------:R-:W-:Y:S01]  /*1cd0*/  ULOP3.LUT UR12, UR12, 0x3fc0, URZ, 0xc0, !UPT ;  /* 0x00003fc00c0c7892 */ /* 0x000fe2000f8ec0ff */
[----:B------:R-:W-:Y:S01]  /*1ce0*/  IMAD.MOV.U32 R8, RZ, RZ, 0x50 ;  /* 0x00000050ff087424 */ /* 0x000fe200078e00ff */
[----:B------:R-:W-:Y:S01]  /*1cf0*/  UMOV UR21, 0xc0004010 ;  /* 0xc000401000157882 */ /* 0x000fe20000000000 */
[----:B------:R-:W-:Y:S01]  /*1d00*/  IMAD.MOV.U32 R7, RZ, RZ, 0x100 ;  /* 0x00000100ff077424 */ /* 0x000fe200078e00ff */
[----:B------:R-:W-:Y:S02]  /*1d10*/  ULOP3.LUT UR12, UR12, 0x1000000, URZ, 0xfc, !UPT ;  /* 0x010000000c0c7892 */ /* 0x000fe4000f8efcff */
[----:B------:R-:W-:Y:S01]  /*1d20*/  R2UR UR9, R8 ;  /* 0x00000000080972ca */ /* 0x000fe200000e0000 */
[----:B------:R-:W-:Y:S01]  /*1d30*/  UMOV UR19, 0xc0004010 ;  /* 0xc000401000137882 */ /* 0x000fe20000000000 */
[----:B------:R-:W-:Y:S01]  /*1d40*/  R2UR UR11, R9 ;  /* 0x00000000090b72ca */ /* 0x000fe200000e0000 */
[----:B------:R-:W-:Y:S01]  /*1d50*/  UIADD3 UR20, UPT, UPT, UR12, 0x40, URZ ;  /* 0x000000400c147890 */ /* 0x000fe2000fffe0ff */
[----:B------:R-:W-:Y:S01]  /*1d60*/  R2UR UR10, R7 ;  /* 0x00000000070a72ca */ /* 0x000fe200000e0000 */
[----:B------:R-:W-:Y:S01]  /*1d70*/  UIADD3 UR18, UPT, UPT, UR12, 0x80, URZ ;  /* 0x000000800c127890 */ /* 0x000fe2000fffe0ff */
[----:B------:R-:W-:Y:S01]  /*1d80*/  MOV R7, UR7 ;  /* 0x0000000700077c02 */ /* 0x000fe20008000f00 */
[----:B------:R-:W-:Y:S01]  /*1d90*/  @!UPT UIADD3 URZ, UPT, UPT, URZ, URZ, URZ ;  /* 0x000000fffffff290 */ /* 0x000fe2000fffe0ff */
[----:B--2---:R-:W-:Y:S11]  /*1da0*/  @!P0 BRA `(.L_x_15) ;  /* 0x000000cc00688947 */ /* 0x004ff60003800000 */
.L_x_78:
[----:B------:R2:W-:Y:S01]  /*1db0*/  UTCQMMA tmem[UR16], gdesc[UR12], tmem[UR15], tmem[UR70], idesc[UR71], UP0 ;  /* 0x00ff460c100079ea */ /* 0x0005e2000800030f */
[----:B------:R3:W-:Y:S01]  /*1dc0*/  UTCQMMA tmem[UR14], gdesc[UR20], tmem[UR11], tmem[UR68], idesc[UR69], UPT ;  /* 0x00ff44140e0079ea */ /* 0x0007e2000b80030b */
[----:B------:R4:W-:Y:S01]  /*1dd0*/  UTCQMMA tmem[UR9], gdesc[UR18], tmem[UR10], tmem[UR66], idesc[UR67], UPT ;  /* 0x00ff4212090079ea */ /* 0x0009e2000b80030a */
[----:B------:R-:W5:Y:S01]  /*1de0*/  SYNCS.PHASECHK.TRANS64.TRYWAIT P0, [UR4+0x120], R7 ;  /* 0x00012007ff0075a7 */ /* 0x000f620008001104 */
[----:B------:R-:W-:Y:S01]  /*1df0*/  UIADD3 UR6, UPT, UPT, UR6, 0x1, URZ ;  /* 0x0000000106067890 */ /* 0x000fe2000fffe0ff */
[----:B------:R-:W-:Y:S02]  /*1e00*/  IMAD.MOV.U32 R9, RZ, RZ, 0x58 ;  /* 0x00000058ff097424 */ /* 0x000fe400078e00ff */
[----:B-1----:R-:W-:Y:S01]  /*1e10*/  IMAD.MOV.U32 R8, RZ, RZ, 0x100 ;  /* 0x00000100ff087424 */ /* 0x002fe200078e00ff */
[----:B------:R-:W-:Y:S02]  /*1e20*/  UISETP.NE.AND UP1, UPT, UR6, 0xe, UPT ;  /* 0x0000000e0600788c */ /* 0x000fe4000bf25270 */
[----:B------:R-:W-:Y:S02]  /*1e30*/  R2UR UR8, R9 ;  /* 0x00000000090872ca */ /* 0x000fe400000e0000 */
[----:B------:R-:W-:Y:S02]  /*1e40*/  USEL UR5, URZ, 0x1, UP1 ;  /* 0x00000001ff057887 */ /* 0x000fe40008800000 */
[----:B------:R-:W-:Y:S04]  /*1e50*/  USEL UR6, UR6, URZ, UP1 ;  /* 0x000000ff06067287 */ /* 0x000fe80008800000 */
[----:B------:R-:W-:Y:S01]  /*1e60*/  ULEA UR28, UR6, UR40, 0x3 ;  /* 0x00000028061c7291 */ /* 0x000fe2000f8e18ff */
[----:B------:R-:W-:Y:S05]  /*1e70*/  LOP3.LUT R11, R11, UR5, RZ, 0x3c, !PT ;  /* 0x000000050b0b7c12 */ /* 0x000fea000f8e3cff */
[----:B------:R-:W-:Y:S01]  /*1e80*/  IMAD.U32 R10, R11, -0x80000000, RZ ;  /* 0x800000000b0a7824 */ /* 0x000fe200078e00ff */
[----:B--2---:R-:W-:Y:S01]  /*1e90*/  R2UR UR16, R8 ;  /* 0x00000000081072ca */ /* 0x004fe200000e0000 */
[----:B---3--:R-:W-:Y:S01]  /*1ea0*/  UIADD3 UR14, UPT, UPT, UR12, 0xc0, URZ ;  /* 0x000000c00c0e7890 */ /* 0x008fe2000fffe0ff */
[----:B------:R-:W-:Y:S01]  /*1eb0*/  UMOV UR15, 0xc0004010 ;  /* 0xc0004010000f7882 */ /* 0x000fe20000000000 */
[----:B------:R-:W-:Y:S01]  /*1ec0*/  @!UPT UIADD3 URZ, UPT, UPT, URZ, URZ, URZ ;  /* 0x000000fffffff290 */ /* 0x000fe2000fffe0ff */
[----:B----45:R-:W-:Y:S11]  /*1ed0*/  @!P0 BRA `(.L_x_16) ;  /* 0x000000cc003c8947 */ /* 0x030ff60003800000 */
.L_x_80:
[----:B------:R2:W-:Y:S01]  /*1ee0*/  UTCQMMA tmem[UR8], gdesc[UR14], tmem[UR16], tmem[UR64], idesc[UR65], UPT ;  /* 0x00ff400e080079ea */ /* 0x0005e2000b800310 */
[----:B------:R-:W3:Y:S01]  /*1ef0*/  SYNCS.PHASECHK.TRANS64.TRYWAIT P0, [UR28], R10 ;  /* 0x0000000aff0075a7 */ /* 0x000ee2000800111c */
[----:B------:R-:W-:Y:S01]  /*1f00*/  UIMAD UR5, UR6, 0x3000, UR4 ;  /* 0x00003000060578a4 */ /* 0x000fe2000f8e0204 */
[----:B-1----:R-:W-:Y:S01]  /*1f10*/  CS2R R8, SRZ ;  /* 0x0000000000087805 */ /* 0x002fe2000001ff00 */
[----:B------:R-:W-:Y:S01]  /*1f20*/  UIADD3 UR26, UPT, UPT, UR34, -0x300, URZ ;  /* 0xfffffd00221a7890 */ /* 0x000fe2000fffe0ff */
[----:B------:R-:W-:Y:S01]  /*1f30*/  IMAD.MOV.U32 R7, RZ, RZ, RZ ;  /* 0x000000ffff077224 */ /* 0x000fe200078e00ff */
[----:B------:R-:W-:Y:S02]  /*1f40*/  UIADD3 UR5, UPT, UPT, UR5, 0xcc00, URZ ;  /* 0x0000cc0005057890 */ /* 0x000fe4000fffe0ff */
[----:B------:R-:W-:Y:S01]  /*1f50*/  UIADD3 UR24, UPT, UPT, UR32, -0x300, URZ ;  /* 0xfffffd0020187890 */ /* 0x000fe2000fffe0ff */
[----:B------:R-:W-:Y:S01]  /*1f60*/  R2UR UR25, R9 ;  /* 0x00000000091972ca */ /* 0x000fe200000e0000 */
[----:B------:R-:W-:Y:S01]  /*1f70*/  USHF.R.U32.HI UR5, URZ, 0x4, UR5 ;  /* 0x00000004ff057899 */ /* 0x000fe20008011605 */
[----:B------:R-:W-:Y:S02]  /*1f80*/  R2UR UR39, R8 ;  /* 0x00000000082772ca */ /* 0x000fe400000e0000 */
[----:B------:R-:W-:Y:S01]  /*1f90*/  R2UR UR38, R7 ;  /* 0x00000000072672ca */ /* 0x000fe200000e0000 */
[----:B------:R-:W-:Y:S04]  /*1fa0*/  ULOP3.LUT UR5, UR5, 0x3fc0, URZ, 0xc0, !UPT ;  /* 0x00003fc005057892 */ /* 0x000fe8000f8ec0ff */
[----:B------:R-:W-:Y:S01]  /*1fb0*/  ULOP3.LUT UR5, UR5, 0x10000, URZ, 0xfc, !UPT ;  /* 0x0001000005057892 */ /* 0x000fe2000f8efcff */
[----:B--23--:R-:W-:Y:S11]  /*1fc0*/  @!P0 BRA `(.L_x_17) ;  /* 0x000000cc00208947 */ /* 0x00cff60003800000 */
.L_x_82:
[----:B------:R-:W-:Y:S01]  /*1fd0*/  UMOV UR27, UR35 ;  /* 0x00000023001b7c82 */ /* 0x000fe20008000000 */
[----:B------:R-:W-:Y:S01]  /*1fe0*/  UMOV UR22, UR5 ;  /* 0x0000000500167c82 */ /* 0x000fe20008000000 */
[----:B------:R-:W-:Y:S01]  /*1ff0*/  UMOV UR23, 0xc0004010 ;  /* 0xc000401000177882 */ /* 0x000fe20000000000 */
[----:B------:R-:W-:Y:S01]  /*2000*/  UIADD3 UR10, UPT, UPT, UR5, 0x100, URZ ;  /* 0x00000100050a7890 */ /* 0x000fe2000fffe0ff */
[----:B------:R2:W-:Y:S01]  /*2010*/  UTCQMMA gdesc[UR26], gdesc[UR22], tmem[UR25], tmem[UR62], idesc[UR63], !UPT ;  /* 0x00ff3e161a0075ea */ /* 0x0005e2000f800319 */
[----:B------:R-:W-:Y:S01]  /*2020*/  UIADD3 UR16, UPT, UPT, UR30, -0x300, URZ ;  /* 0xfffffd001e107890 */ /* 0x000fe2000fffe0ff */
[----:B------:R-:W-:Y:S01]  /*2030*/  IMAD.U32 R12, RZ, RZ, UR7 ;  /* 0x00000007ff0c7e24 */ /* 0x000fe2000f8e00ff */
[----:B------:R-:W-:Y:S01]  /*2040*/  UIADD3 UR8, UPT, UPT, UR5, 0x200, URZ ;  /* 0x0000020005087890 */ /* 0x000fe2000fffe0ff */
[----:B-1----:R-:W-:Y:S01]  /*2050*/  IMAD.MOV.U32 R7, RZ, RZ, 0xc0 ;  /* 0x000000c0ff077424 */ /* 0x002fe200078e00ff */
[----:B------:R-:W-:Y:S01]  /*2060*/  UMOV UR11, 0xc0004010 ;  /* 0xc0004010000b7882 */ /* 0x000fe20000000000 */
[----:B------:R-:W-:Y:S01]  /*2070*/  UMOV UR17, UR31 ;  /* 0x0000001f00117c82 */ /* 0x000fe20008000000 */
[----:B------:R-:W-:Y:S01]  /*2080*/  UMOV UR9, 0xc0004010 ;  /* 0xc000401000097882 */ /* 0x000fe20000000000 */
[----:B------:R-:W-:Y:S01]  /*2090*/  HFMA2 R9, -RZ, RZ, 0, 1.1920928955078125e-05 ;  /* 0x000000c8ff097431 */ /* 0x000fe200000001ff */
[----:B------:R-:W-:Y:S01]  /*20a0*/  R2UR UR5, R7 ;  /* 0x00000000070572ca */ /* 0x000fe200000e0000 */
[----:B------:R-:W-:Y:S02]  /*20b0*/  IMAD.MOV.U32 R10, RZ, RZ, 0x160 ;  /* 0x00000160ff0a7424 */ /* 0x000fe400078e00ff */
[----:B------:R-:W-:Y:S02]  /*20c0*/  IMAD.MOV.U32 R8, RZ, RZ, 0x160 ;  /* 0x00000160ff087424 */ /* 0x000fe400078e00ff */
[----:B------:R-:W-:Y:S01]  /*20d0*/  IMAD.MOV.U32 R7, RZ, RZ, 0xd0 ;  /* 0x000000d0ff077424 */ /* 0x000fe200078e00ff */
[----:B--2---:R-:W-:Y:S02]  /*20e0*/  UMOV UR25, UR33 ;  /* 0x0000002100197c82 */ /* 0x004fe40008000000 */
[----:B------:R-:W-:Y:S01]  /*20f0*/  R2UR UR26, R8 ;  /* 0x00000000081a72ca */ /* 0x000fe200000e0000 */
[----:B------:R1:W-:Y:S01]  /*2100*/  UTCQMMA gdesc[UR24], gdesc[UR10], tmem[UR39], tmem[UR60], idesc[UR61], UPT ;  /* 0x00ff3c0a180075ea */ /* 0x0003e2000b800327 */
[----:B------:R2:W-:Y:S01]  /*2110*/  UTCQMMA gdesc[UR16], gdesc[UR8], tmem[UR38], tmem[UR58], idesc[UR59], UPT ;  /* 0x00ff3a08100075ea */ /* 0x0005e2000b800326 */
[----:B------:R3:W-:Y:S01]  /*2120*/  UTCBAR [UR42], URZ ;  /* 0x000000ff2a0073e9 */ /* 0x0007e200080000ff */
[----:B------:R-:W4:Y:S01]  /*2130*/  SYNCS.PHASECHK.TRANS64.TRYWAIT P0, [UR4+0x118], R12 ;  /* 0x0001180cff0075a7 */ /* 0x000f220008001104 */
[----:B-1----:R-:W-:Y:S02]  /*2140*/  R2UR UR24, R10 ;  /* 0x000000000a1872ca */ /* 0x002fe400000e0000 */
[----:B------:R-:W-:Y:S02]  /*2150*/  R2UR UR25, R9 ;  /* 0x00000000091972ca */ /* 0x000fe400000e0000 */
[----:B--2---:R-:W-:Y:S02]  /*2160*/  R2UR UR17, R7 ;  /* 0x00000000071172ca */ /* 0x004fe400000e0000 */
[----:B------:R-:W-:Y:S01]  /*2170*/  MOV R7, 0x160 ;  /* 0x0000016000077802 */ /* 0x000fe20000000f00 */
[----:B------:R-:W-:Y:S01]  /*2180*/  @!UPT UIADD3 URZ, UPT, UPT, URZ, URZ, URZ ;  /* 0x000000fffffff290 */ /* 0x000fe2000fffe0ff */
[----:B---34-:R-:W-:Y:S11]  /*2190*/  @!P0 BRA `(.L_x_18) ;  /* 0x000000c800cc8947 */ /* 0x018ff60003800000 */
.L_x_84:
[----:B------:R-:W-:Y:S01]  /*21a0*/  R2UR UR16, R7 ;  /* 0x00000000071072ca */ /* 0x000fe200000e0000 */
[----:B------:R2:W-:Y:S01]  /*21b0*/  UTCQMMA tmem[UR5], gdesc[UR12], tmem[UR24], tmem[UR56], idesc[UR57], UP0 ;  /* 0x00ff380c050079ea */ /* 0x0005e20008000318 */
[----:B------:R-:W-:Y:S01]  /*21c0*/  MOV R7, UR7 ;  /* 0x0000000700077c02 */ /* 0x000fe20008000f00 */
[----:B------:R2:W-:Y:S10]  /*21d0*/  UTCQMMA tmem[UR25], gdesc[UR20], tmem[UR26], tmem[UR54], idesc[UR55], UPT ;  /* 0x00ff3614190079ea */ /* 0x0005f4000b80031a */
[----:B------:R2:W-:Y:S01]  /*21e0*/  UTCQMMA tmem[UR17], gdesc[UR18], tmem[UR16], tmem[UR52], idesc[UR53], UPT ;  /* 0x00ff3412110079ea */ /* 0x0005e2000b800310 */
[----:B------:R-:W3:Y:S02]  /*21f0*/  SYNCS.PHASECHK.TRANS64.TRYWAIT P0, [UR4+0x128], R7 ;  /* 0x00012807ff0075a7 */ /* 0x000ee40008001104 */
[----:B--23--:R-:W-:Y:S05]  /*2200*/  @!P0 BRA `(.L_x_19) ;  /* 0x000000c800d08947 */ /* 0x00cfea0003800000 */
.L_x_86:
[----:B------:R-:W-:Y:S01]  /*2210*/  UIADD3 UR12, UPT, UPT, UR29, 0x70, URZ ;  /* 0x000000701d0c7890 */ /* 0x000fe2000fffe0ff */
[----:B------:R-:W-:Y:S01]  /*2220*/  R2UR UR18, R5 ;  /* 0x00000000051272ca */ /* 0x000fe200000e0000 */
[----:B------:R-:W-:Y:S01]  /*2230*/  UIADD3 UR7, UPT, UPT, UR28, 0x70, URZ ;  /* 0x000000701c077890 */ /* 0x000fe2000fffe0ff */
[----:B------:R-:W-:Y:S01]  /*2240*/  R2UR UR5, R6 ;  /* 0x00000000060572ca */ /* 0x000fe200000e0000 */
[----:B------:R-:W-:Y:S01]  /*2250*/  UIADD3 UR6, UPT, UPT, UR6, 0x1, URZ ;  /* 0x0000000106067890 */ /* 0x000fe2000fffe0ff */
[----:B------:R-:W-:Y:S01]  /*2260*/  R2UR UR17, R4 ;  /* 0x00000000041172ca */ /* 0x000fe200000e0000 */
[----:B------:R-:W-:Y:S01]  /*2270*/  UIADD3 UR36, UPT, UPT, UR36, 0x1, URZ ;  /* 0x0000000124247890 */ /* 0x000fe2000fffe0ff */
[----:B------:R-:W-:Y:S01]  /*2280*/  R2UR UR16, R3 ;  /* 0x00000000031072ca */ /* 0x000fe200000e0000 */
[----:B------:R-:W-:Y:S01]  /*2290*/  UISETP.NE.AND UP0, UPT, UR6, 0xe, UPT ;  /* 0x0000000e0600788c */ /* 0x000fe2000bf05270 */
[----:B------:R-:W-:Y:S01]  /*22a0*/  R2UR UR13, R2 ;  /* 0x00000000020d72ca */ /* 0x000fe200000e0000 */
[----:B------:R-:W-:Y:S02]  /*22b0*/  ULOP3.LUT UR37, UR37, 0x1, URZ, 0x3c, !UPT ;  /* 0x0000000125257892 */ /* 0x000fe4000f8e3cff */
[----:B------:R-:W-:Y:S04]  /*22c0*/  USEL UR6, UR6, URZ, UP0 ;  /* 0x000000ff06067287 */ /* 0x000fe80008000000 */
[----:B------:R2:W-:Y:S01]  /*22d0*/  UTCQMMA tmem[UR5], gdesc[UR14], tmem[UR18], tmem[UR50], idesc[UR51], UPT ;  /* 0x00ff320e050079ea */ /* 0x0005e2000b800312 */
[----:B------:R-:W-:Y:S01]  /*22e0*/  UTCBAR [UR12], URZ ;  /* 0x000000ff0c0073e9 */ /* 0x000fe200080000ff */
[----:B------:R-:W-:Y:S02]  /*22f0*/  UTCQMMA gdesc[UR34], gdesc[UR22], tmem[UR17], tmem[UR48], idesc[UR49], !UPT ;  /* 0x00ff3016220075ea */ /* 0x000fe4000f800311 */
[----:B------:R-:W-:Y:S02]  /*2300*/  UTCQMMA gdesc[UR32], gdesc[UR10], tmem[UR16], tmem[UR46], idesc[UR47], UPT ;  /* 0x00ff2e0a200075ea */ /* 0x000fe4000b800310 */
[----:B------:R3:W-:Y:S01]  /*2310*/  UTCQMMA gdesc[UR30], gdesc[UR8], tmem[UR13], tmem[UR44], idesc[UR45], UPT ;  /* 0x00ff2c081e0075ea */ /* 0x0007e2000b80030d */
[----:B------:R4:W-:Y:S01]  /*2320*/  UTCBAR [UR41], URZ ;  /* 0x000000ff290073e9 */ /* 0x0009e200080000ff */
[----:B------:R4:W-:Y:S01]  /*2330*/  UTCBAR [UR7], URZ ;  /* 0x000000ff070073e9 */ /* 0x0009e200080000ff */
[----:B--2---:R-:W-:Y:S02]  /*2340*/  USEL UR5, URZ, 0x1, UP0 ;  /* 0x00000001ff057887 */ /* 0x004fe40008000000 */
[----:B------:R-:W-:Y:S04]  /*2350*/  UISETP.NE.AND UP0, UPT, UR36, -0x1, UPT ;  /* 0xffffffff2400788c */ /* 0x000fe8000bf05270 */
[----:B------:R-:W-:Y:S01]  /*2360*/  LOP3.LUT R11, R11, UR5, RZ, 0x3c, !PT ;  /* 0x000000050b0b7c12 */ /* 0x000fe2000f8e3cff */
[----:B---3--:R-:W-:Y:S04]  /*2370*/  UMOV UR8, 0x1 ;  /* 0x0000000100087882 */ /* 0x008fe80000000000 */
[----:B------:R-:W-:Y:S05]  /*2380*/  BRA.U UP0, `(.L_x_20) ;  /* 0xfffffff900047547 */ /* 0x000fea000b83ffff */
.L_x_13:
[----:B----4-:R-:W-:Y:S01]  /*2390*/  UIADD3 UR7, UPT, UPT, UR4, 0x10, URZ ;  /* 0x0000001004077890 */ /* 0x010fe2000fffe0ff */
[----:B------:R-:W-:Y:S01]  /*23a0*/  SHF.L.U32 R6, R11, 0x1f, RZ ;  /* 0x0000001f0b067819 */ /* 0x000fe200000006ff */
[----:B------:R-:W-:Y:S02]  /*23b0*/  UIADD3 UR5, UPT, UPT, UR4, 0x18, URZ ;  /* 0x0000001804057890 */ /* 0x000fe4000fffe0ff */
[----:B--2---:R-:W-:Y:S02]  /*23c0*/  ULEA UR16, UR6, UR4, 0x3 ;  /* 0x0000000406107291 */ /* 0x004fe4000f8e18ff */
[----:B------:R-:W-:-:S03]  /*23d0*/  USHF.L.U32 UR9, UR37, 0x1f, URZ ;  /* 0x0000001f25097899 */ /* 0x000fc600080006ff */
[----:B------:R2:W-:Y:S02]  /*23e0*/  UTCBAR [UR7], URZ ;  /* 0x000000ff070073e9 */ /* 0x0005e400080000ff */
[----:B------:R2:W-:Y:S01]  /*23f0*/  UTCBAR [UR5], URZ ;  /* 0x000000ff050073e9 */ /* 0x0005e200080000ff */
[----:B------:R-:W-:Y:S01]  /*2400*/  MOV R5, UR9 ;  /* 0x0000000900057c02 */ /* 0x000fe20008000f00 */
[----:B------:R-:W3:Y:S02]  /*2410*/  SYNCS.PHASECHK.TRANS64.TRYWAIT P0, [UR16+0x20], R6 ;  /* 0x00002006ff0075a7 */ /* 0x000ee40008001110 */
[----:B--23--:R-:W-:Y:S05]  /*2420*/  @!P0 BRA `(.L_x_21) ;  /* 0x000000c800688947 */ /* 0x00cfea0003800000 */
.L_x_88:
[----:B------:R-:W2:Y:S01]  /*2430*/  SYNCS.PHASECHK.TRANS64.TRYWAIT P0, [UR4+0x110], R5 ;  /* 0x00011005ff0075a7 */ /* 0x000ea20008001104 */
[----:B------:R-:W-:Y:S01]  /*2440*/  UIMAD UR6, UR6, 0x3000, UR4 ;  /* 0x00003000060678a4 */ /* 0x000fe2000f8e0204 */
[----:B-1----:R-:W-:Y:S01]  /*2450*/  IMAD.MOV.U32 R2, RZ, RZ, 0x40 ;  /* 0x00000040ff027424 */ /* 0x002fe200078e00ff */
[----:B------:R-:W-:Y:S01]  /*2460*/  UISETP.NE.U32.AND UP0, UPT, UR8, URZ, UPT ;  /* 0x000000ff0800728c */ /* 0x000fe2000bf05070 */
[----:B------:R-:W-:Y:S01]  /*2470*/  IMAD.MOV.U32 R3, RZ, RZ, 0x48 ;  /* 0x00000048ff037424 */ /* 0x000fe200078e00ff */
[----:B------:R-:W-:Y:S01]  /*2480*/  UIADD3 UR6, UPT, UPT, UR6, 0xcc00, URZ ;  /* 0x0000cc0006067890 */ /* 0x000fe2000fffe0ff */
[----:B------:R-:W-:Y:S01]  /*2490*/  IMAD.MOV.U32 R4, RZ, RZ, 0x100 ;  /* 0x00000100ff047424 */ /* 0x000fe200078e00ff */
[----:B------:R-:W-:Y:S01]  /*24a0*/  R2UR UR24, R2 ;  /* 0x00000000021872ca */ /* 0x000fe200000e0000 */
[----:B------:R-:W-:Y:S01]  /*24b0*/  IMAD.MOV.U32 R2, RZ, RZ, 0x100 ;  /* 0x00000100ff027424 */ /* 0x000fe200078e00ff */
[----:B------:R-:W-:Y:S01]  /*24c0*/  USHF.R.U32.HI UR6, URZ, 0x4, UR6 ;  /* 0x00000004ff067899 */ /* 0x000fe20008011606 */
[----:B------:R-:W-:Y:S01]  /*24d0*/  R2UR UR22, R3 ;  /* 0x00000000031672ca */ /* 0x000fe200000e0000 */
[----:B------:R-:W-:Y:S01]  /*24e0*/  IMAD.MOV.U32 R3, RZ, RZ, 0x50 ;  /* 0x00000050ff037424 */ /* 0x000fe200078e00ff */
[----:B------:R-:W-:Y:S01]  /*24f0*/  UMOV UR8, 0x400 ;  /* 0x0000040000087882 */ /* 0x000fe20000000000 */
[----:B------:R-:W-:Y:S01]  /*2500*/  ULOP3.LUT UR6, UR6, 0x3fc0, URZ, 0xc0, !UPT ;  /* 0x00003fc006067892 */ /* 0x000fe2000f8ec0ff */
[C---:B------:R-:W-:Y:S01]  /*2510*/  R2UR UR21, R2.reuse ;  /* 0x00000000021572ca */ /* 0x040fe200000e0000 */
[----:B------:R-:W-:Y:S01]  /*2520*/  UMOV UR32, 0x0 ;  /* 0x0000000000207882 */ /* 0x000fe20000000000 */
[----:B------:R-:W1:Y:S01]  /*2530*/  S2UR UR5, SR_CgaCtaId ;  /* 0x00000000000579c3 */ /* 0x000e620000008800 */
[----:B------:R-:W-:Y:S01]  /*2540*/  ULOP3.LUT UR6, UR6, 0x1000000, URZ, 0xfc, !UPT ;  /* 0x0100000006067892 */ /* 0x000fe2000f8efcff */
[----:B------:R-:W-:Y:S01]  /*2550*/  R2UR UR17, R2 ;  /* 0x00000000021172ca */ /* 0x000fe200000e0000 */
[----:B------:R-:W-:Y:S01]  /*2560*/  UMOV UR33, 0x8190010 ;  /* 0x0819001000217882 */ /* 0x000fe20000000000 */
[----:B------:R-:W-:Y:S01]  /*2570*/  R2UR UR23, R4 ;  /* 0x00000000041772ca */ /* 0x000fe200000e0000 */
[----:B------:R-:W-:Y:S01]  /*2580*/  UIADD3 UR14, UPT, UPT, UR6, 0x40, URZ ;  /* 0x00000040060e7890 */ /* 0x000fe2000fffe0ff */
[----:B------:R-:W-:Y:S01]  /*2590*/  R2UR UR19, R3 ;  /* 0x00000000031372ca */ /* 0x000fe200000e0000 */
[----:B------:R-:W-:Y:S01]  /*25a0*/  UIADD3 UR12, UPT, UPT, UR6, 0x80, URZ ;  /* 0x00000080060c7890 */ /* 0x000fe2000fffe0ff */
[----:B------:R-:W-:Y:S01]  /*25b0*/  IMAD.U32 R2, RZ, RZ, UR9 ;  /* 0x00000009ff027e24 */ /* 0x000fe2000f8e00ff */
[----:B------:R-:W-:Y:S01]  /*25c0*/  UMOV UR30, 0x0 ;  /* 0x00000000001e7882 */ /* 0x000fe20000000000 */
[----:B------:R-:W-:Y:S01]  /*25d0*/  UMOV UR31, 0x8190010 ;  /* 0x08190010001f7882 */ /* 0x000fe20000000000 */
[----:B------:R-:W-:Y:S01]  /*25e0*/  UMOV UR28, 0x0 ;  /* 0x00000000001c7882 */ /* 0x000fe20000000000 */
[----:B------:R-:W-:Y:S01]  /*25f0*/  UMOV UR29, 0x8190010 ;  /* 0x08190010001d7882 */ /* 0x000fe20000000000 */
[----:B------:R-:W-:Y:S01]  /*2600*/  UMOV UR7, 0xc0004010 ;  /* 0xc000401000077882 */ /* 0x000fe20000000000 */
[----:B------:R-:W-:Y:S01]  /*2610*/  UMOV UR15, 0xc0004010 ;  /* 0xc0004010000f7882 */ /* 0x000fe20000000000 */
[----:B------:R-:W-:Y:S01]  /*2620*/  UMOV UR13, 0xc0004010 ;  /* 0xc0004010000d7882 */ /* 0x000fe20000000000 */
[----:B-1----:R-:W-:Y:S01]  /*2630*/  ULEA UR8, UR5, UR8, 0x18 ;  /* 0x0000000805087291 */ /* 0x002fe2000f8ec0ff */
[----:B--2---:R-:W-:Y:S11]  /*2640*/  @!P0 BRA `(.L_x_22) ;  /* 0x000000c400fc8947 */ /* 0x004ff60003800000 */
.L_x_90:
[----:B------:R2:W-:Y:S01]  /*2650*/  UTCQMMA tmem[UR24], gdesc[UR6], tmem[UR23], tmem[UR32], idesc[UR33], UP0 ;  /* 0x00ff2006180079ea */ /* 0x0005e20008000317 */
[----:B------:R2:W-:Y:S01]  /*2660*/  UTCQMMA tmem[UR22], gdesc[UR14], tmem[UR21], tmem[UR30], idesc[UR31], UPT ;  /* 0x00ff1e0e160079ea */ /* 0x0005e2000b800315 */
[----:B------:R2:W-:Y:S01]  /*2670*/  UTCQMMA tmem[UR19], gdesc[UR12], tmem[UR17], tmem[UR28], idesc[UR29], UPT ;  /* 0x00ff1c0c130079ea */ /* 0x0005e2000b800311 */
[----:B------:R-:W3:Y:S01]  /*2680*/  SYNCS.PHASECHK.TRANS64.TRYWAIT P0, [UR8+0x120], R2 ;  /* 0x00012002ff0075a7 */ /* 0x000ee20008001108 */
[----:B-1----:R-:W-:Y:S02]  /*2690*/  HFMA2 R3, -RZ, RZ, 0, 1.52587890625e-05 ;  /* 0x00000100ff037431 */ /* 0x002fe400000001ff */
[----:B------:R-:W-:Y:S01]  /*26a0*/  IMAD.MOV.U32 R4, RZ, RZ, 0x58 ;  /* 0x00000058ff047424 */ /* 0x000fe200078e00ff */
[----:B------:R-:W-:Y:S01]  /*26b0*/  UIADD3 UR4, UPT, UPT, UR8, 0x140, URZ ;  /* 0x0000014008047890 */ /* 0x000fe2000fffe0ff */
[----:B------:R-:W-:Y:S01]  /*26c0*/  IMAD.U32 R6, RZ, RZ, UR9 ;  /* 0x00000009ff067e24 */ /* 0x000fe2000f8e00ff */
[----:B------:R-:W-:Y:S02]  /*26d0*/  UIADD3 UR10, UPT, UPT, UR6, 0xc0, URZ ;  /* 0x000000c0060a7890 */ /* 0x000fe4000fffe0ff */
[----:B------:R-:W-:Y:S01]  /*26e0*/  R2UR UR18, R4 ;  /* 0x00000000041272ca */ /* 0x000fe200000e0000 */
[----:B------:R-:W-:Y:S01]  /*26f0*/  UMOV UR26, 0x0 ;  /* 0x00000000001a7882 */ /* 0x000fe20000000000 */
[----:B------:R-:W-:Y:S01]  /*2700*/  UMOV UR27, 0x8190010 ;  /* 0x08190010001b7882 */ /* 0x000fe20000000000 */
[----:B------:R-:W-:Y:S01]  /*2710*/  UMOV UR11, 0xc0004010 ;  /* 0xc0004010000b7882 */ /* 0x000fe20000000000 */
[----:B------:R-:W-:Y:S01]  /*2720*/  R2UR UR20, R3 ;  /* 0x00000000031472ca */ /* 0x000fe200000e0000 */
[----:B--23--:R-:W-:-:S14]  /*2730*/  @!P0 BRA `(.L_x_23) ;  /* 0x000000c400e08947 */ /* 0x00cfdc0003800000 */
.L_x_92:
[----:B------:R2:W-:Y:S01]  /*2740*/  UTCQMMA tmem[UR18], gdesc[UR10], tmem[UR20], tmem[UR26], idesc[UR27], UPT ;  /* 0x00ff1a0a120079ea */ /* 0x0005e2000b800314 */
[----:B------:R3:W-:Y:S01]  /*2750*/  UTCBAR [UR4], URZ ;  /* 0x000000ff040073e9 */ /* 0x0007e200080000ff */
[----:B------:R-:W4:Y:S01]  /*2760*/  SYNCS.PHASECHK.TRANS64.TRYWAIT P0, [UR8+0x118], R6 ;  /* 0x00011806ff0075a7 */ /* 0x000f220008001108 */
[----:B------:R-:W-:Y:S01]  /*2770*/  IMAD.MOV.U32 R3, RZ, RZ, 0xc0 ;  /* 0x000000c0ff037424 */ /* 0x000fe200078e00ff */
[----:B------:R-:W-:Y:S01]  /*2780*/  UMOV UR32, 0x0 ;  /* 0x0000000000207882 */ /* 0x000fe20000000000 */
[----:B-1----:R-:W-:Y:S01]  /*2790*/  IMAD.MOV.U32 R2, RZ, RZ, 0x160 ;  /* 0x00000160ff027424 */ /* 0x002fe200078e00ff */
[----:B------:R-:W-:Y:S01]  /*27a0*/  UMOV UR33, 0x8190010 ;  /* 0x0819001000217882 */ /* 0x000fe20000000000 */
[----:B------:R-:W-:Y:S01]  /*27b0*/  IMAD.MOV.U32 R5, RZ, RZ, 0xc8 ;  /* 0x000000c8ff057424 */ /* 0x000fe200078e00ff */
[----:B------:R-:W-:Y:S01]  /*27c0*/  R2UR UR23, R3 ;  /* 0x00000000031772ca */ /* 0x000fe200000e0000 */
[----:B------:R-:W-:Y:S01]  /*27d0*/  IMAD.MOV.U32 R4, RZ, RZ, 0x160 ;  /* 0x00000160ff047424 */ /* 0x000fe200078e00ff */
[----:B------:R-:W-:Y:S01]  /*27e0*/  R2UR UR24, R2 ;  /* 0x00000000021872ca */ /* 0x000fe200000e0000 */
[----:B------:R-:W-:Y:S01]  /*27f0*/  IMAD.MOV.U32 R3, RZ, RZ, 0xd0 ;  /* 0x000000d0ff037424 */ /* 0x000fe200078e00ff */
[----:B------:R-:W-:Y:S01]  /*2800*/  R2UR UR21, R5 ;  /* 0x00000000051572ca */ /* 0x000fe200000e0000 */
[----:B------:R-:W-:Y:S01]  /*2810*/  UMOV UR30, 0x0 ;  /* 0x00000000001e7882 */ /* 0x000fe20000000000 */
[----:B------:R-:W-:Y:S01]  /*2820*/  R2UR UR22, R4 ;  /* 0x00000000041672ca */ /* 0x000fe200000e0000 */
[----:B------:R-:W-:Y:S01]  /*2830*/  UMOV UR31, 0x8190010 ;  /* 0x08190010001f7882 */ /* 0x000fe20000000000 */
[----:B------:R-:W-:Y:S01]  /*2840*/  R2UR UR19, R3 ;  /* 0x00000000031372ca */ /* 0x000fe200000e0000 */
[----:B------:R-:W-:Y:S01]  /*2850*/  UMOV UR28, 0x0 ;  /* 0x00000000001c7882 */ /* 0x000fe20000000000 */
[----:B------:R-:W-:Y:S01]  /*2860*/  UMOV UR29, 0x8190010 ;  /* 0x08190010001d7882 */ /* 0x000fe20000000000 */
[----:B--2---:R-:W-:Y:S01]  /*2870*/  R2UR UR20, R2 ;  /* 0x00000000021472ca */ /* 0x004fe200000e0000 */
[----:B------:R-:W-:Y:S01]  /*2880*/  IMAD.U32 R2, RZ, RZ, UR9 ;  /* 0x00000009ff027e24 */ /* 0x000fe2000f8e00ff */
[----:B---34-:R-:W-:-:S13]  /*2890*/  @!P0 BRA `(.L_x_24) ;  /* 0x000000c400a88947 */ /* 0x018fda0003800000 */
.L_x_94:
[----:B------:R2:W-:Y:S01]  /*28a0*/  UTCQMMA tmem[UR23], gdesc[UR6], tmem[UR24], tmem[UR32], idesc[UR33], UP0 ;  /* 0x00ff2006170079ea */ /* 0x0005e20008000318 */
[----:B------:R2:W-:Y:S01]  /*28b0*/  UTCQMMA tmem[UR21], gdesc[UR14], tmem[UR22], tmem[UR30], idesc[UR31], UPT ;  /* 0x00ff1e0e150079ea */ /* 0x0005e2000b800316 */
[----:B------:R2:W-:Y:S01]  /*28c0*/  UTCQMMA tmem[UR19], gdesc[UR12], tmem[UR20], tmem[UR28], idesc[UR29], UPT ;  /* 0x00ff1c0c130079ea */ /* 0x0005e2000b800314 */
[----:B------:R-:W3:Y:S01]  /*28d0*/  SYNCS.PHASECHK.TRANS64.TRYWAIT P0, [UR8+0x128], R2 ;  /* 0x00012802ff0075a7 */ /* 0x000ee20008001108 */
[----:B------:R-:W-:Y:S01]  /*28e0*/  IMAD.MOV.U32 R4, RZ, RZ, 0xd8 ;  /* 0x000000d8ff047424 */ /* 0x000fe200078e00ff */
[----:B------:R-:W-:Y:S01]  /*28f0*/  UIADD3 UR4, UPT, UPT, UR16, 0x90, URZ ;  /* 0x0000009010047890 */ /* 0x000fe2000fffe0ff */
[----:B-1----:R-:W-:Y:S01]  /*2900*/  IMAD.MOV.U32 R3, RZ, RZ, 0x160 ;  /* 0x00000160ff037424 */ /* 0x002fe200078e00ff */
[----:B------:R-:W-:Y:S02]  /*2910*/  UIADD3 UR16, UPT, UPT, UR8, 0x148, URZ ;  /* 0x0000014808107890 */ /* 0x000fe4000fffe0ff */
[----:B------:R-:W-:Y:S01]  /*2920*/  R2UR UR17, R4 ;  /* 0x00000000041172ca */ /* 0x000fe200000e0000 */
[----:B------:R-:W-:Y:S01]  /*2930*/  UMOV UR26, 0x0 ;  /* 0x00000000001a7882 */ /* 0x000fe20000000000 */
[----:B------:R-:W-:Y:S01]  /*2940*/  R2UR UR18, R3 ;  /* 0x00000000031272ca */ /* 0x000fe200000e0000 */
[----:B------:R-:W-:Y:S01]  /*2950*/  UMOV UR27, 0x8190010 ;  /* 0x08190010001b7882 */ /* 0x000fe20000000000 */
[----:B--23--:R-:W-:-:S13]  /*2960*/  @!P0 BRA `(.L_x_25) ;  /* 0x000000c400948947 */ /* 0x00cfda0003800000 */
.L_x_96:
[----:B------:R2:W-:Y:S01]  /*2970*/  UTCQMMA tmem[UR17], gdesc[UR10], tmem[UR18], tmem[UR26], idesc[UR27], UPT ;  /* 0x00ff1a0a110079ea */ /* 0x0005e2000b800312 */
[----:B------:R2:W-:Y:S01]  /*2980*/  UTCBAR [UR16], URZ ;  /* 0x000000ff100073e9 */ /* 0x0005e200080000ff */
[----:B------:R2:W-:Y:S01]  /*2990*/  UTCBAR [UR4], URZ ;  /* 0x000000ff040073e9 */ /* 0x0005e200080000ff */
[----:B------:R-:W-:Y:S01]  /*29a0*/  NOP ;  /* 0x0000000000007918 */ /* 0x000fe20000000000 */
.L_x_9:
[----:B------:R-:W-:Y:S01]  /*29b0*/  ELECT P0, URZ, PT ;  /* 0x0000000000ff782f */ /* 0x000fe20003800000 */
[----:B-1----:R-:W-:Y:S01]  /*29c0*/  IMAD.MOV.U32 R2, RZ, RZ, 0x1 ;  /* 0x00000001ff027424 */ /* 0x002fe200078e00ff */
[----:B--2---:R-:W-:Y:S01]  /*29d0*/  UMOV UR4, 0x40 ;  /* 0x0000004000047882 */ /* 0x004fe20000000000 */
[----:B------:R-:W-:Y:S01]  /*29e0*/  UMOV UR6, 0xffff ;  /* 0x0000ffff00067882 */ /* 0x000fe20000000000 */
[----:B------:R-:W-:Y:S01]  /*29f0*/  ULEA UR4, UR5, UR4, 0x18 ;  /* 0x0000000405047291 */ /* 0x000fe2000f8ec0ff */
[----:B------:R-:W-:Y:S01]  /*2a00*/  UVIRTCOUNT.DEALLOC.SMPOOL 0x80 ;  /* 0x000000800000784c */ /* 0x000fe20000000000 */
[----:B------:R-:W-:-:S07]  /*2a10*/  UMOV UR9, 0x1 ;  /* 0x0000000100097882 */ /* 0x000fce0000000000 */
[----:B------:R-:W-:-:S05]  /*2a20*/  @P0 PRMT R3, R2, 0x7610, R3 ;  /* 0x0000761002030816 */ /* 0x000fca0000000003 */
[----:B------:R-:W-:Y:S01]  /*2a30*/  @P0 STS.U8 [UR4], R3 ;  /* 0x00000003ff000988 */ /* 0x000fe20008000004 */
[----:B------:R-:W-:Y:S06]  /*2a40*/  BAR.SYNC.DEFER_BLOCKING 0x2, 0x1a0 ;  /* 0x0086800000007b1d */ /* 0x000fec0000010000 */
[----:B------:R-:W-:Y:S01]  /*2a50*/  NOP ;  /* 0x0000000000007918 */ /* 0x000fe20000000000 */
[----:B------:R-:W-:Y:S02]  /*2a60*/  UMOV UR4, 0x50 ;  /* 0x0000005000047882 */ /* 0x000fe40000000000 */
[----:B------:R-:W-:-:S02]  /*2a70*/  ULEA UR8, UR5, UR4, 0x18 ;  /* 0x0000000405087291 */ /* 0x000fc4000f8ec0ff */
[----:B------:R-:W-:-:S04]  /*2a80*/  ULOP3.LUT UR4, UR43, 0xffff, URZ, 0xc0, !UPT ;  /* 0x0000ffff2b047892 */ /* 0x000fc8000f8ec0ff */
[----:B------:R-:W-:-:S03]  /*2a90*/  USHF.R.U32.HI UR4, URZ, 0x5, UR4 ;  /* 0x00000005ff047899 */ /* 0x000fc60008011604 */
[----:B------:R-:W1:Y:S01]  /*2aa0*/  LDS R2, [UR8] ;  /* 0x00000008ff027984 */ /* 0x000e620008000800 */
[----:B------:R-:W-:Y:S02]  /*2ab0*/  UIADD3 UR5, UPT, UPT, UR4, 0x10, URZ ;  /* 0x0000001004057890 */ /* 0x000fe4000fffe0ff */
[----:B------:R-:W-:Y:S02]  /*2ac0*/  USHF.L.U32 UR6, UR6, UR4, URZ ;  /* 0x0000000406067299 */ /* 0x000fe400080006ff */
[----:B------:R-:W-:-:S04]  /*2ad0*/  USHF.L.U32 UR4, UR9, UR5, URZ ;  /* 0x0000000509047299 */ /* 0x000fc800080006ff */
[----:B------:R-:W-:-:S04]  /*2ae0*/  ULOP3.LUT UR4, UR4, UR6, URZ, 0xfc, !UPT ;  /* 0x0000000604047292 */ /* 0x000fc8000f8efcff */
[----:B------:R-:W-:Y:S01]  /*2af0*/  ULOP3.LUT UR6, UR4, 0xffff, URZ, 0xc0, !UPT ;  /* 0x0000ffff04067892 */ /* 0x000fe2000f8ec0ff */
[----:B-1----:R-:W-:-:S13]  /*2b00*/  R2UR UR7, R2 ;  /* 0x00000000020772ca */ /* 0x002fda00000e0000 */
[----:B------:R-:W-:-:S04]  /*2b10*/  ULOP3.LUT UR5, UR4, 0xffff, UR7, 0x80, !UPT ;  /* 0x0000ffff04057892 */ /* 0x000fc8000f8e8007 */
[----:B------:R-:W-:-:S09]  /*2b20*/  UISETP.NE.AND UP0, UPT, UR5, UR6, UPT ;  /* 0x000000060500728c */ /* 0x000fd2000bf05270 */
[----:B------:R-:W-:Y:S05]  /*2b30*/  BRA.U UP0, `(.L_x_26) ;  /* 0x00000001004c7547 */ /* 0x000fea000b800000 */
[----:B------:R-:W-:Y:S02]  /*2b40*/  USHF.R.U32.HI UR5, URZ, 0x10, UR4 ;  /* 0x00000010ff057899 */ /* 0x000fe40008011604 */
[----:B------:R-:W-:-:S04]  /*2b50*/  USHF.R.U32.HI UR6, URZ, 0x10, UR7 ;  /* 0x00000010ff067899 */ /* 0x000fc80008011607 */
[----:B------:R-:W-:-:S04]  /*2b60*/  ULOP3.LUT UR6, UR6, UR5, URZ, 0xc0, !UPT ;  /* 0x0000000506067292 */ /* 0x000fc8000f8ec0ff */
[----:B------:R-:W-:-:S09]  /*2b70*/  UISETP.NE.AND UP0, UPT, UR6, UR5, UPT ;  /* 0x000000050600728c */ /* 0x000fd2000bf05270 */
[----:B------:R-:W-:Y:S05]  /*2b80*/  BRA.U UP0, `(.L_x_27) ;  /* 0x00000001002c7547 */ /* 0x000fea000b800000 */
[----:B------:R-:W1:Y:S01]  /*2b90*/  S2R R3, SR_LANEID ;  /* 0x0000000000037919 */ /* 0x000e620000000000 */
[----:B------:R-:W-:-:S03]  /*2ba0*/  ULOP3.LUT UR5, URZ, UR4, URZ, 0x33, !UPT ;  /* 0x00000004ff057292 */ /* 0x000fc6000f8e33ff */
[----:B------:R-:W-:Y:S02]  /*2bb0*/  VOTEU.ANY UR4, UPT, PT ;  /* 0x0000000000047886 */ /* 0x000fe400038e0100 */
[----:B------:R-:W-:Y:S01]  /*2bc0*/  UFLO.U32 UR4, UR4 ;  /* 0x00000004000472bd */ /* 0x000fe200080e0000 */
[----:B------:R-:W-:-:S04]  /*2bd0*/  IMAD.U32 R2, RZ, RZ, UR5 ;  /* 0x00000005ff027e24 */ /* 0x000fc8000f8e00ff */
[----:B------:R-:W2:Y:S02]  /*2be0*/  REDUX UR6, R2 ;  /* 0x00000000020673c4 */ /* 0x000ea40000000000 */
[----:B------:R3:W-:Y:S01]  /*2bf0*/  UTCATOMSWS.AND URZ, UR5 ;  /* 0x0000000500ff79e3 */ /* 0x0007e20008000000 */
[----:B-1----:R-:W-:Y:S02]  /*2c00*/  ISETP.EQ.U32.AND P0, PT, R3, UR4, PT ;  /* 0x0000000403007c0c */ /* 0x002fe4000bf02070 */
[----:B--2---:R-:W-:-:S11]  /*2c10*/  MOV R3, UR6 ;  /* 0x0000000600037c02 */ /* 0x004fd60008000f00 */
[----:B------:R3:W-:Y:S01]  /*2c20*/  @P0 ATOMS.AND RZ, [UR8], R3 ;  /* 0x00000003ffff098c */ /* 0x0007e2000a800008 */
[----:B------:R-:W-:Y:S05]  /*2c30*/  BRA `(.L_x_28) ;  /* 0x0000000000147947 */ /* 0x000fea0003800000 */
.L_x_27:
[----:B------:R-:W-:Y:S02]  /*2c40*/  MOV R2, 0x2c60 ;  /* 0x00002c6000027802 */ /* 0x000fe40000000f00 */
[----:B------:R-:W-:Y:S05]  /*2c50*/  CALL.REL.NOINC `($__internal_0_$__cuda_sm10x_tcgen05_guardrail_trap_col_being_dealloced_not_returned_by_alloc) ;  /* 0x000000cc005c7944 */ /* 0x000fea0003c00000 */
[----:B------:R-:W-:Y:S05]  /*2c60*/  BRA `(.L_x_28) ;  /* 0x0000000000087947 */ /* 0x000fea0003800000 */
.L_x_26:
[----:B------:R-:W-:Y:S02]  /*2c70*/  MOV R2, 0x2c90 ;  /* 0x00002c9000027802 */ /* 0x000fe40000000f00 */
[----:B------:R-:W-:Y:S05]  /*2c80*/  CALL.REL.NOINC `($__internal_2_$__cuda_sm10x_tcgen05_guardrail_trap_unallocated_columns_being_dealloced) ;  /* 0x000000cc00687944 */ /* 0x000fea0003c00000 */
.L_x_28:
[----:B------:R-:W-:Y:S01]  /*2c90*/  NOP ;  /* 0x0000000000007918 */ /* 0x000fe20000000000 */
[----:B------:R-:W-:Y:S05]  /*2ca0*/  BRA `(.L_x_2) ;  /* 0x0000001800347947 */ /* 0x000fea0003800000 */
.L_x_1:
[----:B------:R-:W-:-:S09]  /*2cb0*/  UISETP.NE.AND UP0, UPT, UR72, 0xe, UPT ;  /* 0x0000000e4800788c */ /* 0x000fd2000bf05270 */
[----:B------:R-:W-:Y:S05]  /*2cc0*/  BRA.U !UP0, `(.L_x_29) ;  /* 0x0000000108147547 */ /* 0x000fea000b800000 */
[----:B------:R-:W-:-:S09]  /*2cd0*/  UISETP.NE.AND UP0, UPT, UR72, 0xf, UPT ;  /* 0x0000000f4800788c */ /* 0x000fd2000bf05270 */
[----:B------:R-:W-:Y:S05]  /*2ce0*/  BRA.U UP0, `(.L_x_2) ;  /* 0x0000001900247547 */ /* 0x000fea000b800000 */
[----:B------:R-:W-:-:S08]  /*2cf0*/  NOP ;  /* 0x0000000000007918 */ /* 0x000fd00000000000 */
[----:B------:R-:W1:-:S00]  /*2d00*/  USETMAXREG.DEALLOC.CTAPOOL 0x30 ;  /* 0x00000030000079c8 */ /* 0x000e4000080e0500 */
[----:B-1----:R-:W-:Y:S05]  /*2d10*/  BRA `(.L_x_30) ;  /* 0x0000009400687947 */ /* 0x002fea0003800000 */
.L_x_29:
[----:B------:R-:W-:-:S08]  /*2d20*/  NOP ;  /* 0x0000000000007918 */ /* 0x000fd00000000000 */
[----:B------:R-:W1:-:S00]  /*2d30*/  USETMAXREG.DEALLOC.CTAPOOL 0x30 ;  /* 0x00000030000079c8 */ /* 0x000e4000080e0500 */
[----:B------:R-:W5:Y:S01]  /*2d40*/  LDCU UR4, c[0x0][0x640] ;  /* 0x0000c800ff0477ac */ /* 0x000f620008000800 */
[----:B-1----:R-:W-:Y:S01]  /*2d50*/  HFMA2 R4, -RZ, RZ, 0, 5.9604644775390625e-08 ;  /* 0x00000001ff047431 */ /* 0x002fe200000001ff */
[----:B------:R-:W1:Y:S01]  /*2d60*/  LDCU UR6, c[0x0][0x654] ;  /* 0x0000ca80ff0677ac */ /* 0x000e620008000800 */
[----:B------:R-:W4:Y:S01]  /*2d70*/  LDCU UR7, c[0x0][0x63c] ;  /* 0x0000c780ff0777ac */ /* 0x000f220008000800 */
[----:B------:R-:W3:Y:S01]  /*2d80*/  LDCU.64 UR8, c[0x0][0x630] ;  /* 0x0000c600ff0877ac */ /* 0x000ee20008000a00 */
[----:B------:R-:W2:Y:S01]  /*2d90*/  LDCU.U8 UR12, c[0x0][0x638] ;  /* 0x0000c700ff0c77ac */ /* 0x000ea20008000000 */
[----:B-----5:R-:W-:Y:S01]  /*2da0*/  UIMAD.WIDE.U32 UR4, UR73, UR4, URZ ;  /* 0x00000004490472a5 */ /* 0x020fe2000f8e00ff */
[----:B------:R-:W5:Y:S03]  /*2db0*/  LDCU.U8 UR11, c[0x0][0x639] ;  /* 0x0000c720ff0b77ac */ /* 0x000f660008000000 */
[----:B------:R-:W-:Y:S01]  /*2dc0*/  UIADD3 UR4, UPT, UPT, -UR5, UR73, URZ ;  /* 0x0000004905047290 */ /* 0x000fe2000fffe1ff */
[----:B------:R-:W2:Y:S03]  /*2dd0*/  LDCU.U8 UR15, c[0x0][0x62c] ;  /* 0x0000c580ff0f77ac */ /* 0x000ea60008000000 */
[----:B----4-:R-:W-:-:S04]  /*2de0*/  USHF.R.U32.HI UR4, URZ, UR74, UR4 ;  /* 0x0000004aff047299 */ /* 0x010fc80008011604 */
[----:B------:R-:W-:-:S04]  /*2df0*/  UIADD3 UR4, UPT, UPT, UR5, UR4, URZ ;  /* 0x0000000405047290 */ /* 0x000fc8000fffe0ff */
[----:B------:R-:W-:-:S04]  /*2e00*/  USHF.R.U32.HI UR10, URZ, UR77, UR4 ;  /* 0x0000004dff0a7299 */ /* 0x000fc80008011604 */
[----:B-1----:R-:W-:Y:S02]  /*2e10*/  UISETP.GE.AND UP0, UPT, UR10, UR6, UPT ;  /* 0x000000060a00728c */ /* 0x002fe4000bf06270 */
[----:B------:R-:W-:Y:S02]  /*2e20*/  UIADD3 UR4, UPT, UPT, -UR10, URZ, URZ ;  /* 0x000000ff0a047290 */ /* 0x000fe4000fffe1ff */
[----:B--2---:R-:W-:Y:S02]  /*2e30*/  USEL UR6, UR12, UR75, !UP0 ;  /* 0x0000004b0c067287 */ /* 0x004fe4000c000000 */
[----:B------:R-:W-:Y:S02]  /*2e40*/  UIMAD UR7, UR4, UR7, UR73 ;  /* 0x00000007040772a4 */ /* 0x000fe4000f8e0249 */
[----:B------:R-:W-:Y:S01]  /*2e50*/  ULOP3.LUT UR6, UR6, 0xff, URZ, 0xc0, !UPT ;  /* 0x000000ff06067892 */ /* 0x000fe2000f8ec0ff */
[----:B------:R-:W1:Y:S02]  /*2e60*/  LDCU.64 UR12, c[0x0][0x620] ;  /* 0x0000c400ff0c77ac */ /* 0x000e640008000a00 */
[----:B---3--:R-:W2:Y:S01]  /*2e70*/  @UP0 LDCU UR9, c[0x0][0x64c] ;  /* 0x0000c980ff0907ac */ /* 0x008ea20008000800 */
[----:B------:R-:W3:Y:S01]  /*2e80*/  @UP0 LDCU UR8, c[0x0][0x648] ;  /* 0x0000c900ff0807ac */ /* 0x000ee20008000800 */
[----:B--2---:R-:W-:-:S02]  /*2e90*/  UIMAD.WIDE.U32 UR4, UR7, UR9, URZ ;  /* 0x00000009070472a5 */ /* 0x004fc4000f8e00ff */
[----:B-----5:R-:W-:Y:S02]  /*2ea0*/  USEL UR9, UR11, UR76, !UP0 ;  /* 0x0000004c0b097287 */ /* 0x020fe4000c000000 */
[----:B------:R-:W-:Y:S01]  /*2eb0*/  UIADD3 UR4, UPT, UPT, UR7, -UR5, URZ ;  /* 0x8000000507047290 */ /* 0x000fe2000fffe0ff */
[----:B------:R-:W2:Y:S03]  /*2ec0*/  LDCU.U8 UR11, c[0x0][0x62d] ;  /* 0x0000c5a0ff0b77ac */ /* 0x000ea60008000000 */
[----:B------:R-:W-:Y:S02]  /*2ed0*/  USHF.R.U32.HI UR4, URZ, UR6, UR4 ;  /* 0x00000006ff047299 */ /* 0x000fe40008011604 */
[----:B------:R-:W-:Y:S02]  /*2ee0*/  ULOP3.LUT UR6, UR9, 0xff, URZ, 0xc0, !UPT ;  /* 0x000000ff09067892 */ /* 0x000fe4000f8ec0ff */
[----:B------:R-:W-:Y:S01]  /*2ef0*/  UIADD3 UR4, UPT, UPT, UR5, UR4, URZ ;  /* 0x0000000405047290 */ /* 0x000fe2000fffe0ff */
[----:B------:R-:W4:Y:S03]  /*2f00*/  LDCU UR5, c[0x0][0x628] ;  /* 0x0000c500ff0577ac */ /* 0x000f260008000800 */
[----:B------:R-:W-:-:S04]  /*2f10*/  USHF.R.U32.HI UR14, URZ, UR6, UR4 ;  /* 0x00000006ff0e7299 */ /* 0x000fc80008011604 */
[----:B------:R-:W-:-:S04]  /*2f20*/  UIADD3 UR4, UPT, UPT, -UR14, URZ, URZ ;  /* 0x000000ff0e047290 */ /* 0x000fc8000fffe1ff */
[----:B---3--:R-:W-:-:S03]  /*2f30*/  UIMAD UR4, UR8, UR4, UR7 ;  /* 0x00000004080472a4 */ /* 0x008fc6000f8e0207 */
[----:B------:R-:W-:Y:S01]  /*2f40*/  UMOV UR7, 0x1 ;  /* 0x0000000100077882 */ /* 0x000fe20000000000 */
[----:B-1----:R-:W-:-:S04]  /*2f50*/  UIMAD UR6, UR10, UR12, UR4 ;  /* 0x0000000c0a0672a4 */ /* 0x002fc8000f8e0204 */
[----:B----4-:R-:W-:-:S07]  /*2f60*/  UIMAD.WIDE.U32 UR4, UR6, UR5, URZ ;  /* 0x00000005060472a5 */ /* 0x010fce000f8e00ff */
[----:B------:R-:W-:Y:S02]  /*2f70*/  UMOV UR4, UR5 ;  /* 0x0000000500047c82 */ /* 0x000fe40008000000 */
[----:B------:R-:W-:Y:S02]  /*2f80*/  UIADD3 UR53, UPT, UPT, UR6, -UR4, URZ ;  /* 0x8000000406357290 */ /* 0x000fe4000fffe0ff */
[----:B------:R-:W1:Y:S02]  /*2f90*/  LDCU UR5, c[0x0][0x60c] ;  /* 0x0000c180ff0577ac */ /* 0x000e640008000800 */
[----:B------:R-:W-:-:S04]  /*2fa0*/  USHF.R.U32.HI UR53, URZ, UR15, UR53 ;  /* 0x0000000fff357299 */ /* 0x000fc80008011635 */
[----:B------:R-:W-:-:S03]  /*2fb0*/  UIADD3 UR53, UPT, UPT, UR4, UR53, URZ ;  /* 0x0000003504357290 */ /* 0x000fc6000fffe0ff */
[----:B------:R-:W-:Y:S01]  /*2fc0*/  UMOV UR4, URZ ;  /* 0x000000ff00047c82 */ /* 0x000fe20008000000 */
[----:B--2---:R-:W-:-:S04]  /*2fd0*/  USHF.R.U32.HI UR53, URZ, UR11, UR53 ;  /* 0x0000000bff357299 */ /* 0x004fc80008011635 */
[----:B------:R-:W-:Y:S02]  /*2fe0*/  UIADD3 UR52, UPT, UPT, -UR53, URZ, URZ ;  /* 0x000000ff35347290 */ /* 0x000fe4000fffe1ff */
[----:B-1----:R-:W-:Y:S02]  /*2ff0*/  UISETP.GE.AND UP0, UPT, UR73, UR5, UPT ;  /* 0x000000054900728c */ /* 0x002fe4000bf06270 */
[----:B------:R-:W-:-:S07]  /*3000*/  UIMAD UR52, UR52, UR13, UR6 ;  /* 0x0000000d343472a4 */ /* 0x000fce000f8e0206 */
[----:B------:R-:W-:Y:S05]  /*3010*/  BRA.U UP0, `(.L_x_31) ;  /* 0x0000001100447547 */ /* 0x000fea000b800000 */
[----:B------:R-:W1:Y:S01]  /*3020*/  S2UR UR57, SR_CgaCtaId ;  /* 0x00000000003979c3 */ /* 0x000e620000008800 */
[----:B------:R-:W-:Y:S01]  /*3030*/  UMOV UR4, 0x400 ;  /* 0x0000040000047882 */ /* 0x000fe20000000000 */
[----:B------:R-:W-:Y:S01]  /*3040*/  MOV R3, 0x80000000 ;  /* 0x8000000000037802 */ /* 0x000fe20000000f00 */
[----:B------:R-:W2:Y:S01]  /*3050*/  LDCU UR59, c[0x0][0x614] ;  /* 0x0000c280ff3b77ac */ /* 0x000ea20008000800 */
[----:B------:R-:W3:Y:S01]  /*3060*/  LDCU UR9, c[0x0][0x38c] ;  /* 0x00007180ff0977ac */ /* 0x000ee20008000800 */
[----:B------:R-:W4:Y:S01]  /*3070*/  LDCU.64 UR16, c[0x0][0x348] ;  /* 0x00006900ff1077ac */ /* 0x000f220008000a00 */
[----:B------:R-:W5:Y:S01]  /*3080*/  LDCU.64 UR24, c[0x0][0x348] ;  /* 0x00006900ff1877ac */ /* 0x000f620008000a00 */
[----:B------:R-:W3:Y:S01]  /*3090*/  LDCU.64 UR32, c[0x0][0x348] ;  /* 0x00006900ff2077ac */ /* 0x000ee20008000a00 */
[----:B--2---:R-:W-:Y:S02]  /*30a0*/  UIADD3 UR5, UPT, UPT, -UR14, UR59, URZ ;  /* 0x0000003b0e057290 */ /* 0x004fe4000fffe1ff */
[----:B-1----:R-:W-:Y:S01]  /*30b0*/  ULEA UR57, UR57, UR4, 0x18 ;  /* 0x0000000439397291 */ /* 0x002fe2000f8ec0ff */
[----:B------:R-:W1:Y:S01]  /*30c0*/  LDCU UR4, c[0x0][0x380] ;  /* 0x00007000ff0477ac */ /* 0x000e620008000800 */
[----:B---3--:R-:W-:-:S02]  /*30d0*/  UIADD3 UR7, UPT, UPT, -UR9, URZ, URZ ;  /* 0x000000ff09077290 */ /* 0x008fc4000fffe1ff */
[----:B------:R-:W-:-:S05]  /*30e0*/  UIADD3 UR10, UPT, UPT, UR9, -0x1, URZ ;  /* 0xffffffff090a7890 */ /* 0x000fca000fffe0ff */
[----:B------:R-:W2:Y:S01]  /*30f0*/  SYNCS.PHASECHK.TRANS64.TRYWAIT P0, [UR57+0x90], R3 ;  /* 0x00009003ff0075a7 */ /* 0x000ea20008001139 */
[----:B------:R-:W-:Y:S02]  /*3100*/  USHF.R.S32.HI UR7, URZ, 0x1f, UR7 ;  /* 0x0000001fff077899 */ /* 0x000fe40008011407 */
[----:B------:R-:W-:Y:S02]  /*3110*/  USHF.R.S32.HI UR6, URZ, 0x1f, UR10 ;  /* 0x0000001fff067899 */ /* 0x000fe4000801140a */
[----:B------:R-:W-:Y:S01]  /*3120*/  UISETP.GT.AND UP3, UPT, UR9, URZ, UPT ;  /* 0x000000ff0900728c */ /* 0x000fe2000bf64270 */
[----:B------:R-:W-:Y:S01]  /*3130*/  UMOV UR20, 0x0 ;  /* 0x0000000000147882 */ /* 0x000fe20000000000 */
[----:B------:R-:W-:Y:S01]  /*3140*/  UMOV UR21, 0x1 ;  /* 0x0000000100157882 */ /* 0x000fe20000000000 */
[----:B------:R-:W-:Y:S01]  /*3150*/  UMOV UR18, URZ ;  /* 0x000000ff00127c82 */ /* 0x000fe20008000000 */
[----:B----4-:R-:W-:Y:S02]  /*3160*/  UIADD3 UR23, UP2, UPT, UR16, 0x100, URZ ;  /* 0x0000010010177890 */ /* 0x010fe4000ff5e0ff */
[----:B-1----:R-:W-:-:S02]  /*3170*/  UIADD3 UR4, UPT, UPT, UR9, -UR4, URZ ;  /* 0x8000000409047290 */ /* 0x002fc4000fffe0ff */
[----:B------:R-:W-:Y:S02]  /*3180*/  ULEA.HI UR9, UR7, -UR9, URZ, 0x7 ;  /* 0x8000000907097291 */ /* 0x000fe4000f8f38ff */
[----:B------:R-:W-:Y:S02]  /*3190*/  ULEA UR4, UR5, UR4, 0x8 ;  /* 0x0000000405047291 */ /* 0x000fe4000f8e40ff */
[----:B------:R-:W-:Y:S02]  /*31a0*/  ULEA.HI UR7, UR6, UR10, URZ, 0x7 ;  /* 0x0000000a06077291 */ /* 0x000fe4000f8f38ff */
[----:B------:R-:W-:Y:S02]  /*31b0*/  UIADD3 UR8, UPT, UPT, -UR4, URZ, URZ ;  /* 0x000000ff04087290 */ /* 0x000fe4000fffe1ff */
[----:B------:R-:W-:Y:S02]  /*31c0*/  UIADD3 UR5, UPT, UPT, UR4, -0x1, URZ ;  /* 0xffffffff04057890 */ /* 0x000fe4000fffe0ff */
[----:B------:R-:W-:-:S02]  /*31d0*/  USHF.R.S32.HI UR6, URZ, 0x1f, UR8 ;  /* 0x0000001fff067899 */ /* 0x000fc40008011408 */
[----:B------:R-:W-:Y:S02]  /*31e0*/  USHF.R.S32.HI UR8, URZ, 0x1f, UR5 ;  /* 0x0000001fff087899 */ /* 0x000fe40008011405 */
[----:B------:R-:W-:Y:S02]  /*31f0*/  ULEA.HI UR6, UR6, -UR4, URZ, 0x7 ;  /* 0x8000000406067291 */ /* 0x000fe4000f8f38ff */
[----:B------:R-:W-:Y:S02]  /*3200*/  @UP3 UIMAD.WIDE UR12, UR7, 0x2000000, UR20 ;  /* 0x02000000070c38a5 */ /* 0x000fe4000f8e0214 */
[----:B------:R-:W-:Y:S02]  /*3210*/  USHF.R.S32.HI UR9, URZ, 0x7, UR9 ;  /* 0x00000007ff097899 */ /* 0x000fe40008011409 */
[----:B------:R-:W-:Y:S02]  /*3220*/  ULEA.HI UR8, UR8, UR5, URZ, 0x7 ;  /* 0x0000000508087291 */ /* 0x000fe4000f8f38ff */
[----:B------:R-:W-:-:S02]  /*3230*/  USHF.R.S32.HI UR7, URZ, 0x7, UR6 ;  /* 0x00000007ff077899 */ /* 0x000fc40008011406 */
[----:B-----5:R-:W-:Y:S02]  /*3240*/  UIADD3 UR22, UP1, UPT, UR24, 0x100, URZ ;  /* 0x0000010018167890 */ /* 0x020fe4000ff3e0ff */
[----:B------:R-:W-:Y:S02]  /*3250*/  UIADD3 UR31, UP0, UPT, UR32, 0x100, URZ ;  /* 0x00000100201f7890 */ /* 0x000fe4000ff1e0ff */
[----:B------:R-:W-:Y:S02]  /*3260*/  UIADD3 UR5, UPT, UPT, -UR9, URZ, URZ ;  /* 0x000000ff09057290 */ /* 0x000fe4000fffe1ff */
[----:B------:R-:W-:Y:S02]  /*3270*/  ULEA.HI.SX32 UR6, UR8, 0x1, 0x19 ;  /* 0x0000000108067891 */ /* 0x000fe4000f8fcaff */
[----:B------:R-:W-:Y:S02]  /*3280*/  UIADD3 UR7, UPT, UPT, -UR7, URZ, URZ ;  /* 0x000000ff07077290 */ /* 0x000fe4000fffe1ff */
[----:B------:R-:W-:Y:S01]  /*3290*/  UISETP.GT.AND UP4, UPT, UR4, URZ, UPT ;  /* 0x000000ff0400728c */ /* 0x000fe2000bf84270 */
[----:B------:R-:W-:Y:S01]  /*32a0*/  UMOV UR20, UR52 ;  /* 0x0000003400147c82 */ /* 0x000fe20008000000 */
[----:B------:R-:W-:Y:S01]  /*32b0*/  UMOV UR21, UR53 ;  /* 0x0000003500157c82 */ /* 0x000fe20008000000 */
[----:B------:R-:W-:Y:S01]  /*32c0*/  UMOV UR26, 0x20 ;  /* 0x00000020001a7882 */ /* 0x000fe20000000000 */
[----:B------:R-:W-:Y:S01]  /*32d0*/  UMOV UR28, UR52 ;  /* 0x00000034001c7c82 */ /* 0x000fe20008000000 */
[----:B------:R-:W-:Y:S01]  /*32e0*/  UMOV UR29, UR53 ;  /* 0x00000035001d7c82 */ /* 0x000fe20008000000 */
[----:B--2---:R-:W-:Y:S05]  /*32f0*/  @!P0 BRA `(.L_x_32) ;  /* 0x000000bc00588947 */ /* 0x004fea0003800000 */
.L_x_98:
[----:B------:R-:W-:Y:S01]  /*3300*/  @!UP4 UMOV UR6, UR7 ;  /* 0x000000070006cc82 */ /* 0x000fe20008000000 */
[----:B------:R-:W-:Y:S01]  /*3310*/  @UP3 UMOV UR5, UR13 ;  /* 0x0000000d00053c82 */ /* 0x000fe20008000000 */
[----:B------:R-:W-:Y:S01]  /*3320*/  ELECT P0, URZ, PT ;  /* 0x0000000000ff782f */ /* 0x000fe20003800000 */
[----:B------:R-:W-:Y:S02]  /*3330*/  UISETP.LT.AND UP3, UPT, UR6, UR5, UPT ;  /* 0x000000050600728c */ /* 0x000fe4000bf61270 */
[----:B------:R-:W-:Y:S02]  /*3340*/  UIADD3.X UR11, UPT, UPT, URZ, UR17, URZ, UP2, !UPT ;  /* 0x00000011ff0b7290 */ /* 0x000fe400097fe4ff */
[----:B------:R-:W-:Y:S02]  /*3350*/  USEL UR30, UR6, UR5, UP3 ;  /* 0x00000005061e7287 */ /* 0x000fe40009800000 */
[----:B------:R-:W-:Y:S02]  /*3360*/  UIADD3 UR16, UPT, UPT, UR57, 0xcc00, URZ ;  /* 0x0000cc0039107890 */ /* 0x000fe4000fffe0ff */
[----:B------:R-:W-:-:S02]  /*3370*/  USHF.L.U32 UR15, UR30, 0x7, URZ ;  /* 0x000000071e0f7899 */ /* 0x000fc400080006ff */
[----:B------:R-:W-:Y:S02]  /*3380*/  UIADD3 UR17, UPT, UPT, UR57, 0x20, URZ ;  /* 0x0000002039117890 */ /* 0x000fe4000fffe0ff */
[----:B-1----:R-:W-:Y:S01]  /*3390*/  @P0 MOV R2, 0x3000 ;  /* 0x0000300000020802 */ /* 0x002fe20000000f00 */
[----:B------:R-:W-:Y:S02]  /*33a0*/  UIADD3 UR19, UPT, UPT, UR15, -0x80, URZ ;  /* 0xffffff800f137890 */ /* 0x000fe4000fffe0ff */
[----:B------:R-:W-:Y:S01]  /*33b0*/  UIADD3.X UR7, UPT, UPT, URZ, UR25, URZ, UP1, !UPT ;  /* 0x00000019ff077290 */ /* 0x000fe20008ffe4ff */
[----:B------:R1:W-:Y:S01]  /*33c0*/  @P0 SYNCS.ARRIVE.TRANS64 RZ, [UR57+0x20], R2 ;  /* 0x00002002ffff09a7 */ /* 0x0003e20008000039 */
[----:B------:R-:W-:Y:S02]  /*33d0*/  UIADD3 UR24, UPT, UPT, UR57, 0xdc00, URZ ;  /* 0x0000dc0039187890 */ /* 0x000fe4000fffe0ff */
[----:B------:R-:W-:Y:S02]  /*33e0*/  UIADD3 UR25, UPT, UPT, UR57, 0x20, URZ ;  /* 0x0000002039197890 */ /* 0x000fe4000fffe0ff */
[----:B------:R-:W-:-:S02]  /*33f0*/  UIADD3.X UR5, UPT, UPT, URZ, UR33, URZ, UP0, !UPT ;  /* 0x00000021ff057290 */ /* 0x000fc400087fe4ff */
[----:B------:R-:W-:Y:S02]  /*3400*/  UIADD3 UR8, UPT, UPT, UR57, 0xec00, URZ ;  /* 0x0000ec0039087890 */ /* 0x000fe4000fffe0ff */
[----:B------:R-:W-:Y:S01]  /*3410*/  UIADD3 UR9, UPT, UPT, UR57, 0x20, URZ ;  /* 0x0000002039097890 */ /* 0x000fe2000fffe0ff */
[----:B------:R-:W-:Y:S01]  /*3420*/  UMOV UR10, UR23 ;  /* 0x00000017000a7c82 */ /* 0x000fe20008000000 */
[----:B------:R-:W-:Y:S01]  /*3430*/  UMOV UR6, UR22 ;  /* 0x0000001600067c82 */ /* 0x000fe20008000000 */
[----:B------:R-:W-:Y:S01]  /*3440*/  UMOV UR27, UR19 ;  /* 0x00000013001b7c82 */ /* 0x000fe20008000000 */
[----:B------:R2:W-:Y:S01]  /*3450*/  UTMALDG.4D [UR16], [UR10], desc[URZ] ;  /* 0x0000ff100a0075b4 */ /* 0x0005e20008019000 */
[----:B------:R-:W-:Y:S01]  /*3460*/  UMOV UR12, UR52 ;  /* 0x00000034000c7c82 */ /* 0x000fe20008000000 */
[----:B------:R-:W-:Y:S01]  /*3470*/  UMOV UR13, UR53 ;  /* 0x00000035000d7c82 */ /* 0x000fe20008000000 */
[----:B------:R-:W-:Y:S01]  /*3480*/  UMOV UR4, UR31 ;  /* 0x0000001f00047c82 */ /* 0x000fe20008000000 */
[----:B------:R-:W-:Y:S01]  /*3490*/  UMOV UR58, URZ ;  /* 0x000000ff003a7c82 */ /* 0x000fe20008000000 */
[----:B------:R-:W-:Y:S01]  /*34a0*/  UMOV UR60, UR52 ;  /* 0x00000034003c7c82 */ /* 0x000fe20008000000 */
[----:B------:R-:W-:Y:S01]  /*34b0*/  UMOV UR61, UR53 ;  /* 0x00000035003d7c82 */ /* 0x000fe20008000000 */
[----:B------:R3:W-:Y:S01]  /*34c0*/  UTMALDG.4D [UR24], [UR6], desc[URZ] ;  /* 0x0000ff18060075b4 */ /* 0x0007e20008019000 */
[----:B--2---:R-:W-:Y:S01]  /*34d0*/  UMOV UR10, 0x40 ;  /* 0x00000040000a7882 */ /* 0x004fe20000000000 */
[----:B------:R-:W-:-:S02]  /*34e0*/  UMOV UR11, UR19 ;  /* 0x00000013000b7c82 */ /* 0x000fc40008000000 */
[----:B------:R2:W-:Y:S01]  /*34f0*/  UTMALDG.4D [UR8], [UR4], desc[URZ] ;  /* 0x0000ff08040075b4 */ /* 0x0005e20008019000 */
[----:B------:R-:W4:Y:S01]  /*3500*/  SYNCS.PHASECHK.TRANS64.TRYWAIT P0, [UR57+0x10], R3 ;  /* 0x00001003ff0075a7 */ /* 0x000f220008001139 */
[----:B---3--:R-:W3:Y:S01]  /*3510*/  LDCU.64 UR6, c[0x0][0x348] ;  /* 0x00006900ff0677ac */ /* 0x008ee20008000a00 */
[----:B------:R-:W-:Y:S01]  /*3520*/  UMOV UR26, 0x20 ;  /* 0x00000020001a7882 */ /* 0x000fe20000000000 */
[----:B--2---:R-:W2:Y:S01]  /*3530*/  LDCU.64 UR8, c[0x0][0x348] ;  /* 0x00006900ff0877ac */ /* 0x004ea20008000a00 */
[----:B------:R-:W5:Y:S01]  /*3540*/  LDCU.64 UR10, c[0x0][0x348] ;  /* 0x00006900ff0a77ac */ /* 0x000f620008000a00 */
[----:B------:R-:W-:Y:S01]  /*3550*/  ULOP3.LUT UR4, URZ, UR14, URZ, 0x33, !UPT ;  /* 0x0000000eff047292 */ /* 0x000fe2000f8e33ff */
[----:B-12345:R-:W-:Y:S11]  /*3560*/  @!P0 BRA `(.L_x_33) ;  /* 0x000000b800dc8947 */ /* 0x03eff60003800000 */
.L_x_100:
[----:B------:R-:W-:Y:S01]  /*3570*/  ELECT P0, URZ, PT ;  /* 0x0000000000ff782f */ /* 0x000fe20003800000 */
[----:B------:R-:W-:Y:S02]  /*3580*/  UIADD3 UR59, UPT, UPT, UR4, UR59, URZ ;  /* 0x0000003b043b7290 */ /* 0x000fe4000fffe0ff */
[----:B------:R-:W-:Y:S02]  /*3590*/  UIADD3 UR6, UP2, UPT, UR6, 0x80, URZ ;  /* 0x0000008006067890 */ /* 0x000fe4000ff5e0ff */
[----:B------:R-:W-:Y:S02]  /*35a0*/  UIADD3 UR4, UP1, UPT, UR8, 0x80, URZ ;  /* 0x0000008008047890 */ /* 0x000fe4000ff3e0ff */
[----:B------:R-:W-:Y:S02]  /*35b0*/  UIADD3 UR16, UP0, UPT, UR10, 0x80, URZ ;  /* 0x000000800a107890 */ /* 0x000fe4000ff1e0ff */
[----:B------:R-:W-:Y:S02]  /*35c0*/  UIADD3.X UR7, UPT, UPT, URZ, UR7, URZ, UP2, !UPT ;  /* 0x00000007ff077290 */ /* 0x000fe400097fe4ff */
[----:B------:R-:W-:-:S02]  /*35d0*/  USHF.L.U32 UR59, UR59, 0x8, URZ ;  /* 0x000000083b3b7899 */ /* 0x000fc400080006ff */
[----:B-1----:R-:W-:Y:S01]  /*35e0*/  @P0 MOV R2, 0x3000 ;  /* 0x0000300000020802 */ /* 0x002fe20000000f00 */
[----:B------:R-:W-:Y:S02]  /*35f0*/  UIADD3 UR56, UPT, UPT, UR57, 0x6c00, URZ ;  /* 0x00006c0039387890 */ /* 0x000fe4000fffe0ff */
[----:B------:R-:W-:Y:S01]  /*3600*/  UIADD3.X UR5, UPT, UPT, URZ, UR9, URZ, UP1, !UPT ;  /* 0x00000009ff057290 */ /* 0x000fe20008ffe4ff */
[----:B------:R1:W-:Y:S01]  /*3610*/  @P0 SYNCS.ARRIVE.TRANS64 RZ, [UR57], R2 ;  /* 0x00000002ffff09a7 */ /* 0x0003e20008000039 */
[----:B------:R-:W-:Y:S02]  /*3620*/  UIADD3 UR24, UPT, UPT, UR57, 0x7c00, URZ ;  /* 0x00007c0039187890 */ /* 0x000fe4000fffe0ff */
[----:B------:R-:W-:Y:S02]  /*3630*/  UIADD3.X UR17, UPT, UPT, URZ, UR11, URZ, UP0, !UPT ;  /* 0x0000000bff117290 */ /* 0x000fe400087fe4ff */
[----:B------:R-:W-:Y:S01]  /*3640*/  UIADD3 UR8, UPT, UPT, UR57, 0x8c00, URZ ;  /* 0x00008c0039087890 */ /* 0x000fe2000fffe0ff */
[----:B------:R-:W-:Y:S01]  /*3650*/  UTMALDG.4D [UR56], [UR6], desc[URZ] ;  /* 0x0000ff38060075b4 */ /* 0x000fe20008019000 */
[----:B------:R-:W-:Y:S01]  /*3660*/  UMOV UR28, UR52 ;  /* 0x00000034001c7c82 */ /* 0x000fe20008000000 */
[----:B------:R-:W-:Y:S01]  /*3670*/  UMOV UR29, UR53 ;  /* 0x00000035001d7c82 */ /* 0x000fe20008000000 */
[----:B------:R-:W-:Y:S01]  /*3680*/  UMOV UR25, UR57 ;  /* 0x0000003900197c82 */ /* 0x000fe20008000000 */
[----:B------:R-:W-:Y:S01]  /*3690*/  UMOV UR27, UR59 ;  /* 0x0000003b001b7c82 */ /* 0x000fe20008000000 */
[----:B------:R-:W-:Y:S01]  /*36a0*/  UMOV UR10, 0x40 ;  /* 0x00000040000a7882 */ /* 0x000fe20000000000 */
[----:B------:R-:W-:Y:S01]  /*36b0*/  UMOV UR12, UR52 ;  /* 0x00000034000c7c82 */ /* 0x000fe20008000000 */
[----:B------:R-:W-:Y:S01]  /*36c0*/  UMOV UR13, UR53 ;  /* 0x00000035000d7c82 */ /* 0x000fe20008000000 */
[----:B------:R-:W-:Y:S01]  /*36d0*/  UMOV UR9, UR57 ;  /* 0x0000003900097c82 */ /* 0x000fe20008000000 */
[----:B------:R-:W-:Y:S01]  /*36e0*/  UMOV UR11, UR59 ;  /* 0x0000003b000b7c82 */ /* 0x000fe20008000000 */
[----:B------:R2:W-:Y:S01]  /*36f0*/  UTMALDG.4D [UR24], [UR4], desc[URZ] ;  /* 0x0000ff18040075b4 */ /* 0x0005e20008019000 */
[----:B------:R-:W-:Y:S01]  /*3700*/  UMOV UR34, 0x20 ;  /* 0x0000002000227882 */ /* 0x000fe20000000000 */
[----:B------:R-:W-:Y:S01]  /*3710*/  UMOV UR36, UR52 ;  /* 0x0000003400247c82 */ /* 0x000fe20008000000 */
[----:B------:R-:W-:Y:S01]  /*3720*/  UMOV UR37, UR53 ;  /* 0x0000003500257c82 */ /* 0x000fe20008000000 */
[----:B------:R3:W-:Y:S01]  /*3730*/  UTMALDG.4D [UR8], [UR16], desc[URZ] ;  /* 0x0000ff08100075b4 */ /* 0x0007e20008019000 */
[----:B------:R-:W4:Y:S01]  /*3740*/  SYNCS.PHASECHK.TRANS64.TRYWAIT P0, [UR57+0x18], R3 ;  /* 0x00001803ff0075a7 */ /* 0x000f220008001139 */
[----:B--2---:R-:W2:Y:S01]  /*3750*/  LDCU.64 UR4, c[0x0][0x348] ;  /* 0x00006900ff0477ac */ /* 0x004ea20008000a00 */
[----:B---3--:R-:W3:Y:S01]  /*3760*/  LDCU.64 UR8, c[0x0][0x348] ;  /* 0x00006900ff0877ac */ /* 0x008ee20008000a00 */
[----:B------:R-:W5:Y:S01]  /*3770*/  LDCU.64 UR16, c[0x0][0x348] ;  /* 0x00006900ff1077ac */ /* 0x000f620008000a00 */
[----:B------:R-:W-:Y:S01]  /*3780*/  UMOV UR10, URZ ;  /* 0x000000ff000a7c82 */ /* 0x000fe20008000000 */
[----:B-12345:R-:W-:Y:S05]  /*3790*/  @!P0 BRA `(.L_x_34) ;  /* 0x000000b800708947 */ /* 0x03efea0003800000 */
.L_x_102:
[----:B------:R-:W-:Y:S01]  /*37a0*/  ELECT P0, URZ, PT ;  /* 0x0000000000ff782f */ /* 0x000fe20003800000 */
[----:B------:R-:W-:Y:S02]  /*37b0*/  UIADD3 UR6, UP2, UPT, UR4, 0x80, URZ ;  /* 0x0000008004067890 */ /* 0x000fe4000ff5e0ff */
[----:B------:R-:W-:Y:S02]  /*37c0*/  UIADD3 UR4, UP1, UPT, UR8, 0x80, URZ ;  /* 0x0000008008047890 */ /* 0x000fe4000ff3e0ff */
[----:B------:R-:W-:Y:S02]  /*37d0*/  UIADD3 UR16, UP0, UPT, UR16, 0x80, URZ ;  /* 0x0000008010107890 */ /* 0x000fe4000ff1e0ff */
[----:B------:R-:W-:Y:S02]  /*37e0*/  UIADD3.X UR7, UPT, UPT, URZ, UR5, URZ, UP2, !UPT ;  /* 0x00000005ff077290 */ /* 0x000fe400097fe4ff */
[----:B------:R-:W-:Y:S02]  /*37f0*/  UIADD3.X UR5, UPT, UPT, URZ, UR9, URZ, UP1, !UPT ;  /* 0x00000009ff057290 */ /* 0x000fe40008ffe4ff */
[----:B------:R-:W-:-:S02]  /*3800*/  UIADD3 UR8, UPT, UPT, UR57, 0x9c00, URZ ;  /* 0x00009c0039087890 */ /* 0x000fc4000fffe0ff */
[----:B-1----:R-:W-:Y:S01]  /*3810*/  @P0 MOV R2, 0x3000 ;  /* 0x0000300000020802 */ /* 0x002fe20000000f00 */
[----:B------:R-:W-:Y:S02]  /*3820*/  UIADD3 UR9, UPT, UPT, UR57, 0x8, URZ ;  /* 0x0000000839097890 */ /* 0x000fe4000fffe0ff */
[----:B------:R-:W-:Y:S01]  /*3830*/  UIADD3 UR11, UPT, UPT, UR59, 0x80, URZ ;  /* 0x000000803b0b7890 */ /* 0x000fe2000fffe0ff */
[----:B------:R1:W-:Y:S01]  /*3840*/  @P0 SYNCS.ARRIVE.TRANS64 RZ, [UR57+0x8], R2 ;  /* 0x00000802ffff09a7 */ /* 0x0003e20008000039 */
[----:B------:R-:W-:Y:S02]  /*3850*/  UIADD3 UR32, UPT, UPT, UR57, 0xac00, URZ ;  /* 0x0000ac0039207890 */ /* 0x000fe4000fffe0ff */
[----:B------:R-:W-:Y:S02]  /*3860*/  UIADD3 UR33, UPT, UPT, UR57, 0x8, URZ ;  /* 0x0000000839217890 */ /* 0x000fe4000fffe0ff */
[----:B------:R-:W-:Y:S02]  /*3870*/  UIADD3.X UR17, UPT, UPT, URZ, UR17, URZ, UP0, !UPT ;  /* 0x00000011ff117290 */ /* 0x000fe400087fe4ff */
[----:B------:R-:W-:Y:S01]  /*3880*/  UIADD3 UR24, UPT, UPT, UR57, 0xbc00, URZ ;  /* 0x0000bc0039187890 */ /* 0x000fe2000fffe0ff */
[----:B------:R2:W-:Y:S01]  /*3890*/  UTMALDG.4D [UR8], [UR6], desc[URZ] ;  /* 0x0000ff08060075b4 */ /* 0x0005e20008019000 */
[----:B------:R-:W-:Y:S01]  /*38a0*/  UIADD3 UR25, UPT, UPT, UR57, 0x8, URZ ;  /* 0x0000000839197890 */ /* 0x000fe2000fffe0ff */
[----:B------:R-:W-:Y:S01]  /*38b0*/  UMOV UR35, UR11 ;  /* 0x0000000b00237c82 */ /* 0x000fe20008000000 */
[----:B------:R-:W-:Y:S01]  /*38c0*/  UMOV UR26, 0x40 ;  /* 0x00000040001a7882 */ /* 0x000fe20000000000 */
[----:B------:R-:W-:Y:S01]  /*38d0*/  UMOV UR28, UR52 ;  /* 0x00000034001c7c82 */ /* 0x000fe20008000000 */
[----:B------:R-:W-:Y:S01]  /*38e0*/  UMOV UR29, UR53 ;  /* 0x00000035001d7c82 */ /* 0x000fe20008000000 */
[----:B------:R-:W-:Y:S01]  /*38f0*/  UMOV UR27, UR11 ;  /* 0x0000000b001b7c82 */ /* 0x000fe20008000000 */
[----:B------:R3:W-:Y:S03]  /*3900*/  UTMALDG.4D [UR32], [UR4], desc[URZ] ;  /* 0x0000ff20040075b4 */ /* 0x0007e60008019000 */
[----:B------:R4:W-:Y:S01]  /*3910*/  UTMALDG.4D [UR24], [UR16], desc[URZ] ;  /* 0x0000ff18100075b4 */ /* 0x0009e20008019000 */
[----:B------:R-:W5:Y:S01]  /*3920*/  SYNCS.PHASECHK.TRANS64.TRYWAIT P0, [UR57+0x98], R3 ;  /* 0x00009803ff0075a7 */ /* 0x000f620008001139 */
[----:B--2---:R-:W2:Y:S01]  /*3930*/  LDCU.64 UR6, c[0x0][0x348] ;  /* 0x00006900ff0677ac */ /* 0x004ea20008000a00 */
[----:B------:R-:W1:Y:S01]  /*3940*/  LDCU.64 UR8, c[0x0][0x348] ;  /* 0x00006900ff0877ac */ /* 0x000e620008000a00 */
[----:B---3--:R-:W3:Y:S01]  /*3950*/  LDCU.64 UR4, c[0x0][0x348] ;  /* 0x00006900ff0477ac */ /* 0x008ee20008000a00 */
[----:B----4-:R-:W-:Y:S01]  /*3960*/  UMOV UR26, URZ ;  /* 0x000000ff001a7c82 */ /* 0x010fe20008000000 */
[----:B-123-5:R-:W-:Y:S05]  /*3970*/  @!P0 BRA `(.L_x_35) ;  /* 0x000000b800188947 */ /* 0x02efea0003800000 */
.L_x_104:
[----:B------:R-:W-:Y:S01]  /*3980*/  ELECT P0, URZ, PT ;  /* 0x0000000000ff782f */ /* 0x000fe20003800000 */
[----:B------:R-:W-:Y:S01]  /*3990*/  HFMA2 R4, -RZ, RZ, 0, 0 ;  /* 0x00000000ff047431 */ /* 0x000fe200000001ff */
[----:B------:R-:W-:Y:S02]  /*39a0*/  UIADD3 UR4, UP2, UPT, UR4, 0x180, URZ ;  /* 0x0000018004047890 */ /* 0x000fe4000ff5e0ff */
[----:B------:R-:W-:Y:S02]  /*39b0*/  UIADD3 UR22, UP0, UPT, UR8, 0x180, URZ ;  /* 0x0000018008167890 */ /* 0x000fe4000ff1e0ff */
[----:B------:R-:W-:Y:S02]  /*39c0*/  UIADD3 UR6, UP1, UPT, UR6, 0x180, URZ ;  /* 0x0000018006067890 */ /* 0x000fe4000ff3e0ff */
[----:B------:R-:W-:Y:S02]  /*39d0*/  UIADD3.X UR5, UPT, UPT, URZ, UR5, URZ, UP2, !UPT ;  /* 0x00000005ff057290 */ /* 0x000fe400097fe4ff */
[----:B------:R-:W-:-:S02]  /*39e0*/  UIADD3.X UR23, UPT, UPT, URZ, UR9, URZ, UP0, !UPT ;  /* 0x00000009ff177290 */ /* 0x000fc400087fe4ff */
[----:B------:R-:W-:Y:S01]  /*39f0*/  UIADD3 UR24, UPT, UPT, UR57, 0xfc00, URZ ;  /* 0x0000fc0039187890 */ /* 0x000fe2000fffe0ff */
[----:B-1----:R-:W-:Y:S01]  /*3a00*/  @P0 IMAD.MOV.U32 R2, RZ, RZ, 0x3000 ;  /* 0x00003000ff020424 */ /* 0x002fe200078e00ff */
[----:B------:R-:W-:Y:S02]  /*3a10*/  UIADD3 UR25, UPT, UPT, UR57, 0x28, URZ ;  /* 0x0000002839197890 */ /* 0x000fe4000fffe0ff */
[----:B------:R-:W-:Y:S01]  /*3a20*/  UIADD3.X UR7, UPT, UPT, URZ, UR7, URZ, UP1, !UPT ;  /* 0x00000007ff077290 */ /* 0x000fe20008ffe4ff */
[----:B------:R1:W-:Y:S01]  /*3a30*/  @P0 SYNCS.ARRIVE.TRANS64 RZ, [UR57+0x28], R2 ;  /* 0x00002802ffff09a7 */ /* 0x0003e20008000039 */
[----:B------:R-:W-:Y:S02]  /*3a40*/  UIADD3 UR8, UPT, UPT, UR57, 0x10c00, URZ ;  /* 0x00010c0039087890 */ /* 0x000fe4000fffe0ff */
[----:B------:R-:W-:Y:S02]  /*3a50*/  UIADD3 UR9, UPT, UPT, UR57, 0x28, URZ ;  /* 0x0000002839097890 */ /* 0x000fe4000fffe0ff */
[----:B------:R-:W-:-:S02]  /*3a60*/  UIADD3 UR16, UPT, UPT, UR57, 0x11c00, URZ ;  /* 0x00011c0039107890 */ /* 0x000fc4000fffe0ff */
[----:B------:R-:W-:Y:S01]  /*3a70*/  UIADD3 UR17, UPT, UPT, UR57, 0x28, URZ ;  /* 0x0000002839117890 */ /* 0x000fe2000fffe0ff */
[----:B------:R-:W-:Y:S01]  /*3a80*/  UMOV UR27, UR19 ;  /* 0x00000013001b7c82 */ /* 0x000fe20008000000 */
[----:B------:R-:W-:Y:S01]  /*3a90*/  UMOV UR10, 0x20 ;  /* 0x00000020000a7882 */ /* 0x000fe20000000000 */
[----:B------:R-:W-:Y:S01]  /*3aa0*/  UMOV UR12, UR52 ;  /* 0x00000034000c7c82 */ /* 0x000fe20008000000 */
[----:B------:R-:W-:Y:S01]  /*3ab0*/  UMOV UR13, UR53 ;  /* 0x00000035000d7c82 */ /* 0x000fe20008000000 */
[----:B------:R-:W-:Y:S01]  /*3ac0*/  UMOV UR11, UR19 ;  /* 0x00000013000b7c82 */ /* 0x000fe20008000000 */
[----:B------:R2:W-:Y:S01]  /*3ad0*/  UTMALDG.4D [UR24], [UR4], desc[URZ] ;  /* 0x0000ff18040075b4 */ /* 0x0005e20008019000 */
[----:B------:R-:W-:Y:S01]  /*3ae0*/  UMOV UR18, 0x40 ;  /* 0x0000004000127882 */ /* 0x000fe20000000000 */
[----:B------:R-:W-:Y:S01]  /*3af0*/  UMOV UR20, UR52 ;  /* 0x0000003400147c82 */ /* 0x000fe20008000000 */
[----:B------:R-:W-:Y:S01]  /*3b00*/  UMOV UR21, UR53 ;  /* 0x0000003500157c82 */ /* 0x000fe20008000000 */
[----:B------:R-:W-:Y:S01]  /*3b10*/  UISETP.GE.AND UP0, UPT, UR30, 0x2, UPT ;  /* 0x000000021e00788c */ /* 0x000fe2000bf06270 */
[----:B------:R3:W-:Y:S01]  /*3b20*/  UTMALDG.4D [UR8], [UR6], desc[URZ] ;  /* 0x0000ff08060075b4 */ /* 0x0007e20008019000 */
[----:B------:R1:W-:Y:S01]  /*3b30*/  UTMALDG.4D [UR16], [UR22], desc[URZ] ;  /* 0x0000ff10160075b4 */ /* 0x0003e20008019000 */
[----:B--2---:R-:W-:Y:S01]  /*3b40*/  UMOV UR4, 0x2 ;  /* 0x0000000200047882 */ /* 0x004fe20000000000 */
[----:B---3--:R-:W-:-:S05]  /*3b50*/  UMOV UR7, 0x1 ;  /* 0x0000000100077882 */ /* 0x008fca0000000000 */
[----:B-1----:R-:W-:Y:S05]  /*3b60*/  BRA.U !UP0, `(.L_x_31) ;  /* 0x0000000508707547 */ /* 0x002fea000b800000 */
[----:B------:R-:W1:Y:S01]  /*3b70*/  LDCU.64 UR8, c[0x0][0x348] ;  /* 0x00006900ff0877ac */ /* 0x000e620008000a00 */
[----:B------:R-:W-:Y:S01]  /*3b80*/  MOV R3, 0x3000 ;  /* 0x0000300000037802 */ /* 0x000fe20000000f00 */
[----:B------:R-:W-:Y:S01]  /*3b90*/  UIADD3 UR14, UPT, UPT, -UR30, URZ, URZ ;  /* 0x000000ff1e0e7290 */ /* 0x000fe2000fffe1ff */
[----:B------:R-:W-:Y:S01]  /*3ba0*/  UMOV UR4, 0x2 ;  /* 0x0000000200047882 */ /* 0x000fe20000000000 */
[----:B------:R-:W-:Y:S01]  /*3bb0*/  UMOV UR7, 0x1 ;  /* 0x0000000100077882 */ /* 0x000fe20000000000 */
[----:B------:R-:W-:Y:S01]  /*3bc0*/  UMOV UR50, URZ ;  /* 0x000000ff00327c82 */ /* 0x000fe20008000000 */
[----:B------:R-:W-:Y:S01]  /*3bd0*/  UMOV UR42, 0x20 ;  /* 0x00000020002a7882 */ /* 0x000fe20000000000 */
[----:B------:R-:W-:Y:S01]  /*3be0*/  UMOV UR34, 0x40 ;  /* 0x0000004000227882 */ /* 0x000fe20000000000 */
[----:B------:R-:W-:Y:S01]  /*3bf0*/  UMOV UR26, URZ ;  /* 0x000000ff001a7c82 */ /* 0x000fe20008000000 */
[----:B------:R-:W-:Y:S01]  /*3c00*/  UMOV UR18, 0x20 ;  /* 0x0000002000127882 */ /* 0x000fe20000000000 */
[----:B------:R-:W-:Y:S01]  /*3c10*/  UMOV UR10, 0x40 ;  /* 0x00000040000a7882 */ /* 0x000fe20000000000 */
[----:B-1----:R-:W-:-:S02]  /*3c20*/  UIADD3 UR58, UP5, UPT, UR8, 0x100, URZ ;  /* 0x00000100083a7890 */ /* 0x002fc4000ffbe0ff */
[----:B------:R-:W-:Y:S02]  /*3c30*/  UIADD3 UR54, UP4, UPT, UR8, 0x100, URZ ;  /* 0x0000010008367890 */ /* 0x000fe4000ff9e0ff */
[----:B------:R-:W-:Y:S02]  /*3c40*/  UIADD3 UR46, UP3, UPT, UR8, 0x100, URZ ;  /* 0x00000100082e7890 */ /* 0x000fe4000ff7e0ff */
[----:B------:R-:W-:Y:S02]  /*3c50*/  UIADD3 UR38, UP2, UPT, UR8, 0x180, URZ ;  /* 0x0000018008267890 */ /* 0x000fe4000ff5e0ff */
[----:B------:R-:W-:Y:S02]  /*3c60*/  UIADD3 UR30, UP1, UPT, UR8, 0x180, URZ ;  /* 0x00000180081e7890 */ /* 0x000fe4000ff3e0ff */
[----:B------:R-:W-:Y:S02]  /*3c70*/  UIADD3 UR22, UP0, UPT, UR8, 0x180, URZ ;  /* 0x0000018008167890 */ /* 0x000fe4000ff1e0ff */
[----:B------:R-:W-:-:S02]  /*3c80*/  UIADD3.X UR59, UPT, UPT, URZ, UR9, URZ, UP5, !UPT ;  /* 0x00000009ff3b7290 */ /* 0x000fc4000affe4ff */
[----:B------:R-:W-:Y:S02]  /*3c90*/  UIADD3.X UR55, UPT, UPT, URZ, UR9, URZ, UP4, !UPT ;  /* 0x00000009ff377290 */ /* 0x000fe4000a7fe4ff */
[----:B------:R-:W-:Y:S02]  /*3ca0*/  UIADD3.X UR47, UPT, UPT, URZ, UR9, URZ, UP3, !UPT ;  /* 0x00000009ff2f7290 */ /* 0x000fe40009ffe4ff */
[----:B------:R-:W-:Y:S02]  /*3cb0*/  UIADD3.X UR39, UPT, UPT, URZ, UR9, URZ, UP2, !UPT ;  /* 0x00000009ff277290 */ /* 0x000fe400097fe4ff */
[----:B------:R-:W-:Y:S02]  /*3cc0*/  UIADD3.X UR31, UPT, UPT, URZ, UR9, URZ, UP1, !UPT ;  /* 0x00000009ff1f7290 */ /* 0x000fe40008ffe4ff */
[----:B------:R-:W-:-:S12]  /*3cd0*/  UIADD3.X UR23, UPT, UPT, URZ, UR9, URZ, UP0, !UPT ;  /* 0x00000009ff177290 */ /* 0x000fd800087fe4ff */
.L_x_38:
[----:B------:R-:W-:Y:S02]  /*3ce0*/  USHF.L.U32 UR6, UR7, 0x1f, URZ ;  /* 0x0000001f07067899 */ /* 0x000fe400080006ff */
[----:B------:R-:W-:Y:S02]  /*3cf0*/  ULEA UR5, UR4, UR57, 0x3 ;  /* 0x0000003904057291 */ /* 0x000fe4000f8e18ff */
[----:B------:R-:W-:Y:S02]  /*3d00*/  UIMAD UR48, UR4, 0x3000, UR57 ;  /* 0x00003000043078a4 */ /* 0x000fe4000f8e0239 */
[----:B-1----:R-:W-:Y:S01]  /*3d10*/  MOV R2, UR6 ;  /* 0x0000000600027c02 */ /* 0x002fe20008000f00 */
[----:B------:R-:W-:Y:S02]  /*3d20*/  UIMAD UR40, UR4, 0x3000, UR57 ;  /* 0x00003000042878a4 */ /* 0x000fe4000f8e0239 */
[----:B------:R-:W-:Y:S02]  /*3d30*/  UIMAD UR32, UR4, 0x3000, UR57 ;  /* 0x00003000042078a4 */ /* 0x000fe4000f8e0239 */
[----:B------:R-:W1:Y:S01]  /*3d40*/  SYNCS.PHASECHK.TRANS64.TRYWAIT P0, [UR5+0x90], R2 ;  /* 0x00009002ff0075a7 */ /* 0x000e620008001105 */
[----:B------:R-:W-:-:S02]  /*3d50*/  UIADD3 UR4, UPT, UPT, UR4, 0x1, URZ ;  /* 0x0000000104047890 */ /* 0x000fc4000fffe0ff */
[----:B------:R-:W-:Y:S01]  /*3d60*/  UIADD3 UR51, UPT, UPT, UR15, -0x100, URZ ;  /* 0xffffff000f337890 */ /* 0x000fe2000fffe0ff */
[----:B-1----:R-:W-:Y:S11]  /*3d70*/  @!P0 BRA `(.L_x_36) ;  /* 0x000000b400388947 */ /* 0x002ff60003800000 */
.L_x_106:
[----:B------:R-:W-:Y:S01]  /*3d80*/  ELECT P0, URZ, PT ;  /* 0x0000000000ff782f */ /* 0x000fe20003800000 */
[----:B------:R-:W-:Y:S02]  /*3d90*/  UISETP.NE.AND UP0, UPT, UR4, 0xe, UPT ;  /* 0x0000000e0400788c */ /* 0x000fe4000bf05270 */
[----:B------:R-:W-:Y:S02]  /*3da0*/  UIADD3 UR48, UPT, UPT, UR48, 0xcc00, URZ ;  /* 0x0000cc0030307890 */ /* 0x000fe4000fffe0ff */
[----:B------:R-:W-:Y:S02]  /*3db0*/  USEL UR6, URZ, 0x1, UP0 ;  /* 0x00000001ff067887 */ /* 0x000fe40008000000 */
[----:B------:R-:W-:Y:S02]  /*3dc0*/  USEL UR4, UR4, URZ, UP0 ;  /* 0x000000ff04047287 */ /* 0x000fe40008000000 */
[----:B------:R-:W-:Y:S02]  /*3dd0*/  ULOP3.LUT UR7, UR7, UR6, URZ, 0x3c, !UPT ;  /* 0x0000000607077292 */ /* 0x000fe4000f8e3cff */
[----:B------:R-:W-:-:S02]  /*3de0*/  UIADD3 UR49, UPT, UPT, UR5, 0x20, URZ ;  /* 0x0000002005317890 */ /* 0x000fc4000fffe0ff */
[----:B-1----:R-:W-:Y:S01]  /*3df0*/  @P0 IMAD.MOV.U32 R2, RZ, RZ, 0x3000 ;  /* 0x00003000ff020424 */ /* 0x002fe200078e00ff */
[----:B------:R-:W-:Y:S02]  /*3e00*/  UIADD3 UR40, UPT, UPT, UR40, 0xdc00, URZ ;  /* 0x0000dc0028287890 */ /* 0x000fe4000fffe0ff */
[----:B------:R-:W-:Y:S01]  /*3e10*/  UIADD3 UR41, UPT, UPT, UR5, 0x20, URZ ;  /* 0x0000002005297890 */ /* 0x000fe2000fffe0ff */
[----:B------:R1:W-:Y:S01]  /*3e20*/  @P0 SYNCS.ARRIVE.TRANS64 RZ, [UR5+0x20], R2 ;  /* 0x00002002ffff09a7 */ /* 0x0003e20008000005 */
[----:B------:R-:W-:Y:S02]  /*3e30*/  UIADD3 UR32, UPT, UPT, UR32, 0xec00, URZ ;  /* 0x0000ec0020207890 */ /* 0x000fe4000fffe0ff */
[----:B------:R-:W-:Y:S01]  /*3e40*/  UIADD3 UR33, UPT, UPT, UR5, 0x20, URZ ;  /* 0x0000002005217890 */ /* 0x000fe2000fffe0ff */
[----:B------:R2:W-:Y:S01]  /*3e50*/  UTMALDG.4D [UR48], [UR58], desc[URZ] ;  /* 0x0000ff303a0075b4 */ /* 0x0005e20008019000 */
[----:B------:R-:W-:Y:S02]  /*3e60*/  USHF.L.U32 UR6, UR7, 0x1f, URZ ;  /* 0x0000001f07067899 */ /* 0x000fe400080006ff */
[----:B------:R-:W-:Y:S01]  /*3e70*/  ULEA UR5, UR4, UR57, 0x3 ;  /* 0x0000003904057291 */ /* 0x000fe2000f8e18ff */
[----:B------:R-:W-:Y:S01]  /*3e80*/  UMOV UR44, UR52 ;  /* 0x00000034002c7c82 */ /* 0x000fe20008000000 */
[----:B------:R-:W-:Y:S01]  /*3e90*/  UMOV UR45, UR53 ;  /* 0x00000035002d7c82 */ /* 0x000fe20008000000 */
[----:B------:R-:W-:Y:S01]  /*3ea0*/  UMOV UR43, UR51 ;  /* 0x00000033002b7c82 */ /* 0x000fe20008000000 */
[----:B------:R-:W-:Y:S01]  /*3eb0*/  UMOV UR36, UR52 ;  /* 0x0000003400247c82 */ /* 0x000fe20008000000 */
[----:B------:R-:W-:Y:S01]  /*3ec0*/  UMOV UR37, UR53 ;  /* 0x0000003500257c82 */ /* 0x000fe20008000000 */
[----:B------:R-:W-:Y:S01]  /*3ed0*/  UMOV UR35, UR51 ;  /* 0x0000003300237c82 */ /* 0x000fe20008000000 */
[----:B------:R2:W-:Y:S01]  /*3ee0*/  UTMALDG.4D [UR40], [UR54], desc[URZ] ;  /* 0x0000ff28360075b4 */ /* 0x0005e20008019000 */
[----:B-1----:R-:W-:Y:S01]  /*3ef0*/  MOV R2, UR6 ;  /* 0x0000000600027c02 */ /* 0x002fe20008000f00 */
[----:B------:R2:W-:Y:S03]  /*3f00*/  UTMALDG.4D [UR32], [UR46], desc[URZ] ;  /* 0x0000ff202e0075b4 */ /* 0x0005e60008019000 */
[----:B------:R-:W1:Y:S02]  /*3f10*/  SYNCS.PHASECHK.TRANS64.TRYWAIT P0, [UR5+0x90], R2 ;  /* 0x00009002ff0075a7 */ /* 0x000e640008001105 */
[----:B-12---:R-:W-:Y:S05]  /*3f20*/  @!P0 BRA `(.L_x_37) ;  /* 0x000000b000ec8947 */ /* 0x006fea0003800000 */
.L_x_108:
[----:B------:R-:W-:Y:S01]  /*3f30*/  ELECT P0, URZ, PT ;  /* 0x0000000000ff782f */ /* 0x000fe20003800000 */
[----:B------:R-:W-:Y:S02]  /*3f40*/  UIMAD UR24, UR4, 0x3000, UR57 ;  /* 0x00003000041878a4 */ /* 0x000fe4000f8e0239 */
[----:B------:R-:W-:Y:S02]  /*3f50*/  UIMAD UR16, UR4, 0x3000, UR57 ;  /* 0x00003000041078a4 */ /* 0x000fe4000f8e0239 */
[----:B------:R-:W-:Y:S02]  /*3f60*/  UIMAD UR8, UR4, 0x3000, UR57 ;  /* 0x00003000040878a4 */ /* 0x000fe4000f8e0239 */
[----:B------:R-:W-:Y:S02]  /*3f70*/  UIADD3 UR25, UPT, UPT, UR5, 0x20, URZ ;  /* 0x0000002005197890 */ /* 0x000fe4000fffe0ff */
[----:B------:R-:W-:Y:S02]  /*3f80*/  UIADD3 UR24, UPT, UPT, UR24, 0xcc00, URZ ;  /* 0x0000cc0018187890 */ /* 0x000fe4000fffe0ff */
[----:B------:R-:W-:-:S02]  /*3f90*/  UIADD3 UR17, UPT, UPT, UR5, 0x20, URZ ;  /* 0x0000002005117890 */ /* 0x000fc4000fffe0ff */
[----:B------:R2:W-:Y:S01]  /*3fa0*/  @P0 SYNCS.ARRIVE.TRANS64 RZ, [UR5+0x20], R3 ;  /* 0x00002003ffff09a7 */ /* 0x0005e20008000005 */
[----:B------:R-:W-:Y:S02]  /*3fb0*/  UIADD3 UR16, UPT, UPT, UR16, 0xdc00, URZ ;  /* 0x0000dc0010107890 */ /* 0x000fe4000fffe0ff */
[----:B------:R-:W-:Y:S02]  /*3fc0*/  UIADD3 UR9, UPT, UPT, UR5, 0x20, URZ ;  /* 0x0000002005097890 */ /* 0x000fe4000fffe0ff */
[----:B------:R-:W-:Y:S01]  /*3fd0*/  UIADD3 UR8, UPT, UPT, UR8, 0xec00, URZ ;  /* 0x0000ec0008087890 */ /* 0x000fe2000fffe0ff */
[----:B------:R-:W-:Y:S01]  /*3fe0*/  UMOV UR27, UR51 ;  /* 0x00000033001b7c82 */ /* 0x000fe20008000000 */
        /* <DEDUP_REMOVED lines=8> */
[----:B------:R2:W-:Y:S01]  /*4070*/  UTMALDG.4D [UR24], [UR38], desc[URZ] ;  /* 0x0000ff18260075b4 */ /* 0x0005e20008019000 */
[----:B------:R-:W-:-:S02]  /*4080*/  UIADD3 UR4, UPT, UPT, UR4, 0x1, URZ ;  /* 0x0000000104047890 */ /* 0x000fc4000fffe0ff */
[----:B------:R-:W-:Y:S02]  /*4090*/  UIADD3 UR14, UPT, UPT, UR14, 0x1, URZ ;  /* 0x000000010e0e7890 */ /* 0x000fe4000fffe0ff */
[----:B------:R-:W-:Y:S02]  /*40a0*/  UISETP.NE.AND UP0, UPT, UR4, 0xe, UPT ;  /* 0x0000000e0400788c */ /* 0x000fe4000bf05270 */
[----:B------:R-:W-:Y:S01]  /*40b0*/  UIADD3 UR15, UPT, UPT, UR15, -0x80, URZ ;  /* 0xffffff800f0f7890 */ /* 0x000fe2000fffe0ff */
[----:B------:R2:W-:Y:S01]  /*40c0*/  UTMALDG.4D [UR16], [UR30], desc[URZ] ;  /* 0x0000ff101e0075b4 */ /* 0x0005e20008019000 */
[----:B------:R-:W-:Y:S02]  /*40d0*/  USEL UR5, URZ, 0x1, UP0 ;  /* 0x00000001ff057887 */ /* 0x000fe40008000000 */
[----:B------:R-:W-:Y:S02]  /*40e0*/  USEL UR4, UR4, URZ, UP0 ;  /* 0x000000ff04047287 */ /* 0x000fe40008000000 */
[----:B------:R-:W-:-:S02]  /*40f0*/  UISETP.NE.AND UP0, UPT, UR14, -0x1, UPT ;  /* 0xffffffff0e00788c */ /* 0x000fc4000bf05270 */
[----:B------:R-:W-:Y:S01]  /*4100*/  ULOP3.LUT UR7, UR7, UR5, URZ, 0x3c, !UPT ;  /* 0x0000000507077292 */ /* 0x000fe2000f8e3cff */
[----:B------:R2:W-:Y:S06]  /*4110*/  UTMALDG.4D [UR8], [UR22], desc[URZ] ;  /* 0x0000ff08160075b4 */ /* 0x0005ec0008019000 */
[----:B--2---:R-:W-:Y:S05]  /*4120*/  BRA.U UP0, `(.L_x_38) ;  /* 0xfffffff900ec7547 */ /* 0x004fea000b83ffff */
.L_x_31:
[----:B------:R-:W-:Y:S02]  /*4130*/  UIADD3 UR5, UPT, UPT, UR4, 0x2, URZ ;  /* 0x0000000204057890 */ /* 0x000fe4000fffe0ff */
[----:B------:R-:W-:-:S04]  /*4140*/  UISETP.NE.AND UP0, UPT, UR4, 0xd, UPT ;  /* 0x0000000d0400788c */ /* 0x000fc8000bf05270 */
[----:B------:R-:W-:-:S04]  /*4150*/  USEL UR5, UR5, 0x1, UP0 ;  /* 0x0000000105057887 */ /* 0x000fc80008000000 */
[----:B------:R-:W-:Y:S02]  /*4160*/  UIADD3 UR6, UPT, UPT, UR5, 0x1, URZ ;  /* 0x0000000105067890 */ /* 0x000fe4000fffe0ff */
[----:B------:R-:W-:-:S04]  /*4170*/  UISETP.NE.AND UP1, UPT, UR5, 0xe, UPT ;  /* 0x0000000e0500788c */ /* 0x000fc8000bf25270 */
[----:B------:R-:W-:Y:S02]  /*4180*/  USEL UR10, UR6, 0x1, UP1 ;  /* 0x00000001060a7887 */ /* 0x000fe40008800000 */
[----:B------:R-:W-:Y:S02]  /*4190*/  UISETP.EQ.XOR UP1, UPT, UR4, 0xd, !UP1 ;  /* 0x0000000d0400788c */ /* 0x000fe4000cf22a70 */
[----:B------:R-:W-:Y:S02]  /*41a0*/  UIADD3 UR5, UPT, UPT, UR10, 0x1, URZ ;  /* 0x000000010a057890 */ /* 0x000fe4000fffe0ff */
[----:B------:R-:W-:Y:S02]  /*41b0*/  UISETP.NE.AND UP0, UPT, UR10, 0xe, UPT ;  /* 0x0000000e0a00788c */ /* 0x000fe4000bf05270 */
[----:B------:R-:W-:Y:S02]  /*41c0*/  UISETP.EQ.XOR UP1, UPT, UR10, 0xe, UP1 ;  /* 0x0000000e0a00788c */ /* 0x000fe40008f22a70 */
[----:B------:R-:W-:-:S04]  /*41d0*/  USEL UR9, UR5, 0x1, UP0 ;  /* 0x0000000105097887 */ /* 0x000fc80008000000 */
        /* <DEDUP_REMOVED lines=24> */
[----:B------:R-:W-:Y:S01]  /*4360*/  UIADD3 UR5, UPT, UPT, UR6, 0x1, URZ ;  /* 0x0000000106057890 */ /* 0x000fe2000fffe0ff */
[----:B------:R-:W2:Y:S01]  /*4370*/  S2UR UR8, SR_CgaCtaId ;  /* 0x00000000000879c3 */ /* 0x000ea20000008800 */
        /* <DEDUP_REMOVED lines=10> */
[----:B------:R-:W-:-:S03]  /*4420*/  USEL UR4, UR5, 0x1, UP0 ;  /* 0x0000000105047887 */ /* 0x000fc60008000000 */
[----:B------:R-:W-:Y:S01]  /*4430*/  UMOV UR5, 0x400 ;  /* 0x0000040000057882 */ /* 0x000fe20000000000 */
[----:B------:R-:W-:Y:S02]  /*4440*/  UISETP.EQ.XOR UP1, UPT, UR4, 0xe, UP1 ;  /* 0x0000000e0400788c */ /* 0x000fe40008f22a70 */
[----:B------:R-:W-:Y:S02]  /*4450*/  UISETP.NE.AND UP0, UPT, UR4, 0xe, UPT ;  /* 0x0000000e0400788c */ /* 0x000fe4000bf05270 */
[----:B------:R-:W-:Y:S02]  /*4460*/  USEL UR6, URZ, 0x1, !UP1 ;  /* 0x00000001ff067887 */ /* 0x000fe4000c800000 */
[----:B--2---:R-:W-:Y:S02]  /*4470*/  ULEA UR5, UR8, UR5, 0x18 ;  /* 0x0000000508057291 */ /* 0x004fe4000f8ec0ff */
[----:B------:R-:W-:Y:S02]  /*4480*/  ULOP3.LUT UR6, UR7, UR6, URZ, 0x3c, !UPT ;  /* 0x0000000607067292 */ /* 0x000fe4000f8e3cff */
[----:B------:R-:W-:-:S02]  /*4490*/  USEL UR4, UR4, URZ, UP0 ;  /* 0x000000ff04047287 */ /* 0x000fc40008000000 */
[----:B------:R-:W-:Y:S02]  /*44a0*/  USHF.L.U32 UR6, UR6, 0x1f, URZ ;  /* 0x0000001f06067899 */ /* 0x000fe400080006ff */
[----:B------:R-:W-:-:S04]  /*44b0*/  ULEA UR4, UR4, UR5, 0x3 ;  /* 0x0000000504047291 */ /* 0x000fc8000f8e18ff */
[----:B-1----:R-:W-:-:S05]  /*44c0*/  MOV R2, UR6 ;  /* 0x0000000600027c02 */ /* 0x002fca0008000f00 */
[----:B------:R-:W1:Y:S02]  /*44d0*/  SYNCS.PHASECHK.TRANS64.TRYWAIT P0, [UR4+0x90], R2 ;  /* 0x00009002ff0075a7 */ /* 0x000e640008001104 */
[----:B-1----:R-:W-:Y:S05]  /*44e0*/  @!P0 BRA `(.L_x_39) ;  /* 0x000000ac009c8947 */ /* 0x002fea0003800000 */
.L_x_110:
[----:B------:R-:W-:Y:S02]  /*44f0*/  ELECT P0, URZ, PT ;  /* 0x0000000000ff782f */ /* 0x000fe40003800000 */
[----:B------:R-:W-:-:S11]  /*4500*/  SHF.L.U32 R4, R4, 0x1f, RZ ;  /* 0x0000001f04047819 */ /* 0x000fd600000006ff */
[----:B-1----:R-:W-:-:S04]  /*4510*/  @P0 IMAD.MOV.U32 R2, RZ, RZ, 0x3000 ;  /* 0x00003000ff020424 */ /* 0x002fc800078e00ff */
[----:B------:R1:W-:Y:S01]  /*4520*/  @P0 SYNCS.ARRIVE.TRANS64 RZ, [UR4+0x20], R2 ;  /* 0x00002002ffff09a7 */ /* 0x0003e20008000004 */
[----:B------:R-:W2:Y:S02]  /*4530*/  SYNCS.PHASECHK.TRANS64.TRYWAIT P0, [UR5+0x18], R4 ;  /* 0x00001804ff0075a7 */ /* 0x000ea40008001105 */
[----:B-12---:R-:W-:Y:S05]  /*4540*/  @!P0 BRA `(.L_x_40) ;  /* 0x000000ac00a88947 */ /* 0x006fea0003800000 */
.L_x_112:
[----:B------:R-:W-:-:S13]  /*4550*/  ELECT P0, URZ, PT ;  /* 0x0000000000ff782f */ /* 0x000fda0003800000 */
[----:B-1----:R-:W-:-:S04]  /*4560*/  @P0 MOV R2, 0x3000 ;  /* 0x0000300000020802 */ /* 0x002fc80000000f00 */
[----:B------:R1:W-:Y:S03]  /*4570*/  @P0 SYNCS.ARRIVE.TRANS64 RZ, [UR5+0x8], R2 ;  /* 0x00000802ffff09a7 */ /* 0x0003e60008000005 */
.L_x_2:
[----:B------:R-:W-:-:S09]  /*4580*/  UISETP.GT.AND UP0, UPT, UR72, 0x7, UPT ;  /* 0x000000074800788c */ /* 0x000fd2000bf04270 */
[----:B------:R-:W-:Y:S05]  /*4590*/  BRA.U UP0, `(.L_x_30) ;  /* 0x0000007d00487547 */ /* 0x000fea000b800000 */
.L_x_41:
[----:B------:R-:W-:-:S08]  /*45a0*/  NOP ;  /* 0x0000000000007918 */ /* 0x000fd00000000000 */
[----:B------:R-:W1:Y:S02]  /*45b0*/  USETMAXREG.TRY_ALLOC.CTAPOOL UP0, 0xc0 ;  /* 0x000000c0000079c8 */ /* 0x000e640008000600 */
[----:B-1----:R-:W-:Y:S05]  /*45c0*/  BRA.U !UP0, `(.L_x_41) ;  /* 0xfffffffd08f47547 */ /* 0x002fea000b83ffff */
[----:B------:R-:W1:Y:S01]  /*45d0*/  LDCU UR4, c[0x0][0x60c] ;  /* 0x0000c180ff0477ac */ /* 0x000e620008000800 */
[----:B-----5:R-:W-:Y:S01]  /*45e0*/  UMOV UR9, 0x1 ;  /* 0x0000000100097882 */ /* 0x020fe20000000000 */
[----:B-1----:R-:W-:Y:S01]  /*45f0*/  UISETP.GE.AND UP0, UPT, UR73, UR4, UPT ;  /* 0x000000044900728c */ /* 0x002fe2000bf06270 */
[----:B------:R-:W-:Y:S08]  /*4600*/  BAR.SYNC.DEFER_BLOCKING 0x2, 0x1a0 ;  /* 0x0086800000007b1d */ /* 0x000ff00000010000 */
[----:B------:R-:W-:Y:S05]  /*4610*/  BRA.U UP0, `(.L_x_42) ;  /* 0x0000007900fc7547 */ /* 0x000fea000b800000 */
[----:B------:R-:W1:Y:S01]  /*4620*/  S2UR UR4, SR_CgaCtaId ;  /* 0x00000000000479c3 */ /* 0x000e620000008800 */
[----:B------:R-:W-:Y:S01]  /*4630*/  UISETP.GT.AND UP2, UPT, UR72, 0x3, UPT ;  /* 0x000000034800788c */ /* 0x000fe2000bf44270 */
[----:B------:R-:W-:Y:S01]  /*4640*/  HFMA2 R2, -RZ, RZ, -0.0 , 0 ;  /* 0x80000000ff027431 */ /* 0x000fe200000001ff */
[----:B------:R-:W-:Y:S01]  /*4650*/  UMOV UR19, 0x400 ;  /* 0x0000040000137882 */ /* 0x000fe20000000000 */
[----:B------:R-:W5:Y:S01]  /*4660*/  LDCU UR6, c[0x0][0x654] ;  /* 0x0000ca80ff0677ac */ /* 0x000f620008000800 */
[----:B------:R-:W4:Y:S01]  /*4670*/  LDCU.U8 UR7, c[0x0][0x638] ;  /* 0x0000c700ff0777ac */ /* 0x000f220008000000 */
[----:B------:R-:W3:Y:S01]  /*4680*/  LDCU UR15, c[0x0][0x38c] ;  /* 0x00007180ff0f77ac */ /* 0x000ee20008000800 */
[----:B------:R-:W2:Y:S01]  /*4690*/  LDCU UR22, c[0x0][0x380] ;  /* 0x00007000ff1677ac */ /* 0x000ea20008000800 */
[----:B-1----:R-:W-:Y:S01]  /*46a0*/  ULEA UR19, UR4, UR19, 0x18 ;  /* 0x0000001304137291 */ /* 0x002fe2000f8ec0ff */
[----:B------:R-:W1:Y:S03]  /*46b0*/  LDCU UR4, c[0x0][0x640] ;  /* 0x0000c800ff0477ac */ /* 0x000e660008000800 */
[----:B------:R-:W-:-:S02]  /*46c0*/  UIADD3 UR16, UPT, UPT, UR19, 0x8, URZ ;  /* 0x0000000813107890 */ /* 0x000fc4000fffe0ff */
[----:B------:R-:W-:-:S04]  /*46d0*/  @!UP2 UIADD3 UR16, UPT, UPT, UR19, URZ, URZ ;  /* 0x000000ff1310a290 */ /* 0x000fc8000fffe0ff */
[----:B------:R-:W-:Y:S02]  /*46e0*/  UIADD3 UR18, UPT, UPT, UR16, 0x100, URZ ;  /* 0x0000010010127890 */ /* 0x000fe4000fffe0ff */
[----:B------:R-:W-:-:S03]  /*46f0*/  UIADD3 UR17, UPT, UPT, UR16, 0x170, URZ ;  /* 0x0000017010117890 */ /* 0x000fc6000fffe0ff */
[----:B------:R-:W2:Y:S01]  /*4700*/  SYNCS.PHASECHK.TRANS64.TRYWAIT P0, [UR16+0x170], R2 ;  /* 0x00017002ff0075a7 */ /* 0x000ea20008001110 */
[----:B-1-3--:R-:W-:-:S04]  /*4710*/  UIMAD.WIDE.U32 UR4, UR73, UR4, URZ ;  /* 0x00000004490472a5 */ /* 0x00afc8000f8e00ff */
[----:B------:R-:W-:-:S04]  /*4720*/  UIADD3 UR4, UPT, UPT, -UR5, UR73, URZ ;  /* 0x0000004905047290 */ /* 0x000fc8000fffe1ff */
[----:B----4-:R-:W-:-:S04]  /*4730*/  USHF.R.U32.HI UR4, URZ, UR74, UR4 ;  /* 0x0000004aff047299 */ /* 0x010fc80008011604 */
[----:B------:R-:W-:Y:S01]  /*4740*/  UIADD3 UR4, UPT, UPT, UR5, UR4, URZ ;  /* 0x0000000405047290 */ /* 0x000fe2000fffe0ff */
[----:B------:R-:W1:Y:S03]  /*4750*/  LDCU UR5, c[0x0][0x634] ;  /* 0x0000c680ff0577ac */ /* 0x000e660008000800 */
[----:B------:R-:W-:-:S04]  /*4760*/  USHF.R.U32.HI UR4, URZ, UR77, UR4 ;  /* 0x0000004dff047299 */ /* 0x000fc80008011604 */
[----:B-----5:R-:W-:Y:S01]  /*4770*/  UISETP.GE.AND UP0, UPT, UR4, UR6, UPT ;  /* 0x000000060400728c */ /* 0x020fe2000bf06270 */
[----:B------:R-:W3:Y:S01]  /*4780*/  LDCU UR6, c[0x0][0x63c] ;  /* 0x0000c780ff0677ac */ /* 0x000ee20008000800 */
[----:B------:R-:W-:Y:S02]  /*4790*/  UIADD3 UR4, UPT, UPT, -UR4, URZ, URZ ;  /* 0x000000ff04047290 */ /* 0x000fe4000fffe1ff */
[----:B--2---:R-:W-:-:S07]  /*47a0*/  USEL UR7, UR7, UR75, !UP0 ;  /* 0x0000004b07077287 */ /* 0x004fce000c000000 */
[----:B-1----:R-:W1:Y:S01]  /*47b0*/  @UP0 LDCU UR5, c[0x0][0x64c] ;  /* 0x0000c980ff0507ac */ /* 0x002e620008000800 */
[----:B---3--:R-:W-:Y:S01]  /*47c0*/  UIMAD UR6, UR4, UR6, UR73 ;  /* 0x00000006040672a4 */ /* 0x008fe2000f8e0249 */
[----:B-1----:R-:W-:Y:S11]  /*47d0*/  @!P0 BRA `(.L_x_43) ;  /* 0x000000ac00208947 */ /* 0x002ff60003800000 */
.L_x_114:
[----:B------:R-:W2:Y:S01]  /*47e0*/  LDCU.U8 UR8, c[0x0][0x639] ;  /* 0x0000c720ff0877ac */ /* 0x000ea20008000000 */
[----:B------:R-:W3:Y:S01]  /*47f0*/  SYNCS.PHASECHK.TRANS64.TRYWAIT P0, [UR18], RZ ;  /* 0x000000ffff0075a7 */ /* 0x000ee20008001112 */
[----:B------:R-:W-:Y:S01]  /*4800*/  IMAD.U32 R2, R0, 0x10000, RZ ;  /* 0x0001000000027824 */ /* 0x000fe200078e00ff */
[----:B------:R-:W-:Y:S01]  /*4810*/  UIMAD.WIDE.U32 UR4, UR6, UR5, URZ ;  /* 0x00000005060472a5 */ /* 0x000fe2000f8e00ff */
[----:B------:R-:W4:Y:S01]  /*4820*/  LDCU UR20, c[0x0][0x614] ;  /* 0x0000c280ff1477ac */ /* 0x000f220008000800 */
[----:B------:R-:W-:Y:S02]  /*4830*/  ULOP3.LUT UR7, UR7, 0xff, URZ, 0xc0, !UPT ;  /* 0x000000ff07077892 */ /* 0x000fe4000f8ec0ff */
[----:B------:R-:W-:Y:S02]  /*4840*/  UIADD3 UR4, UPT, UPT, UR6, -UR5, URZ ;  /* 0x8000000506047290 */ /* 0x000fe4000fffe0ff */
[----:B------:R-:W-:Y:S02]  /*4850*/  UIADD3 UR9, UPT, UPT, UR15, -0x1, URZ ;  /* 0xffffffff0f097890 */ /* 0x000fe4000fffe0ff */
[----:B------:R-:W-:-:S02]  /*4860*/  USHF.R.U32.HI UR4, URZ, UR7, UR4 ;  /* 0x00000007ff047299 */ /* 0x000fc40008011604 */
[----:B--2---:R-:W-:Y:S02]  /*4870*/  USEL UR6, UR8, UR76, !UP0 ;  /* 0x0000004c08067287 */ /* 0x004fe4000c000000 */
[----:B------:R-:W-:Y:S02]  /*4880*/  UIADD3 UR4, UPT, UPT, UR5, UR4, URZ ;  /* 0x0000000405047290 */ /* 0x000fe4000fffe0ff */
[----:B------:R-:W-:Y:S02]  /*4890*/  ULOP3.LUT UR7, UR6, 0xff, URZ, 0xc0, !UPT ;  /* 0x000000ff06077892 */ /* 0x000fe4000f8ec0ff */
[----:B------:R-:W-:Y:S02]  /*48a0*/  UIADD3 UR5, UPT, UPT, -UR15, URZ, URZ ;  /* 0x000000ff0f057290 */ /* 0x000fe4000fffe1ff */
[----:B------:R-:W-:Y:S02]  /*48b0*/  USHF.R.U32.HI UR10, URZ, UR7, UR4 ;  /* 0x00000007ff0a7299 */ /* 0x000fe40008011604 */
[----:B------:R-:W-:-:S02]  /*48c0*/  UIADD3 UR6, UPT, UPT, UR15, -UR22, URZ ;  /* 0x800000160f067290 */ /* 0x000fc4000fffe0ff */
[----:B----4-:R-:W-:Y:S02]  /*48d0*/  UIADD3 UR4, UPT, UPT, -UR10, UR20, URZ ;  /* 0x000000140a047290 */ /* 0x010fe4000fffe1ff */
[----:B------:R-:W-:Y:S02]  /*48e0*/  USHF.R.S32.HI UR5, URZ, 0x1f, UR5 ;  /* 0x0000001fff057899 */ /* 0x000fe40008011405 */
[----:B------:R-:W-:Y:S02]  /*48f0*/  ULEA UR8, UR4, UR6, 0x8 ;  /* 0x0000000604087291 */ /* 0x000fe4000f8e40ff */
[----:B------:R-:W-:Y:S02]  /*4900*/  USHF.R.S32.HI UR4, URZ, 0x1f, UR9 ;  /* 0x0000001fff047899 */ /* 0x000fe40008011409 */
[----:B------:R-:W-:Y:S02]  /*4910*/  ULEA.HI UR7, UR5, -UR15, URZ, 0x7 ;  /* 0x8000000f05077291 */ /* 0x000fe4000f8f38ff */
[----:B------:R-:W-:-:S02]  /*4920*/  UIADD3 UR5, UPT, UPT, -UR8, URZ, URZ ;  /* 0x000000ff08057290 */ /* 0x000fc4000fffe1ff */
[----:B------:R-:W-:Y:S02]  /*4930*/  ULEA.HI UR9, UR4, UR9, URZ, 0x7 ;  /* 0x0000000904097291 */ /* 0x000fe4000f8f38ff */
[----:B------:R-:W-:Y:S02]  /*4940*/  USHF.R.S32.HI UR4, URZ, 0x1f, UR5 ;  /* 0x0000001fff047899 */ /* 0x000fe40008011405 */
[----:B------:R-:W-:Y:S02]  /*4950*/  UIADD3 UR6, UPT, UPT, UR8, -0x1, URZ ;  /* 0xffffffff08067890 */ /* 0x000fe4000fffe0ff */
[----:B------:R-:W-:Y:S02]  /*4960*/  UISETP.GT.AND UP0, UPT, UR15, URZ, UPT ;  /* 0x000000ff0f00728c */ /* 0x000fe4000bf04270 */
[----:B------:R-:W-:Y:S02]  /*4970*/  ULEA.HI UR4, UR4, -UR8, URZ, 0x7 ;  /* 0x8000000804047291 */ /* 0x000fe4000f8f38ff */
[----:B------:R-:W-:-:S02]  /*4980*/  USHF.R.S32.HI UR5, URZ, 0x1f, UR6 ;  /* 0x0000001fff057899 */ /* 0x000fc40008011406 */
[----:B------:R-:W-:Y:S02]  /*4990*/  USHF.R.S32.HI UR4, URZ, 0x7, UR4 ;  /* 0x00000007ff047899 */ /* 0x000fe40008011404 */
[----:B------:R-:W-:Y:S02]  /*49a0*/  USHF.R.S32.HI UR7, URZ, 0x7, UR7 ;  /* 0x00000007ff077899 */ /* 0x000fe40008011407 */
[----:B------:R-:W-:Y:S02]  /*49b0*/  UISETP.GT.AND UP1, UPT, UR8, URZ, UPT ;  /* 0x000000ff0800728c */ /* 0x000fe4000bf24270 */
[----:B------:R-:W-:Y:S01]  /*49c0*/  ULEA.HI UR5, UR5, UR6, URZ, 0x7 ;  /* 0x0000000605057291 */ /* 0x000fe2000f8f38ff */
[----:B------:R-:W-:Y:S01]  /*49d0*/  UMOV UR24, 0x0 ;  /* 0x0000000000187882 */ /* 0x000fe20000000000 */
[----:B------:R-:W-:Y:S01]  /*49e0*/  UMOV UR25, 0x1 ;  /* 0x0000000100197882 */ /* 0x000fe20000000000 */
[----:B------:R-:W-:Y:S02]  /*49f0*/  UIADD3 UR6, UPT, UPT, -UR4, URZ, URZ ;  /* 0x000000ff04067290 */ /* 0x000fe4000fffe1ff */
[----:B------:R-:W-:-:S02]  /*4a00*/  @UP0 UIMAD.WIDE UR12, UR9, 0x2000000, UR24 ;  /* 0x02000000090c08a5 */ /* 0x000fc4000f8e0218 */
[----:B------:R-:W-:Y:S02]  /*4a10*/  ULEA.HI.SX32 UR5, UR5, 0x1, 0x19 ;  /* 0x0000000105057891 */ /* 0x000fe4000f8fcaff */
[----:B------:R-:W-:Y:S02]  /*4a20*/  UIADD3 UR4, UPT, UPT, -UR7, URZ, URZ ;  /* 0x000000ff07047290 */ /* 0x000fe4000fffe1ff */
[----:B------:R-:W-:-:S03]  /*4a30*/  USEL UR14, URZ, 0x80, !UP2 ;  /* 0x00000080ff0e7887 */ /* 0x000fc6000d000000 */
[----:B------:R-:W-:Y:S02]  /*4a40*/  @!UP1 UMOV UR5, UR6 ;  /* 0x0000000600059c82 */ /* 0x000fe40008000000 */
[----:B------:R-:W-:Y:S01]  /*4a50*/  @UP0 UMOV UR4, UR13 ;  /* 0x0000000d00040c82 */ /* 0x000fe20008000000 */
[----:B-1----:R-:W-:Y:S01]  /*4a60*/  IMAD.U32 R3, RZ, RZ, UR14 ;  /* 0x0000000eff037e24 */ /* 0x002fe2000f8e00ff */
[----:B------:R-:W-:Y:S01]  /*4a70*/  UISETP.LT.AND UP0, UPT, UR5, UR4, UPT ;  /* 0x000000040500728c */ /* 0x000fe2000bf01270 */
[----:B------:R-:W-:-:S03]  /*4a80*/  MOV R5, UR14 ;  /* 0x0000000e00057c02 */ /* 0x000fc60008000f00 */
[----:B------:R-:W-:Y:S01]  /*4a90*/  USEL UR11, UR5, UR4, UP0 ;  /* 0x00000004050b7287 */ /* 0x000fe20008000000 */
[----:B------:R-:W-:Y:S01]  /*4aa0*/  LOP3.LUT R3, R3, 0x600000, R2, 0xf8, !PT ;  /* 0x0060000003037812 */ /* 0x000fe200078ef802 */
[----:B------:R-:W-:Y:S01]  /*4ab0*/  ULOP3.LUT UR4, URZ, UR10, URZ, 0x33, !UPT ;  /* 0x0000000aff047292 */ /* 0x000fe2000f8e33ff */
[----:B------:R-:W-:Y:S01]  /*4ac0*/  LOP3.LUT R2, R5, 0x7f, R0, 0xf8, !PT ;  /* 0x0000007f05027812 */ /* 0x000fe200078ef800 */
[----:B------:R-:W-:Y:S01]  /*4ad0*/  UIADD3 UR21, UPT, UPT, UR11, -0x1, URZ ;  /* 0xffffffff0b157890 */ /* 0x000fe2000fffe0ff */
[----:B------:R-:W-:Y:S01]  /*4ae0*/  R2UR UR6, R3 ;  /* 0x00000000030672ca */ /* 0x000fe200000e0000 */
[----:B------:R-:W-:Y:S02]  /*4af0*/  UIADD3 UR4, UPT, UPT, UR4, UR20, URZ ;  /* 0x0000001404047290 */ /* 0x000fe4000fffe0ff */
[----:B------:R-:W-:-:S04]  /*4b00*/  UISETP.LT.AND UP0, UPT, URZ, UR21, UPT ;  /* 0x00000015ff00728c */ /* 0x000fc8000bf01270 */
[----:B------:R-:W-:Y:S01]  /*4b10*/  USEL UR5, URZ, UR21, !UP0 ;  /* 0x00000015ff057287 */ /* 0x000fe2000c000000 */
[----:B------:R-:W-:-:S03]  /*4b20*/  IMAD.U32 R153, RZ, RZ, UR4 ;  /* 0x00000004ff997e24 */ /* 0x000fc6000f8e00ff */
[----:B------:R-:W-:Y:S02]  /*4b30*/  UIMAD UR4, UR5, -0x80, UR15 ;  /* 0xffffff80050478a4 */ /* 0x000fe4000f8e020f */
[----:B------:R-:W-:Y:S01]  /*4b40*/  LEA R153, R153, R2, 0x8 ;  /* 0x0000000299997211 */ /* 0x000fe200078e40ff */
[----:B------:R-:W-:-:S03]  /*4b50*/  IMAD.MOV.U32 R2, RZ, RZ, 0x1 ;  /* 0x00000001ff027424 */ /* 0x000fc600078e00ff */
[----:B------:R-:W-:Y:S01]  /*4b60*/  MOV R4, UR4 ;  /* 0x0000000400047c02 */ /* 0x000fe20008000f00 */
[----:B---3--:R-:W-:Y:S06]  /*4b70*/  @!P0 BRA `(.L_x_44) ;  /* 0x000000a800548947 */ /* 0x008fec0003800000 */
.L_x_115:
[----:B------:R-:W-:Y:S01]  /*4b80*/  IADD3 R37, PT, PT, R4, -UR22, R153 ;  /* 0x8000001604257c10 */ /* 0x000fe2000fffe099 */
[----:B------:R-:W-:Y:S01]  /*4b90*/  USHF.R.S32.HI UR5, URZ, 0x1f, UR72 ;  /* 0x0000001fff057899 */ /* 0x000fe20008011448 */
[----:B------:R-:W1:Y:S01]  /*4ba0*/  LDTM.x32 R4, tmem[UR6] ;  /* 0x00000006000479ee */ /* 0x000e6200082c0000 */
[----:B------:R-:W-:Y:S01]  /*4bb0*/  LOP3.LUT R84, R3, 0x20, RZ, 0xfc, !PT ;  /* 0x0000002003547812 */ /* 0x000fe200078efcff */
[----:B------:R-:W-:Y:S01]  /*4bc0*/  UIADD3 UR12, UPT, UPT, UR16, 0x110, URZ ;  /* 0x00000110100c7890 */ /* 0x000fe2000fffe0ff */
[----:B------:R-:W-:Y:S01]  /*4bd0*/  VIADDMNMX R2, R37, R2, UR4, PT ;  /* 0x0000000425027e46 */ /* 0x000fe2000b800102 */
[----:B------:R-:W-:Y:S01]  /*4be0*/  ULEA.HI UR5, UR5, UR72, URZ, 0x2 ;  /* 0x0000004805057291 */ /* 0x000fe2000f8f10ff */
[----:B------:R-:W-:Y:S02]  /*4bf0*/  R2UR UR4, R84 ;  /* 0x00000000540472ca */ /* 0x000fe400000e0000 */
[C---:B------:R-:W-:Y:S01]  /*4c00*/  LOP3.LUT R85, R3.reuse, 0x40, RZ, 0xfc, !PT ;  /* 0x0000004003557812 */ /* 0x040fe200078efcff */
[----:B------:R-:W-:Y:S01]  /*4c10*/  IMAD.MOV R111, RZ, RZ, -R2 ;  /* 0x000000ffff6f7224 */ /* 0x000fe200078e0a02 */
[----:B------:R-:W-:Y:S01]  /*4c20*/  LOP3.LUT R110, R3, 0x60, RZ, 0xfc, !PT ;  /* 0x00000060036e7812 */ /* 0x000fe200078efcff */
[----:B------:R-:W-:Y:S01]  /*4c30*/  IMAD.MOV.U32 R2, RZ, RZ, -0x1 ;  /* 0xffffffffff027424 */ /* 0x000fe200078e00ff */
[----:B------:R-:W-:-:S02]  /*4c40*/  ULOP3.LUT UR5, UR5, 0xfffffffc, URZ, 0xc0, !UPT ;  /* 0xfffffffc05057892 */ /* 0x000fc4000f8ec0ff */
[----:B------:R-:W-:Y:S02]  /*4c50*/  VIADDMNMX R37, R111, 0x20, RZ, !PT ;  /* 0x000000206f257846 */ /* 0x000fe400078001ff */
[----:B------:R-:W-:Y:S02]  /*4c60*/  UIADD3 UR6, UPT, UPT, UR72, -UR5, URZ ;  /* 0x8000000548067290 */ /* 0x000fe4000fffe0ff */
[----:B------:R-:W-:Y:S01]  /*4c70*/  SHF.R.U32.HI R36, RZ, R37, R2 ;  /* 0x00000025ff247219 */ /* 0x000fe20000011602 */
[----:B------:R-:W2:Y:S01]  /*4c80*/  LDTM.x32 R52, tmem[UR4] ;  /* 0x00000004003479ee */ /* 0x000ea200082c0000 */
[----:B------:R-:W-:Y:S01]  /*4c90*/  R2UR UR4, R85 ;  /* 0x00000000550472ca */ /* 0x000fe200000e0000 */
[----:B------:R-:W-:Y:S01]  /*4ca0*/  UIADD3 UR5, UPT, UPT, UR6, 0x4, URZ ;  /* 0x0000000406057890 */ /* 0x000fe2000fffe0ff */
[----:B------:R-:W-:Y:S01]  /*4cb0*/  R2P PR, R36, 0x7e ;  /* 0x0000007e24007804 */ /* 0x000fe20000000000 */
[----:B------:R-:W-:-:S04]  /*4cc0*/  @!UP2 UIADD3 UR5, UPT, UPT, UR6, URZ, URZ ;  /* 0x000000ff0605a290 */ /* 0x000fc8000fffe0ff */
[----:B-1----:R-:W-:Y:S01]  /*4cd0*/  SEL R97, R5, 0xff800000, P1 ;  /* 0xff80000005617807 */ /* 0x002fe20000800000 */
[----:B------:R-:W-:Y:S01]  /*4ce0*/  UIADD3 UR13, UPT, UPT, UR5, 0x3, URZ ;  /* 0x00000003050d7890 */ /* 0x000fe2000fffe0ff */
[----:B------:R-:W-:Y:S02]  /*4cf0*/  SEL R86, R6, 0xff800000, P2 ;  /* 0xff80000006567807 */ /* 0x000fe40001000000 */
[----:B------:R-:W-:Y:S02]  /*4d00*/  SEL R87, R7, 0xff800000, P3 ;  /* 0xff80000007577807 */ /* 0x000fe40001800000 */
[----:B------:R-:W-:Y:S02]  /*4d10*/  SEL R88, R8, 0xff800000, P4 ;  /* 0xff80000008587807 */ /* 0x000fe40002000000 */
[----:B------:R-:W-:Y:S02]  /*4d20*/  SEL R89, R9, 0xff800000, P5 ;  /* 0xff80000009597807 */ /* 0x000fe40002800000 */
[----:B------:R-:W-:-:S02]  /*4d30*/  SEL R100, R10, 0xff800000, P6 ;  /* 0xff8000000a647807 */ /* 0x000fc40003000000 */
[C---:B------:R-:W-:Y:S02]  /*4d40*/  R2P PR, R36.reuse.B1, 0x7f ;  /* 0x0000007f24007804 */ /* 0x040fe40000001000 */
[----:B------:R-:W-:Y:S02]  /*4d50*/  LOP3.LUT R5, R36, 0x1, RZ, 0xc0, !PT ;  /* 0x0000000124057812 */ /* 0x000fe400078ec0ff */
[----:B------:R-:W-:Y:S02]  /*4d60*/  R2UR UR5, R85 ;  /* 0x00000000550572ca */ /* 0x000fe400000e0000 */
[----:B------:R-:W-:Y:S02]  /*4d70*/  SEL R90, R12, 0xff800000, P0 ;  /* 0xff8000000c5a7807 */ /* 0x000fe40000000000 */
[----:B------:R-:W-:Y:S02]  /*4d80*/  SEL R91, R13, 0xff800000, P1 ;  /* 0xff8000000d5b7807 */ /* 0x000fe40000800000 */
[----:B------:R-:W-:-:S02]  /*4d90*/  SEL R92, R14, 0xff800000, P2 ;  /* 0xff8000000e5c7807 */ /* 0x000fc40001000000 */
[----:B------:R-:W-:Y:S02]  /*4da0*/  SEL R93, R15, 0xff800000, P3 ;  /* 0xff8000000f5d7807 */ /* 0x000fe40001800000 */
[----:B------:R-:W-:Y:S02]  /*4db0*/  SEL R94, R16, 0xff800000, P4 ;  /* 0xff800000105e7807 */ /* 0x000fe40002000000 */
[----:B------:R-:W-:Y:S02]  /*4dc0*/  SEL R95, R17, 0xff800000, P5 ;  /* 0xff800000115f7807 */ /* 0x000fe40002800000 */
[----:B------:R-:W-:Y:S02]  /*4dd0*/  SEL R106, R18, 0xff800000, P6 ;  /* 0xff800000126a7807 */ /* 0x000fe40003000000 */
[----:B------:R-:W-:-:S05]  /*4de0*/  R2P PR, R36.B2, 0x7f ;  /* 0x0000007f24007804 */ /* 0x000fca0000002000 */
[----:B------:R-:W-:Y:S02]  /*4df0*/  SEL R98, R20, 0xff800000, P0 ;  /* 0xff80000014627807 */ /* 0x000fe40000000000 */
[----:B------:R-:W-:Y:S02]  /*4e00*/  SEL R99, R21, 0xff800000, P1 ;  /* 0xff80000015637807 */ /* 0x000fe40000800000 */
[----:B------:R-:W-:Y:S02]  /*4e10*/  SEL R102, R22, 0xff800000, P2 ;  /* 0xff80000016667807 */ /* 0x000fe40001000000 */
[----:B------:R-:W-:Y:S02]  /*4e20*/  SEL R103, R23, 0xff800000, P3 ;  /* 0xff80000017677807 */ /* 0x000fe40001800000 */
[----:B------:R-:W-:Y:S02]  /*4e30*/  SEL R104, R24, 0xff800000, P4 ;  /* 0xff80000018687807 */ /* 0x000fe40002000000 */
[----:B------:R-:W-:-:S02]  /*4e40*/  SEL R105, R25, 0xff800000, P5 ;  /* 0xff80000019697807 */ /* 0x000fc40002800000 */
[----:B------:R-:W-:Y:S02]  /*4e50*/  SEL R112, R26, 0xff800000, P6 ;  /* 0xff8000001a707807 */ /* 0x000fe40003000000 */
[----:B------:R-:W-:-:S05]  /*4e60*/  R2P PR, R36.B3, 0x7f ;  /* 0x0000007f24007804 */ /* 0x000fca0000003000 */
[----:B------:R-:W-:Y:S02]  /*4e70*/  SEL R108, R28, 0xff800000, P0 ;  /* 0xff8000001c6c7807 */ /* 0x000fe40000000000 */
[----:B------:R-:W-:Y:S02]  /*4e80*/  ISETP.NE.U32.AND P0, PT, R5, 0x1, PT ;  /* 0x000000010500780c */ /* 0x000fe40003f05070 */
[----:B------:R-:W-:Y:S02]  /*4e90*/  SEL R109, R29, 0xff800000, P1 ;  /* 0xff8000001d6d7807 */ /* 0x000fe40000800000 */
[----:B------:R-:W-:Y:S02]  /*4ea0*/  LOP3.LUT P1, RZ, R36, 0x80, RZ, 0xc0, !PT ;  /* 0x0000008024ff7812 */ /* 0x000fe4000782c0ff */
[----:B------:R-:W-:Y:S02]  /*4eb0*/  SEL R96, R4, 0xff800000, !P0 ;  /* 0xff80000004607807 */ /* 0x000fe40004000000 */
[----:B------:R-:W-:-:S02]  /*4ec0*/  LOP3.LUT P0, RZ, R36, 0x8000, RZ, 0xc0, !PT ;  /* 0x0000800024ff7812 */ /* 0x000fc4000780c0ff */
[----:B------:R-:W-:Y:S02]  /*4ed0*/  VIADDMNMX R5, R111, 0x40, RZ, !PT ;  /* 0x000000406f057846 */ /* 0x000fe400078001ff */
[----:B------:R-:W-:Y:S02]  /*4ee0*/  SEL R101, R11, 0xff800000, P1 ;  /* 0xff8000000b657807 */ /* 0x000fe40000800000 */
[C---:B------:R-:W-:Y:S02]  /*4ef0*/  LOP3.LUT P1, RZ, R36.reuse, 0x800000, RZ, 0xc0, !PT ;  /* 0x0080000024ff7812 */ /* 0x040fe4000782c0ff */
[----:B------:R-:W-:Y:S02]  /*4f00*/  SEL R107, R19, 0xff800000, P0 ;  /* 0xff800000136b7807 */ /* 0x000fe40000000000 */
[----:B------:R-:W-:Y:S02]  /*4f10*/  ISETP.GT.AND P0, PT, R36, -0x1, PT ;  /* 0xffffffff2400780c */ /* 0x000fe40003f04270 */
[----:B------:R-:W-:-:S02]  /*4f20*/  SHF.R.U32.HI R4, RZ, R5, R2 ;  /* 0x00000005ff047219 */ /* 0x000fc40000011602 */
[----:B------:R-:W-:Y:S02]  /*4f30*/  SEL R113, R27, 0xff800000, P1 ;  /* 0xff8000001b717807 */ /* 0x000fe40000800000 */
[----:B------:R-:W-:Y:S02]  /*4f40*/  SEL R114, R30, 0xff800000, P2 ;  /* 0xff8000001e727807 */ /* 0x000fe40001000000 */
[----:B------:R-:W-:Y:S02]  /*4f50*/  SEL R115, R31, 0xff800000, P3 ;  /* 0xff8000001f737807 */ /* 0x000fe40001800000 */
[----:B------:R-:W-:Y:S02]  /*4f60*/  SEL R116, R32, 0xff800000, P4 ;  /* 0xff80000020747807 */ /* 0x000fe40002000000 */
[----:B------:R-:W-:Y:S02]  /*4f70*/  SEL R117, R33, 0xff800000, P5 ;  /* 0xff80000021757807 */ /* 0x000fe40002800000 */
[----:B------:R-:W-:-:S02]  /*4f80*/  SEL R118, R34, 0xff800000, P6 ;  /* 0xff80000022767807 */ /* 0x000fc40003000000 */
[----:B------:R-:W-:Y:S02]  /*4f90*/  R2P PR, R4, 0x7e ;  /* 0x0000007e04007804 */ /* 0x000fe40000000000 */
[----:B------:R-:W-:Y:S02]  /*4fa0*/  SEL R119, R35, 0xff800000, !P0 ;  /* 0xff80000023777807 */ /* 0x000fe40004000000 */
[----:B------:R-:W1:Y:S01]  /*4fb0*/  LDTM.x32 R20, tmem[UR4] ;  /* 0x00000004001479ee */ /* 0x000e6200082c0000 */
[----:B--2---:R-:W-:Y:S02]  /*4fc0*/  SEL R53, R53, 0xff800000, P1 ;  /* 0xff80000035357807 */ /* 0x004fe40000800000 */
[----:B------:R-:W-:Y:S02]  /*4fd0*/  SEL R54, R54, 0xff800000, P2 ;  /* 0xff80000036367807 */ /* 0x000fe40001000000 */
[----:B------:R-:W-:Y:S02]  /*4fe0*/  SEL R55, R55, 0xff800000, P3 ;  /* 0xff80000037377807 */ /* 0x000fe40001800000 */
[----:B------:R-:W-:-:S02]  /*4ff0*/  SEL R56, R56, 0xff800000, P4 ;  /* 0xff80000038387807 */ /* 0x000fc40002000000 */
[----:B------:R-:W-:Y:S02]  /*5000*/  SEL R57, R57, 0xff800000, P5 ;  /* 0xff80000039397807 */ /* 0x000fe40002800000 */
[----:B------:R-:W-:Y:S02]  /*5010*/  SEL R58, R58, 0xff800000, P6 ;  /* 0xff8000003a3a7807 */ /* 0x000fe40003000000 */
[C---:B------:R-:W-:Y:S02]  /*5020*/  R2P PR, R4.reuse.B1, 0x7f ;  /* 0x0000007f04007804 */ /* 0x040fe40000001000 */
[----:B------:R-:W-:Y:S02]  /*5030*/  LOP3.LUT R5, R4, 0x1, RZ, 0xc0, !PT ;  /* 0x0000000104057812 */ /* 0x000fe400078ec0ff */
[----:B------:R-:W-:Y:S02]  /*5040*/  R2UR UR4, R110 ;  /* 0x000000006e0472ca */ /* 0x000fe400000e0000 */
[----:B------:R-:W-:-:S02]  /*5050*/  SEL R60, R60, 0xff800000, P0 ;  /* 0xff8000003c3c7807 */ /* 0x000fc40000000000 */
[----:B------:R-:W-:Y:S02]  /*5060*/  SEL R61, R61, 0xff800000, P1 ;  /* 0xff8000003d3d7807 */ /* 0x000fe40000800000 */
[----:B------:R-:W-:Y:S02]  /*5070*/  SEL R62, R62, 0xff800000, P2 ;  /* 0xff8000003e3e7807 */ /* 0x000fe40001000000 */
[----:B------:R-:W-:Y:S02]  /*5080*/  SEL R63, R63, 0xff800000, P3 ;  /* 0xff8000003f3f7807 */ /* 0x000fe40001800000 */
[----:B------:R-:W-:Y:S02]  /*5090*/  SEL R64, R64, 0xff800000, P4 ;  /* 0xff80000040407807 */ /* 0x000fe40002000000 */
[----:B------:R-:W-:Y:S02]  /*50a0*/  SEL R65, R65, 0xff800000, P5 ;  /* 0xff80000041417807 */ /* 0x000fe40002800000 */
[----:B------:R-:W-:-:S02]  /*50b0*/  SEL R66, R66, 0xff800000, P6 ;  /* 0xff80000042427807 */ /* 0x000fc40003000000 */
        /* <DEDUP_REMOVED lines=27> */
[C---:B------:R-:W-:Y:S02]  /*5270*/  R2P PR, R136.reuse, 0x7e ;  /* 0x0000007e88007804 */ /* 0x040fe40000000000 */
[----:B------:R-:W-:Y:S02]  /*5280*/  SEL R83, R83, 0xff800000, !P0 ;  /* 0xff80000053537807 */ /* 0x000fe40004000000 */
[----:B------:R-:W-:Y:S02]  /*5290*/  LOP3.LUT R4, R136, 0x1, RZ, 0xc0, !PT ;  /* 0x0000000188047812 */ /* 0x000fe400078ec0ff */
[----:B-1----:R-:W-:Y:S02]  /*52a0*/  SEL R127, R21, 0xff800000, P1 ;  /* 0xff800000157f7807 */ /* 0x002fe40000800000 */
[----:B------:R-:W-:Y:S02]  /*52b0*/  SEL R120, R22, 0xff800000, P2 ;  /* 0xff80000016787807 */ /* 0x000fe40001000000 */
[----:B------:R-:W-:-:S02]  /*52c0*/  SEL R121, R23, 0xff800000, P3 ;  /* 0xff80000017797807 */ /* 0x000fc40001800000 */
[----:B------:R-:W-:Y:S02]  /*52d0*/  SEL R122, R24, 0xff800000, P4 ;  /* 0xff800000187a7807 */ /* 0x000fe40002000000 */
[----:B------:R-:W-:Y:S02]  /*52e0*/  SEL R123, R25, 0xff800000, P5 ;  /* 0xff800000197b7807 */ /* 0x000fe40002800000 */
[----:B------:R-:W-:Y:S02]  /*52f0*/  SEL R130, R26, 0xff800000, P6 ;  /* 0xff8000001a827807 */ /* 0x000fe40003000000 */
[----:B------:R-:W-:Y:S02]  /*5300*/  R2P PR, R136.B1, 0x7f ;  /* 0x0000007f88007804 */ /* 0x000fe40000001000 */
[----:B------:R-:W-:-:S03]  /*5310*/  VIADDMNMX R111, R111, 0x80, RZ, !PT ;  /* 0x000000806f6f7846 */ /* 0x000fc600078001ff */
[----:B------:R-:W-:Y:S02]  /*5320*/  SEL R124, R28, 0xff800000, P0 ;  /* 0xff8000001c7c7807 */ /* 0x000fe40000000000 */
[----:B------:R-:W-:Y:S02]  /*5330*/  SEL R125, R29, 0xff800000, P1 ;  /* 0xff8000001d7d7807 */ /* 0x000fe40000800000 */
[----:B------:R-:W-:Y:S02]  /*5340*/  SEL R128, R30, 0xff800000, P2 ;  /* 0xff8000001e807807 */ /* 0x000fe40001000000 */
[----:B------:R-:W-:Y:S02]  /*5350*/  SEL R129, R31, 0xff800000, P3 ;  /* 0xff8000001f817807 */ /* 0x000fe40001800000 */
[----:B------:R-:W-:Y:S02]  /*5360*/  SEL R132, R32, 0xff800000, P4 ;  /* 0xff80000020847807 */ /* 0x000fe40002000000 */
[----:B------:R-:W-:-:S02]  /*5370*/  SEL R133, R33, 0xff800000, P5 ;  /* 0xff80000021857807 */ /* 0x000fc40002800000 */
[----:B------:R-:W-:Y:S02]  /*5380*/  SEL R134, R34, 0xff800000, P6 ;  /* 0xff80000022867807 */ /* 0x000fe40003000000 */
[----:B------:R-:W-:Y:S02]  /*5390*/  R2P PR, R136.B2, 0x7f ;  /* 0x0000007f88007804 */ /* 0x000fe40000002000 */
[----:B------:R-:W-:Y:S02]  /*53a0*/  SHF.R.U32.HI R2, RZ, R111, R2 ;  /* 0x0000006fff027219 */ /* 0x000fe40000011602 */
[----:B------:R-:W-:Y:S02]  /*53b0*/  LOP3.LUT R111, R3, 0x48, RZ, 0xfc, !PT ;  /* 0x00000048036f7812 */ /* 0x000fe400078efcff */
[----:B------:R-:W-:Y:S02]  /*53c0*/  SEL R36, R36, 0xff800000, P0 ;  /* 0xff80000024247807 */ /* 0x000fe40000000000 */
[----:B------:R-:W-:-:S02]  /*53d0*/  ISETP.NE.U32.AND P0, PT, R4, 0x1, PT ;  /* 0x000000010400780c */ /* 0x000fc40003f05070 */
[----:B------:R-:W-:Y:S02]  /*53e0*/  SEL R37, R37, 0xff800000, P1 ;  /* 0xff80000025257807 */ /* 0x000fe40000800000 */
[----:B------:R-:W-:Y:S02]  /*53f0*/  SEL R126, R20, 0xff800000, !P0 ;  /* 0xff800000147e7807 */ /* 0x000fe40004000000 */
[----:B------:R-:W-:Y:S02]  /*5400*/  LOP3.LUT P0, RZ, R136, 0x80, RZ, 0xc0, !PT ;  /* 0x0000008088ff7812 */ /* 0x000fe4000780c0ff */
[----:B------:R-:W-:Y:S02]  /*5410*/  SEL R38, R38, 0xff800000, P2 ;  /* 0xff80000026267807 */ /* 0x000fe40001000000 */
[----:B------:R-:W-:Y:S02]  /*5420*/  SEL R131, R27, 0xff800000, P0 ;  /* 0xff8000001b837807 */ /* 0x000fe40000000000 */
[----:B------:R-:W-:-:S02]  /*5430*/  LOP3.LUT P0, RZ, R136, 0x8000, RZ, 0xc0, !PT ;  /* 0x0000800088ff7812 */ /* 0x000fc4000780c0ff */
[----:B------:R-:W-:Y:S02]  /*5440*/  SEL R39, R39, 0xff800000, P3 ;  /* 0xff80000027277807 */ /* 0x000fe40001800000 */
[----:B------:R-:W-:Y:S02]  /*5450*/  SEL R135, R35, 0xff800000, P0 ;  /* 0xff80000023877807 */ /* 0x000fe40000000000 */
[----:B------:R-:W1:Y:S01]  /*5460*/  LDTM.x32 R4, tmem[UR4] ;  /* 0x00000004000479ee */ /* 0x000e6200082c0000 */
[----:B------:R-:W-:Y:S01]  /*5470*/  LOP3.LUT P0, RZ, R136, 0x800000, RZ, 0xc0, !PT ;  /* 0x0080000088ff7812 */ /* 0x000fe2000780c0ff */
[----:B------:R-:W2:Y:S01]  /*5480*/  LDCU UR4, c[0x0][0x600] ;  /* 0x0000c000ff0477ac */ /* 0x000ea20008000800 */
[----:B------:R-:W-:Y:S02]  /*5490*/  SEL R40, R40, 0xff800000, P4 ;  /* 0xff80000028287807 */ /* 0x000fe40002000000 */
[----:B------:R-:W-:Y:S02]  /*54a0*/  SEL R43, R43, 0xff800000, P0 ;  /* 0xff8000002b2b7807 */ /* 0x000fe40000000000 */
[----:B------:R-:W-:-:S02]  /*54b0*/  SEL R41, R41, 0xff800000, P5 ;  /* 0xff80000029297807 */ /* 0x000fc40002800000 */
[----:B------:R-:W-:Y:S02]  /*54c0*/  SEL R42, R42, 0xff800000, P6 ;  /* 0xff8000002a2a7807 */ /* 0x000fe40003000000 */
[----:B------:R-:W-:-:S05]  /*54d0*/  R2P PR, R136.B3, 0x7f ;  /* 0x0000007f88007804 */ /* 0x000fca0000003000 */
[----:B------:R-:W-:Y:S02]  /*54e0*/  SEL R44, R44, 0xff800000, P0 ;  /* 0xff8000002c2c7807 */ /* 0x000fe40000000000 */
[----:B------:R-:W-:Y:S02]  /*54f0*/  ISETP.GT.AND P0, PT, R136, -0x1, PT ;  /* 0xffffffff8800780c */ /* 0x000fe40003f04270 */
[----:B------:R-:W-:Y:S02]  /*5500*/  SEL R45, R45, 0xff800000, P1 ;  /* 0xff8000002d2d7807 */ /* 0x000fe40000800000 */
[----:B------:R-:W-:Y:S02]  /*5510*/  SEL R46, R46, 0xff800000, P2 ;  /* 0xff8000002e2e7807 */ /* 0x000fe40001000000 */
[----:B------:R-:W-:Y:S02]  /*5520*/  SEL R47, R47, 0xff800000, P3 ;  /* 0xff8000002f2f7807 */ /* 0x000fe40001800000 */
[----:B------:R-:W-:-:S02]  /*5530*/  SEL R48, R48, 0xff800000, P4 ;  /* 0xff80000030307807 */ /* 0x000fc40002000000 */
[----:B------:R-:W-:Y:S02]  /*5540*/  SEL R49, R49, 0xff800000, P5 ;  /* 0xff80000031317807 */ /* 0x000fe40002800000 */
[----:B------:R-:W-:Y:S02]  /*5550*/  SEL R50, R50, 0xff800000, P6 ;  /* 0xff80000032327807 */ /* 0x000fe40003000000 */
[----:B------:R-:W-:Y:S02]  /*5560*/  R2P PR, R2, 0x7e ;  /* 0x0000007e02007804 */ /* 0x000fe40000000000 */
[----:B------:R-:W-:-:S03]  /*5570*/  SEL R51, R51, 0xff800000, !P0 ;  /* 0xff80000033337807 */ /* 0x000fc60004000000 */
[----:B-1----:R-:W-:Y:S02]  /*5580*/  SEL R5, R5, 0xff800000, P1 ;  /* 0xff80000005057807 */ /* 0x002fe40000800000 */
        /* <DEDUP_REMOVED lines=13> */
[C---:B------:R-:W-:Y:S02]  /*5660*/  R2P PR, R2.reuse.B2, 0x7f ;  /* 0x0000007f02007804 */ /* 0x040fe40000002000 */
[----:B------:R-:W-:-:S03]  /*5670*/  LOP3.LUT R18, R2, 0x1, RZ, 0xc0, !PT ;  /* 0x0000000102127812 */ /* 0x000fc600078ec0ff */
[----:B------:R-:W-:Y:S02]  /*5680*/  SEL R140, R20, 0xff800000, P0 ;  /* 0xff800000148c7807 */ /* 0x000fe40000000000 */
[----:B------:R-:W-:Y:S02]  /*5690*/  ISETP.NE.U32.AND P0, PT, R18, 0x1, PT ;  /* 0x000000011200780c */ /* 0x000fe40003f05070 */
[----:B------:R-:W-:Y:S02]  /*56a0*/  SEL R141, R21, 0xff800000, P1 ;  /* 0xff800000158d7807 */ /* 0x000fe40000800000 */
[----:B------:R-:W-:Y:S02]  /*56b0*/  SEL R4, R4, 0xff800000, !P0 ;  /* 0xff80000004047807 */ /* 0x000fe40004000000 */
[----:B------:R-:W-:Y:S02]  /*56c0*/  LOP3.LUT P0, RZ, R2, 0x80, RZ, 0xc0, !PT ;  /* 0x0000008002ff7812 */ /* 0x000fe4000780c0ff */
[----:B------:R-:W-:-:S02]  /*56d0*/  SEL R146, R22, 0xff800000, P2 ;  /* 0xff80000016927807 */ /* 0x000fc40001000000 */
[----:B------:R-:W-:Y:S02]  /*56e0*/  SEL R11, R11, 0xff800000, P0 ;  /* 0xff8000000b0b7807 */ /* 0x000fe40000000000 */
[C---:B------:R-:W-:Y:S02]  /*56f0*/  LOP3.LUT P0, RZ, R2.reuse, 0x8000, RZ, 0xc0, !PT ;  /* 0x0000800002ff7812 */ /* 0x040fe4000780c0ff */
[----:B------:R-:W-:Y:S02]  /*5700*/  SEL R147, R23, 0xff800000, P3 ;  /* 0xff80000017937807 */ /* 0x000fe40001800000 */
[----:B------:R-:W-:Y:S02]  /*5710*/  SEL R139, R19, 0xff800000, P0 ;  /* 0xff800000138b7807 */ /* 0x000fe40000000000 */
[----:B------:R-:W-:Y:S02]  /*5720*/  LOP3.LUT P0, RZ, R2, 0x800000, RZ, 0xc0, !PT ;  /* 0x0080000002ff7812 */ /* 0x000fe4000780c0ff */
[----:B------:R-:W-:-:S02]  /*5730*/  SEL R148, R24, 0xff800000, P4 ;  /* 0xff80000018947807 */ /* 0x000fc40002000000 */
[----:B------:R-:W-:Y:S02]  /*5740*/  SEL R145, R27, 0xff800000, P0 ;  /* 0xff8000001b917807 */ /* 0x000fe40000000000 */
[----:B------:R-:W-:Y:S02]  /*5750*/  SEL R149, R25, 0xff800000, P5 ;  /* 0xff80000019957807 */ /* 0x000fe40002800000 */
[----:B------:R-:W-:Y:S02]  /*5760*/  SEL R144, R26, 0xff800000, P6 ;  /* 0xff8000001a907807 */ /* 0x000fe40003000000 */
[----:B------:R-:W-:Y:S02]  /*5770*/  R2P PR, R2.B3, 0x7f ;  /* 0x0000007f02007804 */ /* 0x000fe40000003000 */
[----:B------:R-:W-:Y:S02]  /*5780*/  FMNMX R20, R96, R97, !PT ;  /* 0x0000006160147209 */ /* 0x000fe40007800000 */
[----:B------:R-:W-:-:S02]  /*5790*/  FMNMX R22, R88, R89, !PT ;  /* 0x0000005958167209 */ /* 0x000fc40007800000 */
[----:B------:R-:W-:Y:S02]  /*57a0*/  SEL R142, R28, 0xff800000, P0 ;  /* 0xff8000001c8e7807 */ /* 0x000fe40000000000 */
[----:B------:R-:W-:Y:S02]  /*57b0*/  ISETP.GT.AND P0, PT, R2, -0x1, PT ;  /* 0xffffffff0200780c */ /* 0x000fe40003f04270 */
[----:B------:R-:W-:Y:S02]  /*57c0*/  FMNMX R2, R86, R87, !PT ;  /* 0x0000005756027209 */ /* 0x000fe40007800000 */
[----:B------:R-:W-:Y:S02]  /*57d0*/  FMNMX3 R20, R20, R90, R91, !PT ;  /* 0x0000005a14147276 */ /* 0x000fe4000780005b */
[----:B------:R-:W-:Y:S02]  /*57e0*/  FMNMX3 R2, R2, R92, R93, !PT ;  /* 0x0000005c02027276 */ /* 0x000fe4000780005d */
[----:B------:R-:W-:-:S02]  /*57f0*/  FMNMX R21, R100, R101, !PT ;  /* 0x0000006564157209 */ /* 0x000fc40007800000 */
[----:B------:R-:W-:Y:S02]  /*5800*/  FMNMX3 R20, R20, R98, R99, !PT ;  /* 0x0000006214147276 */ /* 0x000fe40007800063 */
[----:B------:R-:W-:Y:S02]  /*5810*/  FMNMX3 R2, R2, R102, R103, !PT ;  /* 0x0000006602027276 */ /* 0x000fe40007800067 */
[----:B------:R-:W-:Y:S02]  /*5820*/  FMNMX3 R22, R22, R94, R95, !PT ;  /* 0x0000005e16167276 */ /* 0x000fe4000780005f */
[----:B------:R-:W-:Y:S02]  /*5830*/  FMNMX3 R21, R21, R106, R107, !PT ;  /* 0x0000006a15157276 */ /* 0x000fe4000780006b */
[----:B------:R-:W-:Y:S02]  /*5840*/  FMNMX3 R20, R20, R108, R109, !PT ;  /* 0x0000006c14147276 */ /* 0x000fe4000780006d */
[----:B------:R-:W-:-:S02]  /*5850*/  FMNMX3 R2, R2, R114, R115, !PT ;  /* 0x0000007202027276 */ /* 0x000fc40007800073 */
        /* <DEDUP_REMOVED lines=42> */
[----:B------:R-:W-:Y:S02]  /*5b00*/  SEL R143, R29, 0xff800000, P1 ;  /* 0xff8000001d8f7807 */ /* 0x000fe40000800000 */
[----:B------:R-:W-:Y:S02]  /*5b10*/  SEL R18, R30, 0xff800000, P2 ;  /* 0xff8000001e127807 */ /* 0x000fe40001000000 */
[----:B------:R-:W-:Y:S02]  /*5b20*/  SEL R19, R31, 0xff800000, P3 ;  /* 0xff8000001f137807 */ /* 0x000fe40001800000 */
[----:B------:R-:W-:Y:S02]  /*5b30*/  FMNMX3 R20, R20, R140, R141, !PT ;  /* 0x0000008c14147276 */ /* 0x000fe4000780008d */
[----:B------:R-:W-:Y:S02]  /*5b40*/  FMNMX3 R2, R2, R146, R147, !PT ;  /* 0x0000009202027276 */ /* 0x000fe40007800093 */
[----:B------:R-:W-:-:S02]  /*5b50*/  FMNMX3 R22, R22, R16, R17, !PT ;  /* 0x0000001016167276 */ /* 0x000fc40007800011 */
[----:B------:R-:W-:Y:S02]  /*5b60*/  FMNMX3 R21, R21, R138, R139, !PT ;  /* 0x0000008a15157276 */ /* 0x000fe4000780008b */
[----:B------:R-:W-:Y:S02]  /*5b70*/  FMNMX3 R20, R20, R142, R143, !PT ;  /* 0x0000008e14147276 */ /* 0x000fe4000780008f */
[----:B------:R-:W-:Y:S01]  /*5b80*/  FMNMX3 R23, R2, R18, R19, !PT ;  /* 0x0000001202177276 */ /* 0x000fe20007800013 */
[----:B--2---:R-:W-:Y:S01]  /*5b90*/  IMAD.U32 R2, RZ, RZ, UR4 ;  /* 0x00000004ff027e24 */ /* 0x004fe2000f8e00ff */
[----:B------:R-:W-:Y:S02]  /*5ba0*/  SEL R35, R35, 0xff800000, !P0 ;  /* 0xff80000023237807 */ /* 0x000fe40004000000 */
[----:B------:R-:W-:Y:S02]  /*5bb0*/  SEL R136, R32, 0xff800000, P4 ;  /* 0xff80000020887807 */ /* 0x000fe40002000000 */
[----:B------:R-:W-:-:S02]  /*5bc0*/  SEL R137, R33, 0xff800000, P5 ;  /* 0xff80000021897807 */ /* 0x000fc40002800000 */
[----:B------:R-:W-:Y:S02]  /*5bd0*/  SEL R34, R34, 0xff800000, P6 ;  /* 0xff80000022227807 */ /* 0x000fe40003000000 */
[----:B------:R-:W-:Y:S02]  /*5be0*/  FMNMX3 R22, R22, R148, R149, !PT ;  /* 0x0000009416167276 */ /* 0x000fe40007800095 */
[----:B------:R-:W-:Y:S02]  /*5bf0*/  FMNMX3 R21, R21, R144, R145, !PT ;  /* 0x0000009015157276 */ /* 0x000fe40007800091 */
[----:B------:R-:W-:Y:S02]  /*5c00*/  FMNMX R20, R20, R23, !PT ;  /* 0x0000001714147209 */ /* 0x000fe40007800000 */
[----:B------:R-:W-:Y:S02]  /*5c10*/  FMNMX3 R23, R22, R136, R137, !PT ;  /* 0x0000008816177276 */ /* 0x000fe40007800089 */
[----:B------:R-:W-:-:S04]  /*5c20*/  FMNMX3 R21, R21, R34, R35, !PT ;  /* 0x0000002215157276 */ /* 0x000fc80007800023 */
[----:B------:R-:W-:-:S04]  /*5c30*/  FMNMX3 R152, R20, R23, R21, !PT ;  /* 0x0000001714987276 */ /* 0x000fc80007800015 */
[----:B------:R-:W-:-:S04]  /*5c40*/  FSETP.NEU.AND P0, PT, R152, -INF , PT ;  /* 0xff8000009800780b */ /* 0x000fc80003f0d000 */
[----:B------:R-:W-:Y:S02]  /*5c50*/  FSEL R21, R152, RZ, P0 ;  /* 0x000000ff98157208 */ /* 0x000fe40000000000 */
[----:B------:R-:W-:-:S03]  /*5c60*/  ELECT P0, URZ, PT ;  /* 0x0000000000ff782f */ /* 0x000fc60003800000 */
[----:B------:R-:W-:-:S04]  /*5c70*/  FFMA R2, -R21, R2, 8 ;  /* 0x4100000015027423 */ /* 0x000fc80000000102 */
[--C-:B------:R-:W-:Y:S02]  /*5c80*/  FFMA2 R20, R96.F32x2.HI_LO, UR4.F32, R2.reuse.F32 ;  /* 0x0000000460147c49 */ /* 0x100fe40009200002 */
[--C-:B------:R-:W-:Y:S02]  /*5c90*/  FFMA2 R22, R86.F32x2.HI_LO, UR4.F32, R2.reuse.F32 ;  /* 0x0000000456167c49 */ /* 0x100fe40009200002 */
[--C-:B------:R-:W-:Y:S02]  /*5ca0*/  FFMA2 R24, R88.F32x2.HI_LO, UR4.F32, R2.reuse.F32 ;  /* 0x0000000458187c49 */ /* 0x100fe40009200002 */
[--C-:B------:R-:W-:Y:S01]  /*5cb0*/  FFMA2 R26, R100.F32x2.HI_LO, UR4.F32, R2.reuse.F32 ;  /* 0x00000004641a7c49 */ /* 0x100fe20009200002 */
[----:B------:R-:W-:Y:S01]  /*5cc0*/  MUFU.EX2 R20, R20 ;  /* 0x0000001400147308 */ /* 0x000fe20000000800 */
[--C-:B------:R-:W-:Y:S02]  /*5cd0*/  FFMA2 R28, R90.F32x2.HI_LO, UR4.F32, R2.reuse.F32 ;  /* 0x000000045a1c7c49 */ /* 0x100fe40009200002 */
[----:B------:R-:W-:-:S02]  /*5ce0*/  FFMA2 R30, R92.F32x2.HI_LO, UR4.F32, R2.F32 ;  /* 0x000000045c1e7c49 */ /* 0x000fc40009200002 */
[--C-:B------:R-:W-:Y:S02]  /*5cf0*/  FFMA2 R32, R94.F32x2.HI_LO, UR4.F32, R2.reuse.F32 ;  /* 0x000000045e207c49 */ /* 0x100fe40009200002 */
[--C-:B------:R-:W-:Y:S01]  /*5d00*/  FFMA2 R86, R106.F32x2.HI_LO, UR4.F32, R2.reuse.F32 ;  /* 0x000000046a567c49 */ /* 0x100fe20009200002 */
[----:B------:R-:W-:Y:S01]  /*5d10*/  MUFU.EX2 R21, R21 ;  /* 0x0000001500157308 */ /* 0x000fe20000000800 */
[--C-:B------:R-:W-:Y:S02]  /*5d20*/  FFMA2 R88, R98.F32x2.HI_LO, UR4.F32, R2.reuse.F32 ;  /* 0x0000000462587c49 */ /* 0x100fe40009200002 */
[--C-:B------:R-:W-:Y:S02]  /*5d30*/  FFMA2 R90, R102.F32x2.HI_LO, UR4.F32, R2.reuse.F32 ;  /* 0x00000004665a7c49 */ /* 0x100fe40009200002 */
[--C-:B------:R-:W-:Y:S02]  /*5d40*/  FFMA2 R92, R104.F32x2.HI_LO, UR4.F32, R2.reuse.F32 ;  /* 0x00000004685c7c49 */ /* 0x100fe40009200002 */
[--C-:B------:R-:W-:Y:S01]  /*5d50*/  FFMA2 R94, R112.F32x2.HI_LO, UR4.F32, R2.reuse.F32 ;  /* 0x00000004705e7c49 */ /* 0x100fe20009200002 */
[----:B------:R-:W-:Y:S01]  /*5d60*/  MUFU.EX2 R22, R22 ;  /* 0x0000001600167308 */ /* 0x000fe20000000800 */
[----:B------:R-:W-:-:S02]  /*5d70*/  FFMA2 R96, R108.F32x2.HI_LO, UR4.F32, R2.F32 ;  /* 0x000000046c607c49 */ /* 0x000fc40009200002 */
[--C-:B------:R-:W-:Y:S02]  /*5d80*/  FFMA2 R98, R114.F32x2.HI_LO, UR4.F32, R2.reuse.F32 ;  /* 0x0000000472627c49 */ /* 0x100fe40009200002 */
[--C-:B------:R-:W-:Y:S02]  /*5d90*/  FFMA2 R100, R116.F32x2.HI_LO, UR4.F32, R2.reuse.F32 ;  /* 0x0000000474647c49 */ /* 0x100fe40009200002 */
[--C-:B------:R-:W-:Y:S01]  /*5da0*/  FFMA2 R102, R118.F32x2.HI_LO, UR4.F32, R2.reuse.F32 ;  /* 0x0000000476667c49 */ /* 0x100fe20009200002 */
[----:B------:R-:W1:Y:S01]  /*5db0*/  MUFU.EX2 R23, R23 ;  /* 0x0000001700177308 */ /* 0x000e620000000800 */
[--C-:B------:R-:W-:Y:S02]  /*5dc0*/  FFMA2 R68, R68.F32x2.HI_LO, UR4.F32, R2.reuse.F32 ;  /* 0x0000000444447c49 */ /* 0x100fe40009200002 */
[--C-:B------:R-:W-:Y:S02]  /*5dd0*/  FFMA2 R70, R70.F32x2.HI_LO, UR4.F32, R2.reuse.F32 ;  /* 0x0000000446467c49 */ /* 0x100fe40009200002 */
[----:B------:R-:W-:-:S02]  /*5de0*/  FFMA2 R52, R52.F32x2.HI_LO, UR4.F32, R2.F32 ;  /* 0x0000000434347c49 */ /* 0x000fc40009200002 */
[--C-:B------:R-:W-:Y:S01]  /*5df0*/  FFMA2 R54, R54.F32x2.HI_LO, UR4.F32, R2.reuse.F32 ;  /* 0x0000000436367c49 */ /* 0x100fe20009200002 */
[----:B------:R-:W-:Y:S01]  /*5e00*/  MUFU.EX2 R24, R24 ;  /* 0x0000001800187308 */ /* 0x000fe20000000800 */
[--C-:B------:R-:W-:Y:S02]  /*5e10*/  FFMA2 R72, R72.F32x2.HI_LO, UR4.F32, R2.reuse.F32 ;  /* 0x0000000448487c49 */ /* 0x100fe40009200002 */
[--C-:B------:R-:W-:Y:S02]  /*5e20*/  FFMA2 R74, R74.F32x2.HI_LO, UR4.F32, R2.reuse.F32 ;  /* 0x000000044a4a7c49 */ /* 0x100fe40009200002 */
[--C-:B------:R-:W-:Y:S02]  /*5e30*/  FFMA2 R56, R56.F32x2.HI_LO, UR4.F32, R2.reuse.F32 ;  /* 0x0000000438387c49 */ /* 0x100fe40009200002 */
[--C-:B------:R-:W-:Y:S01]  /*5e40*/  FFMA2 R58, R58.F32x2.HI_LO, UR4.F32, R2.reuse.F32 ;  /* 0x000000043a3a7c49 */ /* 0x100fe20009200002 */
[----:B------:R-:W2:Y:S01]  /*5e50*/  MUFU.EX2 R25, R25 ;  /* 0x0000001900197308 */ /* 0x000ea20000000800 */
[----:B------:R-:W-:-:S02]  /*5e60*/  FFMA2 R76, R76.F32x2.HI_LO, UR4.F32, R2.F32 ;  /* 0x000000044c4c7c49 */ /* 0x000fc40009200002 */
[--C-:B------:R-:W-:Y:S02]  /*5e70*/  FFMA2 R78, R78.F32x2.HI_LO, UR4.F32, R2.reuse.F32 ;  /* 0x000000044e4e7c49 */ /* 0x100fe40009200002 */
[--C-:B------:R-:W-:Y:S02]  /*5e80*/  FFMA2 R80, R80.F32x2.HI_LO, UR4.F32, R2.reuse.F32 ;  /* 0x0000000450507c49 */ /* 0x100fe40009200002 */
[--C-:B------:R-:W-:Y:S01]  /*5e90*/  FFMA2 R82, R82.F32x2.HI_LO, UR4.F32, R2.reuse.F32 ;  /* 0x0000000452527c49 */ /* 0x100fe20009200002 */
[----:B------:R-:W-:Y:S01]  /*5ea0*/  MUFU.EX2 R26, R26 ;  /* 0x0000001a001a7308 */ /* 0x000fe20000000800 */
[--C-:B------:R-:W-:Y:S02]  /*5eb0*/  FFMA2 R108, R122.F32x2.HI_LO, UR4.F32, R2.reuse.F32 ;  /* 0x000000047a6c7c49 */ /* 0x100fe40009200002 */
[--C-:B------:R-:W-:Y:S02]  /*5ec0*/  FFMA2 R64, R64.F32x2.HI_LO, UR4.F32, R2.reuse.F32 ;  /* 0x0000000440407c49 */ /* 0x100fe40009200002 */
[----:B------:R-:W-:-:S02]  /*5ed0*/  FFMA2 R66, R66.F32x2.HI_LO, UR4.F32, R2.F32 ;  /* 0x0000000442427c49 */ /* 0x000fc40009200002 */
[--C-:B------:R-:W-:Y:S01]  /*5ee0*/  FFMA2 R122, R4.F32x2.HI_LO, UR4.F32, R2.reuse.F32 ;  /* 0x00000004047a7c49 */ /* 0x100fe20009200002 */
[----:B------:R-:W3:Y:S01]  /*5ef0*/  MUFU.EX2 R27, R27 ;  /* 0x0000001b001b7308 */ /* 0x000ee20000000800 */
[----:B-1----:R-:W-:Y:S01]  /*5f00*/  F2FP.SATFINITE.E4M3.F32.PACK_AB_MERGE_C R5, R23, R22, RZ ;  /* 0x000000161705723e */ /* 0x002fe200048070ff */
[--C-:B------:R-:W-:Y:S01]  /*5f10*/  FFMA2 R116, R128.F32x2.HI_LO, UR4.F32, R2.reuse.F32 ;  /* 0x0000000480747c49 */ /* 0x100fe20009200002 */
[----:B------:R-:W-:Y:S01]  /*5f20*/  F2FP.SATFINITE.E4M3.F32.PACK_AB_MERGE_C R4, R21, R20, RZ ;  /* 0x000000141504723e */ /* 0x000fe200048070ff */
[--C-:B------:R-:W-:Y:S02]  /*5f30*/  FFMA2 R60, R60.F32x2.HI_LO, UR4.F32, R2.reuse.F32 ;  /* 0x000000043c3c7c49 */ /* 0x100fe40009200002 */
[--C-:B------:R-:W-:Y:S01]  /*5f40*/  FFMA2 R62, R62.F32x2.HI_LO, UR4.F32, R2.reuse.F32 ;  /* 0x000000043e3e7c49 */ /* 0x100fe20009200002 */
[----:B------:R-:W-:Y:S01]  /*5f50*/  PRMT R4, R4, 0x5410, R5 ;  /* 0x0000541004047816 */ /* 0x000fe20000000005 */
[----:B------:R-:W-:Y:S01]  /*5f60*/  MUFU.EX2 R28, R28 ;  /* 0x0000001c001c7308 */ /* 0x000fe20000000800 */
[--C-:B------:R-:W-:Y:S01]  /*5f70*/  FFMA2 R104, R126.F32x2.HI_LO, UR4.F32, R2.reuse.F32 ;  /* 0x000000047e687c49 */ /* 0x100fe20009200002 */
[----:B--2---:R-:W-:Y:S01]  /*5f80*/  F2FP.SATFINITE.E4M3.F32.PACK_AB_MERGE_C R5, R25, R24, RZ ;  /* 0x000000181905723e */ /* 0x004fe200048070ff */
[----:B------:R-:W-:-:S02]  /*5f90*/  FFMA2 R106, R120.F32x2.HI_LO, UR4.F32, R2.F32 ;  /* 0x00000004786a7c49 */ /* 0x000fc40009200002 */
[--C-:B------:R-:W-:Y:S02]  /*5fa0*/  FFMA2 R114, R124.F32x2.HI_LO, UR4.F32, R2.reuse.F32 ;  /* 0x000000047c727c49 */ /* 0x100fe40009200002 */
[--C-:B------:R-:W-:Y:S01]  /*5fb0*/  FFMA2 R128, R10.F32x2.HI_LO, UR4.F32, R2.reuse.F32 ;  /* 0x000000040a807c49 */ /* 0x100fe20009200002 */
[----:B------:R-:W1:Y:S01]  /*5fc0*/  MUFU.EX2 R29, R29 ;  /* 0x0000001d001d7308 */ /* 0x000e620000000800 */
[--C-:B------:R-:W-:Y:S02]  /*5fd0*/  FFMA2 R124, R6.F32x2.HI_LO, UR4.F32, R2.reuse.F32 ;  /* 0x00000004067c7c49 */ /* 0x100fe40009200002 */
[----:B------:R-:W-:Y:S02]  /*5fe0*/  IMAD.U32 R11, RZ, RZ, UR13 ;  /* 0x0000000dff0b7e24 */ /* 0x000fe4000f8e00ff */
[--C-:B------:R-:W-:Y:S01]  /*5ff0*/  FFMA2 R126, R8.F32x2.HI_LO, UR4.F32, R2.reuse.F32 ;  /* 0x00000004087e7c49 */ /* 0x100fe20009200002 */
[----:B---3--:R-:W-:Y:S01]  /*6000*/  F2FP.SATFINITE.E4M3.F32.PACK_AB_MERGE_C R10, R27, R26, RZ ;  /* 0x0000001a1b0a723e */ /* 0x008fe200048070ff */
[----:B------:R-:W-:-:S02]  /*6010*/  FFMA2 R112, R130.F32x2.HI_LO, UR4.F32, R2.F32 ;  /* 0x0000000482707c49 */ /* 0x000fc40009200002 */
[--C-:B------:R-:W-:Y:S01]  /*6020*/  FFMA2 R118, R132.F32x2.HI_LO, UR4.F32, R2.reuse.F32 ;  /* 0x0000000484767c49 */ /* 0x100fe20009200002 */
[----:B------:R-:W-:Y:S01]  /*6030*/  MUFU.EX2 R30, R30 ;  /* 0x0000001e001e7308 */ /* 0x000fe20000000800 */
[----:B------:R-:W-:Y:S01]  /*6040*/  FFMA2 R120, R134.F32x2.HI_LO, UR4.F32, R2.F32 ;  /* 0x0000000486787c49 */ /* 0x000fe20009200002 */
[----:B------:R-:W-:Y:S01]  /*6050*/  PRMT R5, R5, 0x5410, R10 ;  /* 0x0000541005057816 */ /* 0x000fe2000000000a */
[--C-:B------:R-:W-:Y:S02]  /*6060*/  FFMA2 R36, R36.F32x2.HI_LO, UR4.F32, R2.reuse.F32 ;  /* 0x0000000424247c49 */ /* 0x100fe40009200002 */
[--C-:B------:R-:W-:Y:S02]  /*6070*/  FFMA2 R38, R38.F32x2.HI_LO, UR4.F32, R2.reuse.F32 ;  /* 0x0000000426267c49 */ /* 0x100fe40009200002 */
[--C-:B------:R-:W-:Y:S01]  /*6080*/  FFMA2 R130, R12.F32x2.HI_LO, UR4.F32, R2.reuse.F32 ;  /* 0x000000040c827c49 */ /* 0x100fe20009200002 */
[----:B------:R-:W2:Y:S01]  /*6090*/  MUFU.EX2 R31, R31 ;  /* 0x0000001f001f7308 */ /* 0x000ea20000000800 */
[----:B-1----:R-:W-:Y:S01]  /*60a0*/  F2FP.SATFINITE.E4M3.F32.PACK_AB_MERGE_C R6, R29, R28, RZ ;  /* 0x0000001c1d06723e */ /* 0x002fe200048070ff */
[----:B------:R-:W-:-:S02]  /*60b0*/  FFMA2 R132, R14.F32x2.HI_LO, UR4.F32, R2.F32 ;  /* 0x000000040e847c49 */ /* 0x000fc40009200002 */
[--C-:B------:R-:W-:Y:S02]  /*60c0*/  FFMA2 R40, R40.F32x2.HI_LO, UR4.F32, R2.reuse.F32 ;  /* 0x0000000428287c49 */ /* 0x100fe40009200002 */
[--C-:B------:R-:W-:Y:S02]  /*60d0*/  FFMA2 R42, R42.F32x2.HI_LO, UR4.F32, R2.reuse.F32 ;  /* 0x000000042a2a7c49 */ /* 0x100fe40009200002 */
[----:B------:R-:W-:Y:S01]  /*60e0*/  MUFU.EX2 R32, R32 ;  /* 0x0000002000207308 */ /* 0x000fe20000000800 */
[--C-:B------:R-:W-:Y:S02]  /*60f0*/  FFMA2 R44, R44.F32x2.HI_LO, UR4.F32, R2.reuse.F32 ;  /* 0x000000042c2c7c49 */ /* 0x100fe40009200002 */
[--C-:B------:R-:W-:Y:S02]  /*6100*/  FFMA2 R46, R46.F32x2.HI_LO, UR4.F32, R2.reuse.F32 ;  /* 0x000000042e2e7c49 */ /* 0x100fe40009200002 */
[--C-:B------:R-:W-:Y:S02]  /*6110*/  FFMA2 R48, R48.F32x2.HI_LO, UR4.F32, R2.reuse.F32 ;  /* 0x0000000430307c49 */ /* 0x100fe40009200002 */
[--C-:B------:R-:W-:Y:S01]  /*6120*/  FFMA2 R50, R50.F32x2.HI_LO, UR4.F32, R2.reuse.F32 ;  /* 0x0000000432327c49 */ /* 0x100fe20009200002 */
[----:B------:R-:W1:Y:S01]  /*6130*/  MUFU.EX2 R33, R33 ;  /* 0x0000002100217308 */ /* 0x000e620000000800 */
[----:B--2---:R-:W-:Y:S01]  /*6140*/  F2FP.SATFINITE.E4M3.F32.PACK_AB_MERGE_C R9, R31, R30, RZ ;  /* 0x0000001e1f09723e */ /* 0x004fe200048070ff */
[----:B------:R-:W-:-:S02]  /*6150*/  FFMA2 R134, R16.F32x2.HI_LO, UR4.F32, R2.F32 ;  /* 0x0000000410867c49 */ /* 0x000fc40009200002 */
[--C-:B------:R-:W-:Y:S01]  /*6160*/  FFMA2 R138, R138.F32x2.HI_LO, UR4.F32, R2.reuse.F32 ;  /* 0x000000048a8a7c49 */ /* 0x100fe20009200002 */
[----:B------:R-:W-:Y:S01]  /*6170*/  PRMT R6, R6, 0x5410, R9 ;  /* 0x0000541006067816 */ /* 0x000fe20000000009 */
[--C-:B------:R-:W-:Y:S02]  /*6180*/  FFMA2 R140, R140.F32x2.HI_LO, UR4.F32, R2.reuse.F32 ;  /* 0x000000048c8c7c49 */ /* 0x100fe40009200002 */
[----:B------:R-:W-:Y:S01]  /*6190*/  MUFU.EX2 R86, R86 ;  /* 0x0000005600567308 */ /* 0x000fe20000000800 */
[--C-:B------:R-:W-:Y:S02]  /*61a0*/  FFMA2 R146, R146.F32x2.HI_LO, UR4.F32, R2.reuse.F32 ;  /* 0x0000000492927c49 */ /* 0x100fe40009200002 */
[--C-:B------:R-:W-:Y:S02]  /*61b0*/  FFMA2 R148, R148.F32x2.HI_LO, UR4.F32, R2.reuse.F32 ;  /* 0x0000000494947c49 */ /* 0x100fe40009200002 */
[--C-:B------:R-:W-:Y:S02]  /*61c0*/  FFMA2 R144, R144.F32x2.HI_LO, UR4.F32, R2.reuse.F32 ;  /* 0x0000000490907c49 */ /* 0x100fe40009200002 */
[--C-:B------:R-:W-:Y:S01]  /*61d0*/  FFMA2 R142, R142.F32x2.HI_LO, UR4.F32, R2.reuse.F32 ;  /* 0x000000048e8e7c49 */ /* 0x100fe20009200002 */
[----:B------:R-:W2:Y:S01]  /*61e0*/  MUFU.EX2 R87, R87 ;  /* 0x0000005700577308 */ /* 0x000ea20000000800 */
[----:B-1----:R-:W-:Y:S01]  /*61f0*/  F2FP.SATFINITE.E4M3.F32.PACK_AB_MERGE_C R7, R33, R32, RZ ;  /* 0x000000202107723e */ /* 0x002fe200048070ff */
[----:B------:R-:W-:-:S02]  /*6200*/  FFMA2 R154, R136.F32x2.HI_LO, UR4.F32, R2.F32 ;  /* 0x00000004889a7c49 */ /* 0x000fc40009200002 */
[----:B------:R-:W-:Y:S02]  /*6210*/  FFMA2 R34, R34.F32x2.HI_LO, UR4.F32, R2.F32 ;  /* 0x0000000422227c49 */ /* 0x000fe40009200002 */
[----:B------:R-:W-:Y:S02]  /*6220*/  FADD2 R20, R20.F32x2.HI_LO, R28.F32x2.HI_LO ;  /* 0x0000001c1414724b */ /* 0x000fe40000000000 */
[----:B------:R-:W-:Y:S01]  /*6230*/  MUFU.EX2 R88, R88 ;  /* 0x0000005800587308 */ /* 0x000fe20000000800 */
[----:B------:R-:W-:Y:S02]  /*6240*/  FADD2 R22, R22.F32x2.HI_LO, R30.F32x2.HI_LO ;  /* 0x0000001e1616724b */ /* 0x000fe40000000000 */
[----:B------:R-:W-:-:S05]  /*6250*/  FADD2 R24, R24.F32x2.HI_LO, R32.F32x2.HI_LO ;  /* 0x000000201818724b */ /* 0x000fca0000000000 */
[----:B------:R-:W1:Y:S01]  /*6260*/  MUFU.EX2 R89, R89 ;  /* 0x0000005900597308 */ /* 0x000e620000000800 */
[----:B--2---:R-:W-:Y:S01]  /*6270*/  F2FP.SATFINITE.E4M3.F32.PACK_AB_MERGE_C R8, R87, R86, RZ ;  /* 0x000000565708723e */ /* 0x004fe200048070ff */
[----:B------:R-:W-:-:S03]  /*6280*/  FADD2 R26, R26.F32x2.HI_LO, R86.F32x2.HI_LO ;  /* 0x000000561a1a724b */ /* 0x000fc60000000000 */
[----:B------:R-:W-:-:S03]  /*6290*/  PRMT R7, R7, 0x5410, R8 ;  /* 0x0000541007077816 */ /* 0x000fc60000000008 */
[----:B------:R-:W-:Y:S08]  /*62a0*/  MUFU.EX2 R90, R90 ;  /* 0x0000005a005a7308 */ /* 0x000ff00000000800 */
[----:B------:R-:W2:Y:S01]  /*62b0*/  MUFU.EX2 R91, R91 ;  /* 0x0000005b005b7308 */ /* 0x000ea20000000800 */
[----:B-1----:R-:W-:Y:S01]  /*62c0*/  F2FP.SATFINITE.E4M3.F32.PACK_AB_MERGE_C R8, R89, R88, RZ ;  /* 0x000000585908723e */ /* 0x002fe200048070ff */
[----:B------:R-:W-:-:S06]  /*62d0*/  FADD2 R20, R20.F32x2.HI_LO, R88.F32x2.HI_LO ;  /* 0x000000581414724b */ /* 0x000fcc0000000000 */
[----:B------:R-:W-:Y:S08]  /*62e0*/  MUFU.EX2 R92, R92 ;  /* 0x0000005c005c7308 */ /* 0x000ff00000000800 */
        /* <DEDUP_REMOVED lines=19> */
[----:B------:R3:W-:Y:S06]  /*6420*/  BAR.ARV R11, 0x40 ;  /* 0x0001000b0000751d */ /* 0x0007ec0000002000 */
[----:B--2---:R-:W-:Y:S01]  /*6430*/  F2FP.SATFINITE.E4M3.F32.PACK_AB_MERGE_C R13, R99, R98, RZ ;  /* 0x00000062630d723e */ /* 0x004fe200048070ff */
[----:B------:R-:W-:Y:S01]  /*6440*/  MUFU.EX2 R102, R102 ;  /* 0x0000006600667308 */ /* 0x000fe20000000800 */
[----:B------:R-:W-:-:S02]  /*6450*/  FADD2 R22, R22.F32x2.HI_LO, R98.F32x2.HI_LO ;  /* 0x000000621616724b */ /* 0x000fc40000000000 */
[----:B------:R-:W-:-:S05]  /*6460*/  PRMT R10, R10, 0x5410, R13 ;  /* 0x000054100a0a7816 */ /* 0x000fca000000000d */
[----:B------:R-:W2:Y:S01]  /*6470*/  MUFU.EX2 R103, R103 ;  /* 0x0000006700677308 */ /* 0x000ea20000000800 */
[----:B-1----:R-:W-:-:S07]  /*6480*/  FADD2 R24, R24.F32x2.HI_LO, R100.F32x2.HI_LO ;  /* 0x000000641818724b */ /* 0x002fce0000000000 */
[----:B------:R-:W-:Y:S01]  /*6490*/  MUFU.EX2 R68, R68 ;  /* 0x0000004400447308 */ /* 0x000fe20000000800 */
[----:B---3--:R-:W-:-:S07]  /*64a0*/  F2FP.SATFINITE.E4M3.F32.PACK_AB_MERGE_C R11, R101, R100, RZ ;  /* 0x00000064650b723e */ /* 0x008fce00048070ff */
[----:B------:R-:W1:Y:S01]  /*64b0*/  MUFU.EX2 R69, R69 ;  /* 0x0000004500457308 */ /* 0x000e620000000800 */
[----:B--2---:R-:W-:Y:S01]  /*64c0*/  F2FP.SATFINITE.E4M3.F32.PACK_AB_MERGE_C R12, R103, R102, RZ ;  /* 0x00000066670c723e */ /* 0x004fe200048070ff */
[----:B------:R-:W-:-:S03]  /*64d0*/  FADD2 R26, R26.F32x2.HI_LO, R102.F32x2.HI_LO ;  /* 0x000000661a1a724b */ /* 0x000fc60000000000 */
[----:B------:R-:W-:-:S03]  /*64e0*/  PRMT R11, R11, 0x5410, R12 ;  /* 0x000054100b0b7816 */ /* 0x000fc6000000000c */
[----:B------:R-:W-:Y:S01]  /*64f0*/  MUFU.EX2 R70, R70 ;  /* 0x0000004600467308 */ /* 0x000fe20000000800 */
[----:B------:R2:W-:Y:S01]  /*6500*/  STTM.x8 tmem[UR5], R4 ;  /* 0x00000004000079ed */ /* 0x0005e200081c0005 */
[----:B------:R-:W-:-:S06]  /*6510*/  R2UR UR5, R111 ;  /* 0x000000006f0572ca */ /* 0x000fcc00000e0000 */
[----:B------:R-:W3:Y:S01]  /*6520*/  MUFU.EX2 R71, R71 ;  /* 0x0000004700477308 */ /* 0x000ee20000000800 */
[----:B-1----:R-:W-:-:S07]  /*6530*/  F2FP.SATFINITE.E4M3.F32.PACK_AB_MERGE_C R16, R69, R68, RZ ;  /* 0x000000444510723e */ /* 0x002fce00048070ff */
[----:B------:R-:W-:Y:S08]  /*6540*/  MUFU.EX2 R52, R52 ;  /* 0x0000003400347308 */ /* 0x000ff00000000800 */
[----:B------:R-:W1:Y:S01]  /*6550*/  MUFU.EX2 R53, R53 ;  /* 0x0000003500357308 */ /* 0x000e620000000800 */
[----:B---3--:R-:W-:-:S04]  /*6560*/  F2FP.SATFINITE.E4M3.F32.PACK_AB_MERGE_C R17, R71, R70, RZ ;  /* 0x000000464711723e */ /* 0x008fc800048070ff */
[----:B------:R-:W-:-:S03]  /*6570*/  PRMT R16, R16, 0x5410, R17 ;  /* 0x0000541010107816 */ /* 0x000fc60000000011 */
[----:B------:R-:W-:Y:S08]  /*6580*/  MUFU.EX2 R54, R54 ;  /* 0x0000003600367308 */ /* 0x000ff00000000800 */
[----:B------:R-:W3:Y:S01]  /*6590*/  MUFU.EX2 R55, R55 ;  /* 0x0000003700377308 */ /* 0x000ee20000000800 */
[----:B-1----:R-:W-:Y:S01]  /*65a0*/  F2FP.SATFINITE.E4M3.F32.PACK_AB_MERGE_C R12, R53, R52, RZ ;  /* 0x00000034350c723e */ /* 0x002fe200048070ff */
[----:B------:R-:W-:-:S06]  /*65b0*/  FADD2 R20, R20.F32x2.HI_LO, R52.F32x2.HI_LO ;  /* 0x000000341414724b */ /* 0x000fcc0000000000 */
[----:B------:R-:W-:Y:S08]  /*65c0*/  MUFU.EX2 R72, R72 ;  /* 0x0000004800487308 */ /* 0x000ff00000000800 */
[----:B------:R-:W1:Y:S01]  /*65d0*/  MUFU.EX2 R73, R73 ;  /* 0x0000004900497308 */ /* 0x000e620000000800 */
[----:B---3--:R-:W-:Y:S01]  /*65e0*/  F2FP.SATFINITE.E4M3.F32.PACK_AB_MERGE_C R15, R55, R54, RZ ;  /* 0x00000036370f723e */ /* 0x008fe200048070ff */
[----:B------:R-:W-:-:S03]  /*65f0*/  FADD2 R22, R22.F32x2.HI_LO, R54.F32x2.HI_LO ;  /* 0x000000361616724b */ /* 0x000fc60000000000 */
[----:B------:R-:W-:-:S03]  /*6600*/  PRMT R12, R12, 0x5410, R15 ;  /* 0x000054100c0c7816 */ /* 0x000fc6000000000f */
[----:B------:R-:W-:Y:S08]  /*6610*/  MUFU.EX2 R74, R74 ;  /* 0x0000004a004a7308 */ /* 0x000ff00000000800 */
[----:B------:R-:W2:Y:S01]  /*6620*/  MUFU.EX2 R75, R75 ;  /* 0x0000004b004b7308 */ /* 0x000ea20000000800 */
[----:B-1----:R-:W-:-:S07]  /*6630*/  F2FP.SATFINITE.E4M3.F32.PACK_AB_MERGE_C R17, R73, R72, RZ ;  /* 0x000000484911723e */ /* 0x002fce00048070ff */
[----:B------:R-:W-:Y:S08]  /*6640*/  MUFU.EX2 R56, R56 ;  /* 0x0000003800387308 */ /* 0x000ff00000000800 */
[----:B------:R-:W1:Y:S01]  /*6650*/  MUFU.EX2 R57, R57 ;  /* 0x0000003900397308 */ /* 0x000e620000000800 */
[----:B--2---:R-:W-:-:S04]  /*6660*/  F2FP.SATFINITE.E4M3.F32.PACK_AB_MERGE_C R4, R75, R74, RZ ;  /* 0x0000004a4b04723e */ /* 0x004fc800048070ff */
[----:B------:R-:W-:Y:S01]  /*6670*/  PRMT R17, R17, 0x5410, R4 ;  /* 0x0000541011117816 */ /* 0x000fe20000000004 */
[----:B------:R-:W-:Y:S02]  /*6680*/  FFMA2 R4, R18.F32x2.HI_LO, UR4.F32, R2.F32 ;  /* 0x0000000412047c49 */ /* 0x000fe40009200002 */
        /* <DEDUP_REMOVED lines=25> */
[----:B-1----:R-:W-:Y:S01]  /*6820*/  F2FP.SATFINITE.E4M3.F32.PACK_AB_MERGE_C R15, R65, R64, RZ ;  /* 0x00000040410f723e */ /* 0x002fe200048070ff */
[----:B------:R-:W-:-:S04]  /*6830*/  FADD2 R24, R24.F32x2.HI_LO, R64.F32x2.HI_LO ;  /* 0x000000401818724b */ /* 0x000fc80000000000 */
[----:B------:R-:W-:Y:S02]  /*6840*/  FADD2 R24, R24.F32x2.HI_LO, R72.F32x2.HI_LO ;  /* 0x000000481818724b */ /* 0x000fe40000000000 */
[----:B------:R-:W-:Y:S02]  /*6850*/  MUFU.EX2 R60, R60 ;  /* 0x0000003c003c7308 */ /* 0x000fe40000000800 */
[----:B------:R-:W-:-:S06]  /*6860*/  FADD2 R24, R24.F32x2.HI_LO, R80.F32x2.HI_LO ;  /* 0x000000501818724b */ /* 0x000fcc0000000000 */
[----:B------:R-:W1:Y:S01]  /*6870*/  MUFU.EX2 R61, R61 ;  /* 0x0000003d003d7308 */ /* 0x000e620000000800 */
[----:B--2---:R-:W-:Y:S01]  /*6880*/  F2FP.SATFINITE.E4M3.F32.PACK_AB_MERGE_C R150, R67, R66, RZ ;  /* 0x000000424396723e */ /* 0x004fe200048070ff */
[----:B------:R-:W-:-:S03]  /*6890*/  FADD2 R26, R26.F32x2.HI_LO, R66.F32x2.HI_LO ;  /* 0x000000421a1a724b */ /* 0x000fc60000000000 */
[----:B------:R-:W-:Y:S01]  /*68a0*/  PRMT R15, R15, 0x5410, R150 ;  /* 0x000054100f0f7816 */ /* 0x000fe20000000096 */
[----:B------:R-:W-:Y:S01]  /*68b0*/  FADD2 R26, R26.F32x2.HI_LO, R74.F32x2.HI_LO ;  /* 0x0000004a1a1a724b */ /* 0x000fe20000000000 */
[----:B------:R-:W-:Y:S01]  /*68c0*/  LOP3.LUT R150, R3, 0x50, RZ, 0xfc, !PT ;  /* 0x0000005003967812 */ /* 0x000fe200078efcff */
[----:B------:R-:W-:Y:S02]  /*68d0*/  MUFU.EX2 R62, R62 ;  /* 0x0000003e003e7308 */ /* 0x000fe40000000800 */
[----:B------:R-:W-:Y:S01]  /*68e0*/  FADD2 R26, R26.F32x2.HI_LO, R82.F32x2.HI_LO ;  /* 0x000000521a1a724b */ /* 0x000fe20000000000 */
[----:B------:R-:W-:-:S05]  /*68f0*/  R2UR UR4, R150 ;  /* 0x00000000960472ca */ /* 0x000fca00000e0000 */
        /* <DEDUP_REMOVED lines=10> */
[----:B------:R-:W-:Y:S02]  /*69a0*/  FADD2 R22, R22.F32x2.HI_LO, R70.F32x2.HI_LO ;  /* 0x000000461616724b */ /* 0x000fe40000000000 */
[----:B------:R-:W-:Y:S01]  /*69b0*/  MUFU.EX2 R106, R106 ;  /* 0x0000006a006a7308 */ /* 0x000fe20000000800 */
[----:B------:R2:W-:Y:S01]  /*69c0*/  STTM.x8 tmem[UR5], R12 ;  /* 0x0000000c000079ed */ /* 0x0005e200081c0005 */
[----:B------:R-:W-:-:S06]  /*69d0*/  FADD2 R22, R22.F32x2.HI_LO, R78.F32x2.HI_LO ;  /* 0x0000004e1616724b */ /* 0x000fcc0000000000 */
        /* <DEDUP_REMOVED lines=9> */
[----:B------:R-:W-:Y:S01]  /*6a70*/  MUFU.EX2 R121, R121 ;  /* 0x0000007900797308 */ /* 0x000fe20000000800 */
[----:B-1----:R-:W-:-:S07]  /*6a80*/  F2FP.SATFINITE.E4M3.F32.PACK_AB_MERGE_C R11, R119, R118, RZ ;  /* 0x00000076770b723e */ /* 0x002fce00048070ff */
[----:B------:R-:W-:Y:S08]  /*6a90*/  MUFU.EX2 R36, R36 ;  /* 0x0000002400247308 */ /* 0x000ff00000000800 */
[----:B------:R-:W1:Y:S08]  /*6aa0*/  MUFU.EX2 R37, R37 ;  /* 0x0000002500257308 */ /* 0x000e700000000800 */
[----:B------:R-:W-:Y:S08]  /*6ab0*/  MUFU.EX2 R38, R38 ;  /* 0x0000002600267308 */ /* 0x000ff00000000800 */
[----:B------:R-:W3:Y:S01]  /*6ac0*/  MUFU.EX2 R39, R39 ;  /* 0x0000002700277308 */ /* 0x000ee20000000800 */
[----:B-1----:R-:W-:-:S07]  /*6ad0*/  F2FP.SATFINITE.E4M3.F32.PACK_AB_MERGE_C R2, R37, R36, RZ ;  /* 0x000000242502723e */ /* 0x002fce00048070ff */
[----:B------:R-:W-:Y:S08]  /*6ae0*/  MUFU.EX2 R108, R108 ;  /* 0x0000006c006c7308 */ /* 0x000ff00000000800 */
[----:B------:R-:W1:Y:S01]  /*6af0*/  MUFU.EX2 R109, R109 ;  /* 0x0000006d006d7308 */ /* 0x000e620000000800 */
[----:B---3--:R-:W-:-:S04]  /*6b00*/  F2FP.SATFINITE.E4M3.F32.PACK_AB_MERGE_C R7, R39, R38, RZ ;  /* 0x000000262707723e */ /* 0x008fc800048070ff */
[----:B--2---:R-:W-:-:S03]  /*6b10*/  PRMT R12, R2, 0x5410, R7 ;  /* 0x00005410020c7816 */ /* 0x004fc60000000007 */
[----:B------:R-:W-:Y:S08]  /*6b20*/  MUFU.EX2 R112, R112 ;  /* 0x0000007000707308 */ /* 0x000ff00000000800 */
[----:B------:R-:W2:Y:S01]  /*6b30*/  MUFU.EX2 R113, R113 ;  /* 0x0000007100717308 */ /* 0x000ea20000000800 */
[----:B-1----:R-:W-:Y:S01]  /*6b40*/  F2FP.SATFINITE.E4M3.F32.PACK_AB_MERGE_C R9, R109, R108, RZ ;  /* 0x0000006c6d09723e */ /* 0x002fe200048070ff */
[----:B------:R-:W-:-:S04]  /*6b50*/  FADD2 R24, R24.F32x2.HI_LO, R108.F32x2.HI_LO ;  /* 0x0000006c1818724b */ /* 0x000fc80000000000 */
[----:B------:R-:W-:Y:S02]  /*6b60*/  FADD2 R24, R24.F32x2.HI_LO, R118.F32x2.HI_LO ;  /* 0x000000761818724b */ /* 0x000fe40000000000 */
[----:B------:R-:W-:Y:S08]  /*6b70*/  MUFU.EX2 R114, R114 ;  /* 0x0000007200727308 */ /* 0x000ff00000000800 */
[----:B------:R-:W1:Y:S01]  /*6b80*/  MUFU.EX2 R115, R115 ;  /* 0x0000007300737308 */ /* 0x000e620000000800 */
[----:B--2---:R-:W-:Y:S01]  /*6b90*/  F2FP.SATFINITE.E4M3.F32.PACK_AB_MERGE_C R6, R113, R112, RZ ;  /* 0x000000707106723e */ /* 0x004fe200048070ff */
[----:B------:R-:W-:-:S03]  /*6ba0*/  FADD2 R26, R26.F32x2.HI_LO, R112.F32x2.HI_LO ;  /* 0x000000701a1a724b */ /* 0x000fc60000000000 */
[----:B------:R-:W-:Y:S01]  /*6bb0*/  PRMT R9, R9, 0x5410, R6 ;  /* 0x0000541009097816 */ /* 0x000fe20000000006 */
[----:B------:R-:W-:Y:S02]  /*6bc0*/  FADD2 R26, R26.F32x2.HI_LO, R120.F32x2.HI_LO ;  /* 0x000000781a1a724b */ /* 0x000fe40000000000 */
        /* <DEDUP_REMOVED lines=10> */
[----:B------:R-:W-:Y:S01]  /*6c70*/  FADD2 R22, R22.F32x2.HI_LO, R38.F32x2.HI_LO ;  /* 0x000000261616724b */ /* 0x000fe20000000000 */
[----:B------:R-:W-:Y:S01]  /*6c80*/  LOP3.LUT R151, R3, 0x58, RZ, 0xfc, !PT ;  /* 0x0000005803977812 */ /* 0x000fe200078efcff */
[----:B------:R-:W-:Y:S08]  /*6c90*/  MUFU.EX2 R42, R42 ;  /* 0x0000002a002a7308 */ /* 0x000ff00000000800 */
[----:B------:R-:W2:Y:S01]  /*6ca0*/  MUFU.EX2 R43, R43 ;  /* 0x0000002b002b7308 */ /* 0x000ea20000000800 */
[----:B-1----:R-:W-:Y:S01]  /*6cb0*/  F2FP.SATFINITE.E4M3.F32.PACK_AB_MERGE_C R13, R41, R40, RZ ;  /* 0x00000028290d723e */ /* 0x002fe200048070ff */
[----:B------:R-:W-:-:S06]  /*6cc0*/  FADD2 R24, R24.F32x2.HI_LO, R40.F32x2.HI_LO ;  /* 0x000000281818724b */ /* 0x000fcc0000000000 */
[----:B------:R-:W-:Y:S08]  /*6cd0*/  MUFU.EX2 R44, R44 ;  /* 0x0000002c002c7308 */ /* 0x000ff00000000800 */
[----:B------:R-:W1:Y:S01]  /*6ce0*/  MUFU.EX2 R45, R45 ;  /* 0x0000002d002d7308 */ /* 0x000e620000000800 */
[----:B--2---:R-:W-:-:S07]  /*6cf0*/  FADD2 R26, R26.F32x2.HI_LO, R42.F32x2.HI_LO ;  /* 0x0000002a1a1a724b */ /* 0x004fce0000000000 */
        /* <DEDUP_REMOVED lines=25> */
[----:B-1----:R-:W-:-:S07]  /*6e90*/  FADD2 R24, R24.F32x2.HI_LO, R126.F32x2.HI_LO ;  /* 0x0000007e1818724b */ /* 0x002fce0000000000 */
[----:B------:R-:W-:Y:S08]  /*6ea0*/  MUFU.EX2 R134, R134 ;  /* 0x0000008600867308 */ /* 0x000ff00000000800 */
[----:B------:R-:W1:Y:S01]  /*6eb0*/  MUFU.EX2 R135, R135 ;  /* 0x0000008700877308 */ /* 0x000e620000000800 */
[----:B--2---:R-:W-:Y:S01]  /*6ec0*/  F2FP.SATFINITE.E4M3.F32.PACK_AB_MERGE_C R2, R129, R128, RZ ;  /* 0x000000808102723e */ /* 0x004fe200048070ff */
[----:B------:R-:W-:-:S06]  /*6ed0*/  FADD2 R26, R26.F32x2.HI_LO, R128.F32x2.HI_LO ;  /* 0x000000801a1a724b */ /* 0x000fcc0000000000 */
[----:B------:R-:W-:Y:S08]  /*6ee0*/  MUFU.EX2 R138, R138 ;  /* 0x0000008a008a7308 */ /* 0x000ff00000000800 */
[----:B------:R-:W2:Y:S01]  /*6ef0*/  MUFU.EX2 R139, R139 ;  /* 0x0000008b008b7308 */ /* 0x000ea20000000800 */
[----:B-1----:R-:W-:Y:S01]  /*6f00*/  F2FP.SATFINITE.E4M3.F32.PACK_AB_MERGE_C R7, R135, R134, RZ ;  /* 0x000000868707723e */ /* 0x002fe200048070ff */
[----:B------:R-:W-:-:S06]  /*6f10*/  FADD2 R24, R24.F32x2.HI_LO, R134.F32x2.HI_LO ;  /* 0x000000861818724b */ /* 0x000fcc0000000000 */
[----:B------:R-:W-:Y:S08]  /*6f20*/  MUFU.EX2 R140, R140 ;  /* 0x0000008c008c7308 */ /* 0x000ff00000000800 */
[----:B------:R-:W-:Y:S01]  /*6f30*/  MUFU.EX2 R141, R141 ;  /* 0x0000008d008d7308 */ /* 0x000fe20000000800 */
[----:B--2---:R-:W-:-:S07]  /*6f40*/  FADD2 R26, R26.F32x2.HI_LO, R138.F32x2.HI_LO ;  /* 0x0000008a1a1a724b */ /* 0x004fce0000000000 */
[----:B------:R-:W-:Y:S08]  /*6f50*/  MUFU.EX2 R146, R146 ;  /* 0x0000009200927308 */ /* 0x000ff00000000800 */
[----:B------:R-:W-:Y:S08]  /*6f60*/  MUFU.EX2 R147, R147 ;  /* 0x0000009300937308 */ /* 0x000ff00000000800 */
[----:B------:R1:W-:Y:S08]  /*6f70*/  MUFU.EX2 R136, R4 ;  /* 0x0000000400887308 */ /* 0x0003f00000000800 */
[----:B------:R-:W-:Y:S08]  /*6f80*/  MUFU.EX2 R148, R148 ;  /* 0x0000009400947308 */ /* 0x000ff00000000800 */
[----:B------:R-:W2:Y:S01]  /*6f90*/  MUFU.EX2 R149, R149 ;  /* 0x0000009500957308 */ /* 0x000ea20000000800 */
[----:B-1----:R-:W-:-:S04]  /*6fa0*/  F2FP.SATFINITE.E4M3.F32.PACK_AB_MERGE_C R4, R121, R120, RZ ;  /* 0x000000787904723e */ /* 0x002fc800048070ff */
[----:B------:R-:W-:Y:S02]  /*6fb0*/  PRMT R11, R11, 0x5410, R4 ;  /* 0x000054100b0b7816 */ /* 0x000fe40000000004 */
[----:B------:R-:W-:Y:S01]  /*6fc0*/  F2FP.SATFINITE.E4M3.F32.PACK_AB_MERGE_C R4, R43, R42, RZ ;  /* 0x0000002a2b04723e */ /* 0x000fe200048070ff */
[----:B------:R-:W-:Y:S03]  /*6fd0*/  MUFU.EX2 R144, R144 ;  /* 0x0000009000907308 */ /* 0x000fe60000000800 */
[----:B------:R-:W-:-:S05]  /*6fe0*/  PRMT R13, R13, 0x5410, R4 ;  /* 0x000054100d0d7816 */ /* 0x000fca0000000004 */
[----:B------:R-:W1:Y:S01]  /*6ff0*/  MUFU.EX2 R145, R145 ;  /* 0x0000009100917308 */ /* 0x000e620000000800 */
[----:B--2---:R-:W-:-:S07]  /*7000*/  FADD2 R24, R24.F32x2.HI_LO, R148.F32x2.HI_LO ;  /* 0x000000941818724b */ /* 0x004fce0000000000 */
[----:B------:R-:W-:Y:S08]  /*7010*/  MUFU.EX2 R122, R122 ;  /* 0x0000007a007a7308 */ /* 0x000ff00000000800 */
[----:B------:R-:W2:Y:S01]  /*7020*/  MUFU.EX2 R123, R123 ;  /* 0x0000007b007b7308 */ /* 0x000ea20000000800 */
[----:B-1----:R-:W-:-:S07]  /*7030*/  FADD2 R26, R26.F32x2.HI_LO, R144.F32x2.HI_LO ;  /* 0x000000901a1a724b */ /* 0x002fce0000000000 */
[----:B------:R-:W-:Y:S08]  /*7040*/  MUFU.EX2 R124, R124 ;  /* 0x0000007c007c7308 */ /* 0x000ff00000000800 */
[----:B------:R-:W1:Y:S01]  /*7050*/  MUFU.EX2 R125, R125 ;  /* 0x0000007d007d7308 */ /* 0x000e620000000800 */
[----:B--2---:R-:W-:Y:S01]  /*7060*/  F2FP.SATFINITE.E4M3.F32.PACK_AB_MERGE_C R4, R123, R122, RZ ;  /* 0x0000007a7b04723e */ /* 0x004fe200048070ff */
[----:B------:R-:W-:-:S04]  /*7070*/  FADD2 R20, R20.F32x2.HI_LO, R122.F32x2.HI_LO ;  /* 0x0000007a1414724b */ /* 0x000fc80000000000 */
[----:B------:R-:W-:Y:S02]  /*7080*/  FADD2 R20, R20.F32x2.HI_LO, R130.F32x2.HI_LO ;  /* 0x000000821414724b */ /* 0x000fe40000000000 */
[----:B------:R-:W-:Y:S02]  /*7090*/  MUFU.EX2 R142, R142 ;  /* 0x0000008e008e7308 */ /* 0x000fe40000000800 */
[----:B------:R-:W-:-:S06]  /*70a0*/  FADD2 R20, R20.F32x2.HI_LO, R140.F32x2.HI_LO ;  /* 0x0000008c1414724b */ /* 0x000fcc0000000000 */
[----:B------:R-:W2:Y:S01]  /*70b0*/  MUFU.EX2 R143, R143 ;  /* 0x0000008f008f7308 */ /* 0x000ea20000000800 */
[----:B-1----:R-:W-:Y:S01]  /*70c0*/  F2FP.SATFINITE.E4M3.F32.PACK_AB_MERGE_C R17, R125, R124, RZ ;  /* 0x0000007c7d11723e */ /* 0x002fe200048070ff */
[----:B------:R-:W-:-:S03]  /*70d0*/  FADD2 R22, R22.F32x2.HI_LO, R124.F32x2.HI_LO ;  /* 0x0000007c1616724b */ /* 0x000fc60000000000 */
[----:B------:R-:W-:Y:S01]  /*70e0*/  PRMT R4, R4, 0x5410, R17 ;  /* 0x0000541004047816 */ /* 0x000fe20000000011 */
[----:B------:R-:W-:Y:S02]  /*70f0*/  FADD2 R22, R22.F32x2.HI_LO, R132.F32x2.HI_LO ;  /* 0x000000841616724b */ /* 0x000fe40000000000 */
[----:B------:R1:W3:Y:S02]  /*7100*/  MUFU.EX2 R137, R5 ;  /* 0x0000000500897308 */ /* 0x0002e40000000800 */
[----:B------:R-:W-:-:S06]  /*7110*/  FADD2 R22, R22.F32x2.HI_LO, R146.F32x2.HI_LO ;  /* 0x000000921616724b */ /* 0x000fcc0000000000 */
[----:B------:R-:W-:Y:S01]  /*7120*/  MUFU.EX2 R154, R154 ;  /* 0x0000009a009a7308 */ /* 0x000fe20000000800 */
[----:B--2---:R-:W-:-:S07]  /*7130*/  FADD2 R20, R20.F32x2.HI_LO, R142.F32x2.HI_LO ;  /* 0x0000008e1414724b */ /* 0x004fce0000000000 */
[----:B------:R-:W-:Y:S01]  /*7140*/  MUFU.EX2 R34, R34 ;  /* 0x0000002200227308 */ /* 0x000fe20000000800 */
[----:B-1----:R-:W-:Y:S01]  /*7150*/  F2FP.SATFINITE.E4M3.F32.PACK_AB_MERGE_C R5, R47, R46, RZ ;  /* 0x0000002e2f05723e */ /* 0x002fe200048070ff */
[----:B---3--:R-:W-:-:S03]  /*7160*/  FADD2 R22, R22.F32x2.HI_LO, R136.F32x2.HI_LO ;  /* 0x000000881616724b */ /* 0x008fc60000000000 */
[----:B------:R-:W-:Y:S01]  /*7170*/  PRMT R14, R14, 0x5410, R5 ;  /* 0x000054100e0e7816 */ /* 0x000fe20000000005 */
[----:B------:R-:W-:Y:S01]  /*7180*/  FADD2 R20, R20.F32x2.HI_LO, R22.F32x2.HI_LO ;  /* 0x000000161414724b */ /* 0x000fe20000000000 */
[----:B------:R-:W-:Y:S01]  /*7190*/  F2FP.SATFINITE.E4M3.F32.PACK_AB_MERGE_C R5, R127, R126, RZ ;  /* 0x0000007e7f05723e */ /* 0x000fe200048070ff */
[----:B------:R-:W1:Y:S01]  /*71a0*/  MUFU.EX2 R35, R35 ;  /* 0x0000002300237308 */ /* 0x000e620000000800 */
[----:B------:R2:W-:Y:S01]  /*71b0*/  STTM.x8 tmem[UR4], R8 ;  /* 0x00000008000079ed */ /* 0x0005e200081c0004 */
[----:B------:R-:W-:Y:S01]  /*71c0*/  R2UR UR4, R151 ;  /* 0x00000000970472ca */ /* 0x000fe200000e0000 */
[----:B------:R-:W3:Y:S01]  /*71d0*/  FENCE.VIEW.ASYNC.T ;  /* 0x00000000000073c6 */ /* 0x000ee20000000200 */
[----:B------:R-:W-:Y:S02]  /*71e0*/  PRMT R5, R5, 0x5410, R2 ;  /* 0x0000541005057816 */ /* 0x000fe40000000002 */
[----:B------:R-:W-:Y:S02]  /*71f0*/  F2FP.SATFINITE.E4M3.F32.PACK_AB_MERGE_C R2, R145, R144, RZ ;  /* 0x000000909102723e */ /* 0x000fe400048070ff */
[----:B------:R-:W4:Y:S01]  /*7200*/  MUFU.EX2 R155, R155 ;  /* 0x0000009b009b7308 */ /* 0x000f220000000800 */
[----:B-1----:R-:W-:-:S02]  /*7210*/  FADD2 R26, R26.F32x2.HI_LO, R34.F32x2.HI_LO ;  /* 0x000000221a1a724b */ /* 0x002fc40000000000 */
[----:B----4-:R-:W-:-:S04]  /*7220*/  FADD2 R24, R24.F32x2.HI_LO, R154.F32x2.HI_LO ;  /* 0x0000009a1818724b */ /* 0x010fc80000000000 */
[----:B------:R-:W-:-:S04]  /*7230*/  FADD2 R24, R24.F32x2.HI_LO, R26.F32x2.HI_LO ;  /* 0x0000001a1818724b */ /* 0x000fc80000000000 */
[----:B------:R-:W-:Y:S01]  /*7240*/  FADD2 R20, R20.F32x2.HI_LO, R24.F32x2.HI_LO ;  /* 0x000000181414724b */ /* 0x000fe20000000000 */
[----:B--2---:R-:W-:Y:S02]  /*7250*/  F2FP.SATFINITE.E4M3.F32.PACK_AB_MERGE_C R10, R139, R138, RZ ;  /* 0x0000008a8b0a723e */ /* 0x004fe400048070ff */
[----:B------:R-:W-:Y:S02]  /*7260*/  F2FP.SATFINITE.E4M3.F32.PACK_AB_MERGE_C R11, R147, R146, RZ ;  /* 0x00000092930b723e */ /* 0x000fe400048070ff */
[----:B------:R-:W-:Y:S02]  /*7270*/  F2FP.SATFINITE.E4M3.F32.PACK_AB_MERGE_C R8, R141, R140, RZ ;  /* 0x0000008c8d08723e */ /* 0x000fe400048070ff */
[----:B------:R-:W-:Y:S02]  /*7280*/  F2FP.SATFINITE.E4M3.F32.PACK_AB_MERGE_C R9, R149, R148, RZ ;  /* 0x000000949509723e */ /* 0x000fe400048070ff */
[----:B------:R-:W-:Y:S02]  /*7290*/  PRMT R7, R7, 0x5410, R10 ;  /* 0x0000541007077816 */ /* 0x000fe4000000000a */
[----:B------:R-:W-:-:S02]  /*72a0*/  PRMT R8, R8, 0x5410, R11 ;  /* 0x0000541008087816 */ /* 0x000fc4000000000b */
[----:B------:R-:W-:Y:S02]  /*72b0*/  F2FP.SATFINITE.E4M3.F32.PACK_AB_MERGE_C R13, R137, R136, RZ ;  /* 0x00000088890d723e */ /* 0x000fe400048070ff */
[----:B------:R-:W-:Y:S02]  /*72c0*/  F2FP.SATFINITE.E4M3.F32.PACK_AB_MERGE_C R10, R143, R142, RZ ;  /* 0x0000008e8f0a723e */ /* 0x000fe400048070ff */
[----:B------:R-:W-:Y:S02]  /*72d0*/  F2FP.SATFINITE.E4M3.F32.PACK_AB_MERGE_C R12, R35, R34, RZ ;  /* 0x00000022230c723e */ /* 0x000fe400048070ff */
[----:B------:R-:W-:Y:S02]  /*72e0*/  F2FP.SATFINITE.E4M3.F32.PACK_AB_MERGE_C R11, R155, R154, RZ ;  /* 0x0000009a9b0b723e */ /* 0x000fe400048070ff */
[----:B------:R-:W-:Y:S01]  /*72f0*/  PRMT R9, R9, 0x5410, R2 ;  /* 0x0000541009097816 */ /* 0x000fe20000000002 */
[----:B------:R-:W-:Y:S01]  /*7300*/  IMAD.MOV.U32 R2, RZ, RZ, 0x1 ;  /* 0x00000001ff027424 */ /* 0x000fe200078e00ff */
[----:B------:R-:W-:-:S02]  /*7310*/  PRMT R10, R10, 0x5410, R13 ;  /* 0x000054100a0a7816 */ /* 0x000fc4000000000d */
[----:B------:R-:W-:Y:S01]  /*7320*/  PRMT R11, R11, 0x5410, R12 ;  /* 0x000054100b0b7816 */ /* 0x000fe2000000000c */
[----:B---3--:R1:W-:Y:S03]  /*7330*/  SYNCS.ARRIVE.TRANS64.ART0 RZ, [UR12], R2 ;  /* 0x00000002ffff79a7 */ /* 0x0083e6000850000c */
[----:B------:R1:W-:Y:S01]  /*7340*/  STTM.x8 tmem[UR4], R4 ;  /* 0x00000004000079ed */ /* 0x0003e200081c0004 */
[----:B------:R-:W2:Y:S02]  /*7350*/  FENCE.VIEW.ASYNC.T ;  /* 0x00000000000073c6 */ /* 0x000ea40000000200 */
[----:B--2---:R-:W-:Y:S01]  /*7360*/  NOP ;  /* 0x0000000000007918 */ /* 0x004fe20000000000 */
[----:B------:R1:W-:Y:S01]  /*7370*/  @P0 SYNCS.ARRIVE.TRANS64.ART0 RZ, [UR16+0x120], R2 ;  /* 0x00012002ffff09a7 */ /* 0x0003e20008500010 */
[----:B------:R-:W-:-:S04]  /*7380*/  UIADD3 UR4, UPT, UPT, UR8, -0x100, URZ ;  /* 0xffffff0008047890 */ /* 0x000fc8000fffe0ff */
[----:B------:R-:W-:Y:S01]  /*7390*/  USHF.R.S32.HI UR5, URZ, 0x1f, UR4 ;  /* 0x0000001fff057899 */ /* 0x000fe20008011404 */
[----:B------:R-:W2:Y:S03]  /*73a0*/  SYNCS.PHASECHK.TRANS64.TRYWAIT P0, [UR17], RZ ;  /* 0x000000ffff0075a7 */ /* 0x000ea60008001111 */
[----:B------:R-:W-:-:S04]  /*73b0*/  ULEA.HI UR4, UR5, UR4, URZ, 0x7 ;  /* 0x0000000405047291 */ /* 0x000fc8000f8f38ff */
[----:B------:R-:W-:-:S04]  /*73c0*/  USHF.R.S32.HI UR4, URZ, 0x7, UR4 ;  /* 0x00000007ff047899 */ /* 0x000fc80008011404 */
[----:B------:R-:W-:-:S04]  /*73d0*/  UISETP.LT.AND UP0, UPT, URZ, UR4, UPT ;  /* 0x00000004ff00728c */ /* 0x000fc8000bf01270 */
[----:B------:R-:W-:-:S04]  /*73e0*/  USEL UR20, URZ, UR4, !UP0 ;  /* 0x00000004ff147287 */ /* 0x000fc8000c000000 */
[----:B------:R-:W-:-:S04]  /*73f0*/  UIADD3 UR4, UPT, UPT, UR21, -UR20, URZ ;  /* 0x8000001415047290 */ /* 0x000fc8000fffe0ff */
[----:B------:R-:W-:Y:S01]  /*7400*/  UISETP.GE.AND UP0, UPT, UR4, 0x1, UPT ;  /* 0x000000010400788c */ /* 0x000fe2000bf06270 */
[----:B-12---:R-:W-:Y:S10]  /*7410*/  @!P0 BRA `(.L_x_45) ;  /* 0x0000008000408947 */ /* 0x006ff40003800000 */
.L_x_116:
[----:B------:R-:W-:Y:S01]  /*7420*/  FADD R2, R20, R21 ;  /* 0x0000001514027221 */ /* 0x000fe20000000000 */
[----:B------:R-:W-:Y:S01]  /*7430*/  UMOV UR9, 0x1 ;  /* 0x0000000100097882 */ /* 0x000fe20000000000 */
[----:B------:R-:W-:Y:S01]  /*7440*/  UMOV UR10, 0x1 ;  /* 0x00000001000a7882 */ /* 0x000fe20000000000 */
[----:B------:R-:W-:Y:S05]  /*7450*/  BRA.U !UP0, `(.L_x_46) ;  /* 0x0000002908607547 */ /* 0x000fea000b800000 */
[----:B------:R-:W-:Y:S01]  /*7460*/  IADD3 R153, PT, PT, R153, UR15, RZ ;  /* 0x0000000f99997c10 */ /* 0x000fe2000fffe0ff */
[----:B------:R-:W1:Y:S01]  /*7470*/  LDCU UR22, c[0x0][0x380] ;  /* 0x00007000ff1677ac */ /* 0x000e620008000800 */
[----:B------:R-:W2:Y:S01]  /*7480*/  LDCU UR5, c[0x0][0x600] ;  /* 0x0000c000ff0577ac */ /* 0x000ea20008000800 */
[----:B------:R-:W-:Y:S01]  /*7490*/  UIADD3 UR11, UPT, UPT, -UR11, UR20, URZ ;  /* 0x000000140b0b7290 */ /* 0x000fe2000fffe1ff */
[----:B------:R-:W-:Y:S01]  /*74a0*/  UMOV UR10, 0x1 ;  /* 0x00000001000a7882 */ /* 0x000fe20000000000 */
[----:B------:R-:W-:Y:S01]  /*74b0*/  UMOV UR8, UR21 ;  /* 0x0000001500087c82 */ /* 0x000fe20008000000 */
[----:B------:R-:W-:Y:S01]  /*74c0*/  UMOV UR9, 0x1 ;  /* 0x0000000100097882 */ /* 0x000fe20000000000 */
[----:B------:R-:W-:-:S08]  /*74d0*/  UMOV UR15, URZ ;  /* 0x000000ff000f7c82 */ /* 0x000fd00008000000 */
.L_x_49:
[----:B------:R-:W-:Y:S01]  /*74e0*/  USHF.L.U32 UR4, UR10, 0x1f, URZ ;  /* 0x0000001f0a047899 */ /* 0x000fe200080006ff */
[----:B------:R-:W-:Y:S01]  /*74f0*/  R2UR UR6, R3 ;  /* 0x00000000030672ca */ /* 0x000fe200000e0000 */
[----:B------:R-:W-:-:S04]  /*7500*/  UIADD3 UR8, UPT, UPT, UR8, -0x1, URZ ;  /* 0xffffffff08087890 */ /* 0x000fc8000fffe0ff */
[----:B------:R-:W-:Y:S01]  /*7510*/  MOV R4, UR4 ;  /* 0x0000000400047c02 */ /* 0x000fe20008000f00 */
[----:B------:R-:W-:-:S03]  /*7520*/  UISETP.LT.AND UP0, UPT, URZ, UR8, UPT ;  /* 0x00000008ff00728c */ /* 0x000fc6000bf01270 */
[----:B------:R-:W3:Y:S01]  /*7530*/  SYNCS.PHASECHK.TRANS64.TRYWAIT P0, [UR18], R4 ;  /* 0x00000004ff0075a7 */ /* 0x000ee20008001112 */
[----:B------:R-:W-:Y:S01]  /*7540*/  USEL UR7, URZ, UR8, !UP0 ;  /* 0x00000008ff077287 */ /* 0x000fe2000c000000 */
[----:B---3--:R-:W-:Y:S11]  /*7550*/  @!P0 BRA `(.L_x_47) ;  /* 0x0000008000048947 */ /* 0x008ff60003800000 */
.L_x_118:
[----:B---3--:R-:W3:Y:S01]  /*7560*/  LDTM.x32 R4, tmem[UR6] ;  /* 0x00000006000479ee */ /* 0x008ee200082c0000 */
[----:B-1----:R-:W-:Y:S01]  /*7570*/  ULEA UR4, UR7, UR22, 0x7 ;  /* 0x0000001607047291 */ /* 0x002fe2000f8e38ff */
[----:B------:R-:W-:Y:S01]  /*7580*/  IMAD.MOV.U32 R136, RZ, RZ, -0x1 ;  /* 0xffffffffff887424 */ /* 0x000fe200078e00ff */
[----:B------:R-:W-:Y:S01]  /*7590*/  R2UR UR6, R151 ;  /* 0x00000000970672ca */ /* 0x000fe200000e0000 */
[----:B--2---:R-:W-:-:S03]  /*75a0*/  IMAD.U32 R156, RZ, RZ, UR5 ;  /* 0x00000005ff9c7e24 */ /* 0x004fc6000f8e00ff */
[----:B------:R-:W-:Y:S02]  /*75b0*/  IADD3 R137, PT, PT, -R153, UR4, RZ ;  /* 0x0000000499897c10 */ /* 0x000fe4000fffe1ff */
[----:B------:R-:W-:Y:S02]  /*75c0*/  R2UR UR4, R84 ;  /* 0x00000000540472ca */ /* 0x000fe400000e0000 */
[----:B------:R-:W-:-:S04]  /*75d0*/  VIADDMNMX R37, R137, 0x1f, RZ, !PT ;  /* 0x0000001f89257846 */ /* 0x000fc800078001ff */
[----:B------:R-:W-:-:S04]  /*75e0*/  SHF.R.U32.HI R36, RZ, R37, R136 ;  /* 0x00000025ff247219 */ /* 0x000fc80000011688 */
[----:B------:R-:W-:-:S03]  /*75f0*/  R2P PR, R36, 0x7e ;  /* 0x0000007e24007804 */ /* 0x000fc60000000000 */
[----:B------:R-:W1:Y:S01]  /*7600*/  LDTM.x32 R52, tmem[UR4] ;  /* 0x00000004003479ee */ /* 0x000e6200082c0000 */
[----:B------:R-:W-:Y:S02]  /*7610*/  R2UR UR4, R85 ;  /* 0x00000000550472ca */ /* 0x000fe400000e0000 */
[----:B---3--:R-:W-:Y:S02]  /*7620*/  SEL R97, R5, 0xff800000, P1 ;  /* 0xff80000005617807 */ /* 0x008fe40000800000 */
        /* <DEDUP_REMOVED lines=43> */
[----:B------:R-:W2:Y:S01]  /*78e0*/  LDTM.x32 R20, tmem[UR4] ;  /* 0x00000004001479ee */ /* 0x000ea200082c0000 */
[----:B-1----:R-:W-:Y:S02]  /*78f0*/  SEL R53, R53, 0xff800000, P1 ;  /* 0xff80000035357807 */ /* 0x002fe40000800000 */
        /* <DEDUP_REMOVED lines=15> */
[----:B------:R-:W-:Y:S02]  /*79f0*/  R2P PR, R4.B2, 0x7f ;  /* 0x0000007f04007804 */ /* 0x000fe40000002000 */
[----:B------:R-:W-:-:S03]  /*7a00*/  FMNMX R157, R100, R101, !PT ;  /* 0x00000065649d7209 */ /* 0x000fc60007800000 */
        /* <DEDUP_REMOVED lines=8> */
[----:B------:R-:W-:-:S03]  /*7a90*/  FMNMX3 R157, R157, R106, R107, !PT ;  /* 0x0000006a9d9d7276 */ /* 0x000fc6000780006b */
        /* <DEDUP_REMOVED lines=21> */
[----:B--2---:R-:W-:Y:S02]  /*7bf0*/  SEL R127, R21, 0xff800000, P1 ;  /* 0xff800000157f7807 */ /* 0x004fe40000800000 */
[----:B------:R-:W-:Y:S02]  /*7c00*/  SEL R120, R22, 0xff800000, P2 ;  /* 0xff80000016787807 */ /* 0x000fe40001000000 */
[----:B------:R-:W-:-:S02]  /*7c10*/  SEL R121, R23, 0xff800000, P3 ;  /* 0xff80000017797807 */ /* 0x000fc40001800000 */
[----:B------:R-:W-:Y:S02]  /*7c20*/  SEL R122, R24, 0xff800000, P4 ;  /* 0xff800000187a7807 */ /* 0x000fe40002000000 */
[----:B------:R-:W-:Y:S02]  /*7c30*/  SEL R123, R25, 0xff800000, P5 ;  /* 0xff800000197b7807 */ /* 0x000fe40002800000 */
[----:B------:R-:W-:Y:S02]  /*7c40*/  SEL R130, R26, 0xff800000, P6 ;  /* 0xff8000001a827807 */ /* 0x000fe40003000000 */
[----:B------:R-:W-:Y:S02]  /*7c50*/  R2P PR, R138.B1, 0x7f ;  /* 0x0000007f8a007804 */ /* 0x000fe40000001000 */
[----:B------:R-:W-:Y:S02]  /*7c60*/  VIADDMNMX R137, R137, 0x7f, RZ, !PT ;  /* 0x0000007f89897846 */ /* 0x000fe400078001ff */
[----:B------:R-:W-:-:S02]  /*7c70*/  FMNMX3 R157, R157, R112, R113, !PT ;  /* 0x000000709d9d7276 */ /* 0x000fc40007800071 */
        /* <DEDUP_REMOVED lines=9> */
[----:B------:R-:W-:Y:S02]  /*7d10*/  FMNMX3 R157, R157, R118, R119, !PT ;  /* 0x000000769d9d7276 */ /* 0x000fe40007800077 */
        /* <DEDUP_REMOVED lines=11> */
[----:B------:R-:W-:Y:S02]  /*7dd0*/  LOP3.LUT P0, RZ, R138, 0x800000, RZ, 0xc0, !PT ;  /* 0x008000008aff7812 */ /* 0x000fe4000780c0ff */
[----:B------:R-:W-:Y:S02]  /*7de0*/  SEL R40, R40, 0xff800000, P4 ;  /* 0xff80000028287807 */ /* 0x000fe40002000000 */
[----:B------:R-:W-:Y:S02]  /*7df0*/  SEL R43, R43, 0xff800000, P0 ;  /* 0xff8000002b2b7807 */ /* 0x000fe40000000000 */
[----:B------:R-:W-:-:S02]  /*7e00*/  SEL R41, R41, 0xff800000, P5 ;  /* 0xff80000029297807 */ /* 0x000fc40002800000 */
[----:B------:R-:W-:Y:S02]  /*7e10*/  SEL R42, R42, 0xff800000, P6 ;  /* 0xff8000002a2a7807 */ /* 0x000fe40003000000 */
[----:B------:R-:W-:Y:S02]  /*7e20*/  R2P PR, R138.B3, 0x7f ;  /* 0x0000007f8a007804 */ /* 0x000fe40000003000 */
[----:B------:R-:W-:Y:S02]  /*7e30*/  FMNMX3 R157, R157, R58, R59, !PT ;  /* 0x0000003a9d9d7276 */ /* 0x000fe4000780003b */
[----:B------:R-:W-:Y:S02]  /*7e40*/  R2UR UR4, R85 ;  /* 0x00000000550472ca */ /* 0x000fe400000e0000 */
[----:B------:R-:W-:Y:S02]  /*7e50*/  SEL R44, R44, 0xff800000, P0 ;  /* 0xff8000002c2c7807 */ /* 0x000fe40000000000 */
[----:B------:R-:W-:-:S02]  /*7e60*/  ISETP.GT.AND P0, PT, R138, -0x1, PT ;  /* 0xffffffff8a00780c */ /* 0x000fc40003f04270 */
        /* <DEDUP_REMOVED lines=8> */
[----:B------:R-:W-:Y:S02]  /*7ef0*/  FMNMX3 R157, R157, R66, R67, !PT ;  /* 0x000000429d9d7276 */ /* 0x000fe40007800043 */
[----:B-1----:R-:W-:Y:S02]  /*7f00*/  SEL R5, R5, 0xff800000, P1 ;  /* 0xff80000005057807 */ /* 0x002fe40000800000 */
[----:B------:R-:W-:Y:S02]  /*7f10*/  SEL R6, R6, 0xff800000, P2 ;  /* 0xff80000006067807 */ /* 0x000fe40001000000 */
[----:B------:R-:W-:-:S02]  /*7f20*/  SEL R7, R7, 0xff800000, P3 ;  /* 0xff80000007077807 */ /* 0x000fc40001800000 */
[----:B------:R-:W-:Y:S02]  /*7f30*/  SEL R8, R8, 0xff800000, P4 ;  /* 0xff80000008087807 */ /* 0x000fe40002000000 */
[----:B------:R-:W-:Y:S02]  /*7f40*/  SEL R9, R9, 0xff800000, P5 ;  /* 0xff80000009097807 */ /* 0x000fe40002800000 */
[----:B------:R-:W-:Y:S02]  /*7f50*/  SEL R10, R10, 0xff800000, P6 ;  /* 0xff8000000a0a7807 */ /* 0x000fe40003000000 */
[----:B------:R-:W-:Y:S02]  /*7f60*/  R2P PR, R136.B1, 0x7f ;  /* 0x0000007f88007804 */ /* 0x000fe40000001000 */
[----:B------:R-:W-:-:S03]  /*7f70*/  FMNMX3 R157, R157, R74, R75, !PT ;  /* 0x0000004a9d9d7276 */ /* 0x000fc6000780004b */
        /* <DEDUP_REMOVED lines=8> */
[----:B------:R-:W-:Y:S02]  /*8000*/  LOP3.LUT R18, R136, 0x1, RZ, 0xc0, !PT ;  /* 0x0000000188127812 */ /* 0x000fe400078ec0ff */
[----:B------:R-:W-:Y:S02]  /*8010*/  FMNMX3 R157, R157, R82, R83, !PT ;  /* 0x000000529d9d7276 */ /* 0x000fe40007800053 */
[----:B------:R-:W-:Y:S02]  /*8020*/  SEL R147, R21, 0xff800000, P1 ;  /* 0xff80000015937807 */ /* 0x000fe40000800000 */
[----:B------:R-:W-:-:S02]  /*8030*/  SEL R148, R22, 0xff800000, P2 ;  /* 0xff80000016947807 */ /* 0x000fc40001000000 */
[----:B------:R-:W-:Y:S02]  /*8040*/  FMNMX3 R22, R152, R96, R97, !PT ;  /* 0x0000006098167276 */ /* 0x000fe40007800061 */
[----:B------:R-:W-:Y:S02]  /*8050*/  FMNMX R21, R86, R87, !PT ;  /* 0x0000005756157209 */ /* 0x000fe40007800000 */
[----:B------:R-:W-:Y:S02]  /*8060*/  SEL R146, R20, 0xff800000, P0 ;  /* 0xff80000014927807 */ /* 0x000fe40000000000 */
[----:B------:R-:W-:Y:S02]  /*8070*/  FMNMX R20, R88, R89, !PT ;  /* 0x0000005958147209 */ /* 0x000fe40007800000 */
        /* <DEDUP_REMOVED lines=20> */
[----:B------:R-:W-:Y:S02]  /*81c0*/  ISETP.NE.U32.AND P0, PT, R18, 0x1, PT ;  /* 0x000000011200780c */ /* 0x000fe40003f05070 */
[----:B------:R-:W-:Y:S02]  /*81d0*/  FMNMX3 R20, R20, R80, R81, !PT ;  /* 0x0000005014147276 */ /* 0x000fe40007800051 */
[----:B------:R-:W-:Y:S02]  /*81e0*/  FMNMX3 R22, R22, R126, R127, !PT ;  /* 0x0000007e16167276 */ /* 0x000fe4000780007f */
[----:B------:R-:W-:Y:S02]  /*81f0*/  FMNMX3 R21, R21, R120, R121, !PT ;  /* 0x0000007815157276 */ /* 0x000fe40007800079 */
[----:B------:R-:W-:Y:S02]  /*8200*/  SEL R4, R4, 0xff800000, !P0 ;  /* 0xff80000004047807 */ /* 0x000fe40004000000 */
[----:B------:R-:W-:-:S02]  /*8210*/  LOP3.LUT P0, RZ, R136, 0x80, RZ, 0xc0, !PT ;  /* 0x0000008088ff7812 */ /* 0x000fc4000780c0ff */
[----:B------:R-:W-:Y:S02]  /*8220*/  FMNMX3 R20, R20, R122, R123, !PT ;  /* 0x0000007a14147276 */ /* 0x000fe4000780007b */
[----:B------:R-:W-:Y:S02]  /*8230*/  FMNMX3 R157, R157, R130, R131, !PT ;  /* 0x000000829d9d7276 */ /* 0x000fe40007800083 */
[----:B------:R-:W-:Y:S02]  /*8240*/  FMNMX3 R22, R22, R124, R125, !PT ;  /* 0x0000007c16167276 */ /* 0x000fe4000780007d */
[----:B------:R-:W-:Y:S02]  /*8250*/  FMNMX3 R21, R21, R128, R129, !PT ;  /* 0x0000008015157276 */ /* 0x000fe40007800081 */
[----:B------:R-:W-:Y:S02]  /*8260*/  SEL R11, R11, 0xff800000, P0 ;  /* 0xff8000000b0b7807 */ /* 0x000fe40000000000 */
        /* <DEDUP_REMOVED lines=12> */
[----:B------:R-:W-:-:S02]  /*8330*/  SEL R149, R23, 0xff800000, P3 ;  /* 0xff80000017957807 */ /* 0x000fc40001800000 */
[----:B------:R-:W-:Y:S02]  /*8340*/  SEL R144, R24, 0xff800000, P4 ;  /* 0xff80000018907807 */ /* 0x000fe40002000000 */
[----:B------:R-:W-:Y:S02]  /*8350*/  SEL R145, R25, 0xff800000, P5 ;  /* 0xff80000019917807 */ /* 0x000fe40002800000 */
[----:B------:R-:W-:Y:S02]  /*8360*/  SEL R18, R26, 0xff800000, P6 ;  /* 0xff8000001a127807 */ /* 0x000fe40003000000 */
[----:B------:R-:W-:Y:S02]  /*8370*/  FMNMX3 R20, R20, R48, R49, !PT ;  /* 0x0000003014147276 */ /* 0x000fe40007800031 */
[----:B------:R-:W-:Y:S02]  /*8380*/  FMNMX3 R157, R157, R50, R51, !PT ;  /* 0x000000329d9d7276 */ /* 0x000fe40007800033 */
[----:B------:R-:W-:-:S02]  /*8390*/  FMNMX3 R22, R22, R4, R5, !PT ;  /* 0x0000000416167276 */ /* 0x000fc40007800005 */
[----:B------:R-:W-:Y:S02]  /*83a0*/  FMNMX3 R21, R21, R6, R7, !PT ;  /* 0x0000000615157276 */ /* 0x000fe40007800007 */
[----:B------:R-:W-:Y:S02]  /*83b0*/  R2P PR, R136.B3, 0x7f ;  /* 0x0000007f88007804 */ /* 0x000fe40000003000 */
[----:B------:R-:W-:Y:S02]  /*83c0*/  FMNMX3 R20, R20, R8, R9, !PT ;  /* 0x0000000814147276 */ /* 0x000fe40007800009 */
[----:B------:R-:W-:Y:S02]  /*83d0*/  FMNMX3 R157, R157, R10, R11, !PT ;  /* 0x0000000a9d9d7276 */ /* 0x000fe4000780000b */
[----:B------:R-:W-:Y:S02]  /*83e0*/  FMNMX3 R22, R22, R12, R13, !PT ;  /* 0x0000000c16167276 */ /* 0x000fe4000780000d */
[----:B------:R-:W-:-:S02]  /*83f0*/  FMNMX3 R21, R21, R14, R15, !PT ;  /* 0x0000000e15157276 */ /* 0x000fc4000780000f */
[----:B------:R-:W-:Y:S02]  /*8400*/  SEL R138, R28, 0xff800000, P0 ;  /* 0xff8000001c8a7807 */ /* 0x000fe40000000000 */
[----:B------:R-:W-:Y:S02]  /*8410*/  ISETP.GT.AND P0, PT, R136, -0x1, PT ;  /* 0xffffffff8800780c */ /* 0x000fe40003f04270 */
[----:B------:R-:W-:Y:S02]  /*8420*/  SEL R139, R29, 0xff800000, P1 ;  /* 0xff8000001d8b7807 */ /* 0x000fe40000800000 */
[----:B------:R-:W-:Y:S02]  /*8430*/  SEL R136, R30, 0xff800000, P2 ;  /* 0xff8000001e887807 */ /* 0x000fe40001000000 */
[----:B------:R-:W-:Y:S02]  /*8440*/  SEL R137, R31, 0xff800000, P3 ;  /* 0xff8000001f897807 */ /* 0x000fe40001800000 */
[----:B------:R-:W-:-:S02]  /*8450*/  FMNMX3 R20, R20, R16, R17, !PT ;  /* 0x0000001014147276 */ /* 0x000fc40007800011 */
[----:B------:R-:W-:Y:S02]  /*8460*/  FMNMX3 R157, R157, R142, R143, !PT ;  /* 0x0000008e9d9d7276 */ /* 0x000fe4000780008f */
[----:B------:R-:W-:Y:S02]  /*8470*/  FMNMX3 R22, R22, R146, R147, !PT ;  /* 0x0000009216167276 */ /* 0x000fe40007800093 */
[----:B------:R-:W-:Y:S02]  /*8480*/  FMNMX3 R21, R21, R148, R149, !PT ;  /* 0x0000009415157276 */ /* 0x000fe40007800095 */
[----:B------:R-:W-:Y:S02]  /*8490*/  SEL R35, R35, 0xff800000, !P0 ;  /* 0xff80000023237807 */ /* 0x000fe40004000000 */
[----:B------:R-:W-:Y:S02]  /*84a0*/  SEL R140, R32, 0xff800000, P4 ;  /* 0xff800000208c7807 */ /* 0x000fe40002000000 */
[----:B------:R-:W-:-:S02]  /*84b0*/  SEL R141, R33, 0xff800000, P5 ;  /* 0xff800000218d7807 */ /* 0x000fc40002800000 */
[----:B------:R-:W-:Y:S02]  /*84c0*/  SEL R34, R34, 0xff800000, P6 ;  /* 0xff80000022227807 */ /* 0x000fe40003000000 */
[----:B------:R-:W-:Y:S02]  /*84d0*/  FMNMX3 R20, R20, R144, R145, !PT ;  /* 0x0000009014147276 */ /* 0x000fe40007800091 */
[----:B------:R-:W-:Y:S02]  /*84e0*/  FMNMX3 R157, R157, R18, R19, !PT ;  /* 0x000000129d9d7276 */ /* 0x000fe40007800013 */
[----:B------:R-:W-:Y:S02]  /*84f0*/  FMNMX3 R22, R22, R138, R139, !PT ;  /* 0x0000008a16167276 */ /* 0x000fe4000780008b */
[----:B------:R-:W-:Y:S02]  /*8500*/  FMNMX3 R21, R21, R136, R137, !PT ;  /* 0x0000008815157276 */ /* 0x000fe40007800089 */
[----:B------:R-:W-:-:S02]  /*8510*/  FMNMX3 R20, R20, R140, R141, !PT ;  /* 0x0000008c14147276 */ /* 0x000fc4000780008d */
[----:B------:R-:W-:Y:S02]  /*8520*/  FMNMX3 R157, R157, R34, R35, !PT ;  /* 0x000000229d9d7276 */ /* 0x000fe40007800023 */
[----:B------:R-:W-:-:S04]  /*8530*/  FMNMX R21, R22, R21, !PT ;  /* 0x0000001516157209 */ /* 0x000fc80007800000 */
[----:B------:R-:W-:-:S04]  /*8540*/  FMNMX3 R157, R21, R20, R157, !PT ;  /* 0x00000014159d7276 */ /* 0x000fc8000780009d */
[----:B------:R-:W-:-:S04]  /*8550*/  FSETP.NEU.AND P0, PT, R157, -INF , PT ;  /* 0xff8000009d00780b */ /* 0x000fc80003f0d000 */
[----:B------:R-:W-:Y:S02]  /*8560*/  FSEL R21, R157, RZ, P0 ;  /* 0x000000ff9d157208 */ /* 0x000fe40000000000 */
[----:B------:R-:W-:-:S03]  /*8570*/  ELECT P0, URZ, PT ;  /* 0x0000000000ff782f */ /* 0x000fc60003800000 */
[----:B------:R-:W-:-:S04]  /*8580*/  FADD R154, -R21, R152 ;  /* 0x00000098159a7221 */ /* 0x000fc80000000100 */
[----:B------:R-:W-:-:S05]  /*8590*/  FMUL R154, R154, UR5 ;  /* 0x000000059a9a7c20 */ /* 0x000fca0008400000 */
[----:B------:R-:W-:Y:S02]  /*85a0*/  FSETP.GE.AND P1, PT, R154, -4, PT ;  /* 0xc08000009a00780b */ /* 0x000fe40003f26000 */
[----:B------:R-:W1:Y:S02]  /*85b0*/  MUFU.EX2 R154, R154 ;  /* 0x0000009a009a7308 */ /* 0x000e640000000800 */
[C---:B------:R-:W-:Y:S02]  /*85c0*/  FSEL R21, R152.reuse, R21, P1 ;  /* 0x0000001598157208 */ /* 0x040fe40000800000 */
[----:B------:R-:W-:-:S03]  /*85d0*/  FSEL R152, R152, R157, P1 ;  /* 0x0000009d98987208 */ /* 0x000fc60000800000 */
[----:B------:R-:W-:-:S04]  /*85e0*/  FFMA R156, -R21, R156, 8 ;  /* 0x41000000159c7423 */ /* 0x000fc8000000019c */
[--C-:B------:R-:W-:Y:S02]  /*85f0*/  FFMA2 R20, R96.F32x2.HI_LO, UR5.F32, R156.reuse.F32 ;  /* 0x0000000560147c49 */ /* 0x100fe4000920009c */
[--C-:B------:R-:W-:Y:S02]  /*8600*/  FFMA2 R22, R86.F32x2.HI_LO, UR5.F32, R156.reuse.F32 ;  /* 0x0000000556167c49 */ /* 0x100fe4000920009c */
[--C-:B------:R-:W-:Y:S02]  /*8610*/  FFMA2 R24, R88.F32x2.HI_LO, UR5.F32, R156.reuse.F32 ;  /* 0x0000000558187c49 */ /* 0x100fe4000920009c */
[--C-:B------:R-:W-:Y:S01]  /*8620*/  FFMA2 R26, R100.F32x2.HI_LO, UR5.F32, R156.reuse.F32 ;  /* 0x00000005641a7c49 */ /* 0x100fe2000920009c */
[----:B------:R-:W-:Y:S01]  /*8630*/  MUFU.EX2 R20, R20 ;  /* 0x0000001400147308 */ /* 0x000fe20000000800 */
[--C-:B------:R-:W-:Y:S01]  /*8640*/  FFMA2 R28, R90.F32x2.HI_LO, UR5.F32, R156.reuse.F32 ;  /* 0x000000055a1c7c49 */ /* 0x100fe2000920009c */
[----:B-1----:R-:W-:Y:S01]  /*8650*/  FSEL R159, R154, 1, !P1 ;  /* 0x3f8000009a9f7808 */ /* 0x002fe20004800000 */
[----:B------:R-:W-:-:S02]  /*8660*/  FFMA2 R30, R92.F32x2.HI_LO, UR5.F32, R156.F32 ;  /* 0x000000055c1e7c49 */ /* 0x000fc4000920009c */
[--C-:B------:R-:W-:Y:S02]  /*8670*/  FFMA2 R32, R94.F32x2.HI_LO, UR5.F32, R156.reuse.F32 ;  /* 0x000000055e207c49 */ /* 0x100fe4000920009c */
[--C-:B------:R-:W-:Y:S01]  /*8680*/  FFMA2 R86, R106.F32x2.HI_LO, UR5.F32, R156.reuse.F32 ;  /* 0x000000056a567c49 */ /* 0x100fe2000920009c */
[----:B------:R-:W1:Y:S01]  /*8690*/  MUFU.EX2 R21, R21 ;  /* 0x0000001500157308 */ /* 0x000e620000000800 */
        /* <DEDUP_REMOVED lines=9> */
[----:B------:R-:W2:Y:S01]  /*8730*/  MUFU.EX2 R23, R23 ;  /* 0x0000001700177308 */ /* 0x000ea20000000800 */
[--C-:B------:R-:W-:Y:S02]  /*8740*/  FFMA2 R108, R122.F32x2.HI_LO, UR5.F32, R156.reuse.F32 ;  /* 0x000000057a6c7c49 */ /* 0x100fe4000920009c */
[----:B------:R-:W-:Y:S02]  /*8750*/  FFMA2 R122, R4.F32x2.HI_LO, UR5.F32, R156.F32 ;  /* 0x00000005047a7c49 */ /* 0x000fe4000920009c */
[----:B------:R-:W-:-:S02]  /*8760*/  IMAD.U32 R5, RZ, RZ, UR14 ;  /* 0x0000000eff057e24 */ /* 0x000fc4000f8e00ff */
[--C-:B------:R-:W-:Y:S01]  /*8770*/  FFMA2 R52, R52.F32x2.HI_LO, UR5.F32, R156.reuse.F32 ;  /* 0x0000000534347c49 */ /* 0x100fe2000920009c */
[----:B-1----:R-:W-:Y:S01]  /*8780*/  F2FP.SATFINITE.E4M3.F32.PACK_AB_MERGE_C R4, R21, R20, RZ ;  /* 0x000000141504723e */ /* 0x002fe200048070ff */
[--C-:B------:R-:W-:Y:S01]  /*8790*/  FFMA2 R54, R54.F32x2.HI_LO, UR5.F32, R156.reuse.F32 ;  /* 0x0000000536367c49 */ /* 0x100fe2000920009c */
[----:B------:R-:W-:Y:S01]  /*87a0*/  MUFU.EX2 R24, R24 ;  /* 0x0000001800187308 */ /* 0x000fe20000000800 */
[--C-:B------:R-:W-:Y:S02]  /*87b0*/  FFMA2 R112, R130.F32x2.HI_LO, UR5.F32, R156.reuse.F32 ;  /* 0x0000000582707c49 */ /* 0x100fe4000920009c */
[--C-:B------:R-:W-:Y:S02]  /*87c0*/  FFMA2 R114, R124.F32x2.HI_LO, UR5.F32, R156.reuse.F32 ;  /* 0x000000057c727c49 */ /* 0x100fe4000920009c */
[----:B------:R-:W-:Y:S01]  /*87d0*/  FFMA2 R130, R12.F32x2.HI_LO, UR5.F32, R156.F32 ;  /* 0x000000050c827c49 */ /* 0x000fe2000920009c */
[----:B------:R-:W-:Y:S01]  /*87e0*/  LOP3.LUT R12, R5, 0x7f, R0, 0xf8, !PT ;  /* 0x0000007f050c7812 */ /* 0x000fe200078ef800 */
[--C-:B------:R-:W-:Y:S01]  /*87f0*/  FFMA2 R124, R6.F32x2.HI_LO, UR5.F32, R156.reuse.F32 ;  /* 0x00000005067c7c49 */ /* 0x100fe2000920009c */
[----:B------:R-:W1:Y:S01]  /*8800*/  MUFU.EX2 R25, R25 ;  /* 0x0000001900197308 */ /* 0x000e620000000800 */
[----:B--2---:R-:W-:Y:S01]  /*8810*/  F2FP.SATFINITE.E4M3.F32.PACK_AB_MERGE_C R7, R23, R22, RZ ;  /* 0x000000161707723e */ /* 0x004fe200048070ff */
[--C-:B------:R-:W-:Y:S01]  /*8820*/  FFMA2 R60, R60.F32x2.HI_LO, UR5.F32, R156.reuse.F32 ;  /* 0x000000053c3c7c49 */ /* 0x100fe2000920009c */
[----:B------:R-:W-:Y:S01]  /*8830*/  LEA R12, R12, UR19, 0x2 ;  /* 0x000000130c0c7c11 */ /* 0x000fe2000f8e10ff */
[--C-:B------:R-:W-:Y:S01]  /*8840*/  FFMA2 R62, R62.F32x2.HI_LO, UR5.F32, R156.reuse.F32 ;  /* 0x000000053e3e7c49 */ /* 0x100fe2000920009c */
[----:B------:R-:W-:Y:S01]  /*8850*/  PRMT R4, R4, 0x5410, R7 ;  /* 0x0000541004047816 */ /* 0x000fe20000000007 */
[----:B------:R-:W-:-:S02]  /*8860*/  FFMA2 R64, R64.F32x2.HI_LO, UR5.F32, R156.F32 ;  /* 0x0000000540407c49 */ /* 0x000fc4000920009c */
[----:B------:R-:W-:Y:S01]  /*8870*/  IMAD.U32 R13, RZ, RZ, UR13 ;  /* 0x0000000dff0d7e24 */ /* 0x000fe2000f8e00ff */
[----:B------:R-:W-:Y:S01]  /*8880*/  MUFU.EX2 R26, R26 ;  /* 0x0000001a001a7308 */ /* 0x000fe20000000800 */
[--C-:B------:R-:W-:Y:S01]  /*8890*/  FFMA2 R66, R66.F32x2.HI_LO, UR5.F32, R156.reuse.F32 ;  /* 0x0000000542427c49 */ /* 0x100fe2000920009c */
[----:B------:R2:W-:Y:S01]  /*88a0*/  STS [R12+0x1cc], R159 ;  /* 0x0001cc9f0c007388 */ /* 0x0005e20000000800 */
[--C-:B------:R-:W-:Y:S02]  /*88b0*/  FFMA2 R56, R56.F32x2.HI_LO, UR5.F32, R156.reuse.F32 ;  /* 0x0000000538387c49 */ /* 0x100fe4000920009c */
[--C-:B------:R-:W-:Y:S02]  /*88c0*/  FFMA2 R58, R58.F32x2.HI_LO, UR5.F32, R156.reuse.F32 ;  /* 0x000000053a3a7c49 */ /* 0x100fe4000920009c */
[--C-:B------:R-:W-:Y:S01]  /*88d0*/  FFMA2 R104, R126.F32x2.HI_LO, UR5.F32, R156.reuse.F32 ;  /* 0x000000057e687c49 */ /* 0x100fe2000920009c */
[----:B------:R-:W3:Y:S01]  /*88e0*/  MUFU.EX2 R27, R27 ;  /* 0x0000001b001b7308 */ /* 0x000ee20000000800 */
        /* <DEDUP_REMOVED lines=10> */
[----:B---3--:R-:W-:Y:S01]  /*8990*/  F2FP.SATFINITE.E4M3.F32.PACK_AB_MERGE_C R6, R27, R26, RZ ;  /* 0x0000001a1b06723e */ /* 0x008fe200048070ff */
[----:B------:R-:W-:-:S02]  /*89a0*/  FFMA2 R80, R80.F32x2.HI_LO, UR5.F32, R156.F32 ;  /* 0x0000000550507c49 */ /* 0x000fc4000920009c */
[----:B------:R-:W-:Y:S01]  /*89b0*/  FFMA2 R82, R82.F32x2.HI_LO, UR5.F32, R156.F32 ;  /* 0x0000000552527c49 */ /* 0x000fe2000920009c */
[----:B------:R-:W-:Y:S01]  /*89c0*/  PRMT R5, R5, 0x5410, R6 ;  /* 0x0000541005057816 */ /* 0x000fe20000000006 */
[--C-:B------:R-:W-:Y:S02]  /*89d0*/  FFMA2 R76, R76.F32x2.HI_LO, UR5.F32, R156.reuse.F32 ;  /* 0x000000054c4c7c49 */ /* 0x100fe4000920009c */
[----:B------:R-:W-:Y:S01]  /*89e0*/  MUFU.EX2 R30, R30 ;  /* 0x0000001e001e7308 */ /* 0x000fe20000000800 */
[--C-:B------:R-:W-:Y:S02]  /*89f0*/  FFMA2 R78, R78.F32x2.HI_LO, UR5.F32, R156.reuse.F32 ;  /* 0x000000054e4e7c49 */ /* 0x100fe4000920009c */
        /* <DEDUP_REMOVED lines=31> */
[----:B------:R-:W-:-:S05]  /*8bf0*/  FFMA2 R34, R34.F32x2.HI_LO, UR5.F32, R156.F32 ;  /* 0x0000000522227c49 */ /* 0x000fca000920009c */
[----:B------:R-:W1:Y:S01]  /*8c00*/  MUFU.EX2 R89, R89 ;  /* 0x0000005900597308 */ /* 0x000e620000000800 */
[----:B---3--:R-:W-:-:S04]  /*8c10*/  F2FP.SATFINITE.E4M3.F32.PACK_AB_MERGE_C R10, R87, R86, RZ ;  /* 0x00000056570a723e */ /* 0x008fc800048070ff */
[----:B------:R-:W-:-:S03]  /*8c20*/  PRMT R7, R7, 0x5410, R10 ;  /* 0x0000541007077816 */ /* 0x000fc6000000000a */
[----:B------:R-:W-:Y:S08]  /*8c30*/  MUFU.EX2 R90, R90 ;  /* 0x0000005a005a7308 */ /* 0x000ff00000000800 */
[----:B------:R-:W3:Y:S01]  /*8c40*/  MUFU.EX2 R91, R91 ;  /* 0x0000005b005b7308 */ /* 0x000ee20000000800 */
[----:B-1----:R-:W-:-:S07]  /*8c50*/  F2FP.SATFINITE.E4M3.F32.PACK_AB_MERGE_C R8, R89, R88, RZ ;  /* 0x000000585908723e */ /* 0x002fce00048070ff */
[----:B------:R-:W-:Y:S08]  /*8c60*/  MUFU.EX2 R92, R92 ;  /* 0x0000005c005c7308 */ /* 0x000ff00000000800 */
[----:B------:R-:W1:Y:S01]  /*8c70*/  MUFU.EX2 R93, R93 ;  /* 0x0000005d005d7308 */ /* 0x000e620000000800 */
[----:B---3--:R-:W-:-:S04]  /*8c80*/  F2FP.SATFINITE.E4M3.F32.PACK_AB_MERGE_C R9, R91, R90, RZ ;  /* 0x0000005a5b09723e */ /* 0x008fc800048070ff */
        /* <DEDUP_REMOVED lines=22> */
[----:B------:R2:W-:Y:S06]  /*8df0*/  BAR.ARV R13, 0x40 ;  /* 0x0001000d0000751d */ /* 0x0005ec0000002000 */
[----:B------:R-:W-:Y:S01]  /*8e00*/  MUFU.EX2 R54, R54 ;  /* 0x0000003600367308 */ /* 0x000fe20000000800 */
[----:B------:R3:W-:Y:S01]  /*8e10*/  STTM.x8 tmem[UR4], R4 ;  /* 0x00000004000079ed */ /* 0x0007e200081c0004 */
[----:B------:R-:W-:Y:S02]  /*8e20*/  R2UR UR4, R111 ;  /* 0x000000006f0472ca */ /* 0x000fe400000e0000 */
[----:B-1----:R-:W-:-:S04]  /*8e30*/  F2FP.SATFINITE.E4M3.F32.PACK_AB_MERGE_C R12, R53, R52, RZ ;  /* 0x00000034350c723e */ /* 0x002fc800048070ff */
[----:B------:R-:W1:Y:S08]  /*8e40*/  MUFU.EX2 R55, R55 ;  /* 0x0000003700377308 */ /* 0x000e700000000800 */
[----:B------:R-:W-:Y:S08]  /*8e50*/  MUFU.EX2 R60, R60 ;  /* 0x0000003c003c7308 */ /* 0x000ff00000000800 */
[----:B------:R-:W4:Y:S01]  /*8e60*/  MUFU.EX2 R61, R61 ;  /* 0x0000003d003d7308 */ /* 0x000f220000000800 */
[----:B-1----:R-:W-:-:S04]  /*8e70*/  F2FP.SATFINITE.E4M3.F32.PACK_AB_MERGE_C R15, R55, R54, RZ ;  /* 0x00000036370f723e */ /* 0x002fc800048070ff */
[----:B------:R-:W-:-:S03]  /*8e80*/  PRMT R12, R12, 0x5410, R15 ;  /* 0x000054100c0c7816 */ /* 0x000fc6000000000f */
[----:B------:R-:W-:Y:S08]  /*8e90*/  MUFU.EX2 R62, R62 ;  /* 0x0000003e003e7308 */ /* 0x000ff00000000800 */
[----:B------:R-:W1:Y:S01]  /*8ea0*/  MUFU.EX2 R63, R63 ;  /* 0x0000003f003f7308 */ /* 0x000e620000000800 */
[----:B----4-:R-:W-:-:S07]  /*8eb0*/  F2FP.SATFINITE.E4M3.F32.PACK_AB_MERGE_C R14, R61, R60, RZ ;  /* 0x0000003c3d0e723e */ /* 0x010fce00048070ff */
[----:B------:R-:W-:Y:S08]  /*8ec0*/  MUFU.EX2 R64, R64 ;  /* 0x0000004000407308 */ /* 0x000ff00000000800 */
[----:B------:R-:W4:Y:S01]  /*8ed0*/  MUFU.EX2 R65, R65 ;  /* 0x0000004100417308 */ /* 0x000f220000000800 */
[----:B-1----:R-:W-:-:S04]  /*8ee0*/  F2FP.SATFINITE.E4M3.F32.PACK_AB_MERGE_C R17, R63, R62, RZ ;  /* 0x0000003e3f11723e */ /* 0x002fc800048070ff */
[----:B------:R-:W-:-:S03]  /*8ef0*/  PRMT R14, R14, 0x5410, R17 ;  /* 0x000054100e0e7816 */ /* 0x000fc60000000011 */
[----:B------:R-:W-:Y:S08]  /*8f00*/  MUFU.EX2 R66, R66 ;  /* 0x0000004200427308 */ /* 0x000ff00000000800 */
[----:B------:R-:W3:Y:S01]  /*8f10*/  MUFU.EX2 R67, R67 ;  /* 0x0000004300437308 */ /* 0x000ee20000000800 */
[----:B----4-:R-:W-:-:S07]  /*8f20*/  F2FP.SATFINITE.E4M3.F32.PACK_AB_MERGE_C R15, R65, R64, RZ ;  /* 0x00000040410f723e */ /* 0x010fce00048070ff */
[----:B------:R-:W-:Y:S08]  /*8f30*/  MUFU.EX2 R56, R56 ;  /* 0x0000003800387308 */ /* 0x000ff00000000800 */
        /* <DEDUP_REMOVED lines=38> */
[----:B------:R-:W-:Y:S01]  /*91a0*/  MUFU.EX2 R112, R112 ;  /* 0x0000007000707308 */ /* 0x000fe20000000800 */
[----:B------:R2:W-:Y:S01]  /*91b0*/  STTM.x8 tmem[UR4], R12 ;  /* 0x0000000c000079ed */ /* 0x0005e200081c0004 */
[----:B------:R-:W-:-:S06]  /*91c0*/  R2UR UR4, R150 ;  /* 0x00000000960472ca */ /* 0x000fcc00000e0000 */
[----:B------:R-:W3:Y:S01]  /*91d0*/  MUFU.EX2 R113, R113 ;  /* 0x0000007100717308 */ /* 0x000ee20000000800 */
[----:B-1----:R-:W-:-:S07]  /*91e0*/  F2FP.SATFINITE.E4M3.F32.PACK_AB_MERGE_C R9, R109, R108, RZ ;  /* 0x0000006c6d09723e */ /* 0x002fce00048070ff */
[----:B------:R-:W-:Y:S08]  /*91f0*/  MUFU.EX2 R40, R40 ;  /* 0x0000002800287308 */ /* 0x000ff00000000800 */
[----:B------:R-:W2:Y:S01]  /*9200*/  MUFU.EX2 R41, R41 ;  /* 0x0000002900297308 */ /* 0x000ea20000000800 */
[----:B---3--:R-:W-:-:S04]  /*9210*/  F2FP.SATFINITE.E4M3.F32.PACK_AB_MERGE_C R4, R113, R112, RZ ;  /* 0x000000707104723e */ /* 0x008fc800048070ff */
[----:B------:R-:W-:-:S03]  /*9220*/  PRMT R9, R9, 0x5410, R4 ;  /* 0x0000541009097816 */ /* 0x000fc60000000004 */
[----:B------:R-:W-:Y:S08]  /*9230*/  MUFU.EX2 R42, R42 ;  /* 0x0000002a002a7308 */ /* 0x000ff00000000800 */
[----:B------:R-:W1:Y:S01]  /*9240*/  MUFU.EX2 R43, R43 ;  /* 0x0000002b002b7308 */ /* 0x000e620000000800 */
[----:B--2---:R-:W-:-:S07]  /*9250*/  F2FP.SATFINITE.E4M3.F32.PACK_AB_MERGE_C R13, R41, R40, RZ ;  /* 0x00000028290d723e */ /* 0x004fce00048070ff */
[----:B------:R-:W-:Y:S08]  /*9260*/  MUFU.EX2 R48, R48 ;  /* 0x0000003000307308 */ /* 0x000ff00000000800 */
[----:B------:R-:W2:Y:S01]  /*9270*/  MUFU.EX2 R49, R49 ;  /* 0x0000003100317308 */ /* 0x000ea20000000800 */
[----:B-1----:R-:W-:-:S04]  /*9280*/  F2FP.SATFINITE.E4M3.F32.PACK_AB_MERGE_C R4, R43, R42, RZ ;  /* 0x0000002a2b04723e */ /* 0x002fc800048070ff */
        /* <DEDUP_REMOVED lines=50> */
[----:B------:R-:W-:Y:S01]  /*95b0*/  MUFU.EX2 R132, R132 ;  /* 0x0000008400847308 */ /* 0x000fe20000000800 */
[----:B------:R1:W-:Y:S01]  /*95c0*/  STTM.x8 tmem[UR4], R8 ;  /* 0x00000008000079ed */ /* 0x0003e200081c0004 */
[----:B------:R-:W-:Y:S01]  /*95d0*/  USHF.L.U32 UR4, UR9, 0x1f, URZ ;  /* 0x0000001f09047899 */ /* 0x000fe200080006ff */
[----:B------:R-:W3:Y:S05]  /*95e0*/  FENCE.VIEW.ASYNC.T ;  /* 0x00000000000073c6 */ /* 0x000eea0000000200 */
[----:B------:R-:W4:Y:S01]  /*95f0*/  MUFU.EX2 R133, R133 ;  /* 0x0000008500857308 */ /* 0x000f220000000800 */
[----:B--2---:R-:W-:-:S07]  /*9600*/  F2FP.SATFINITE.E4M3.F32.PACK_AB_MERGE_C R6, R131, R130, RZ ;  /* 0x000000828306723e */ /* 0x004fce00048070ff */
[----:B------:R-:W-:Y:S08]  /*9610*/  MUFU.EX2 R134, R134 ;  /* 0x0000008600867308 */ /* 0x000ff00000000800 */
[----:B------:R-:W2:Y:S01]  /*9620*/  MUFU.EX2 R135, R135 ;  /* 0x0000008700877308 */ /* 0x000ea20000000800 */
[----:B----4-:R-:W-:-:S04]  /*9630*/  F2FP.SATFINITE.E4M3.F32.PACK_AB_MERGE_C R7, R133, R132, RZ ;  /* 0x000000848507723e */ /* 0x010fc800048070ff */
        /* <DEDUP_REMOVED lines=19> */
[----:B------:R-:W-:Y:S01]  /*9770*/  MUFU.EX2 R16, R34 ;  /* 0x0000002200107308 */ /* 0x000fe20000000800 */
[----:B-1----:R-:W-:-:S04]  /*9780*/  F2FP.SATFINITE.E4M3.F32.PACK_AB_MERGE_C R10, R155, R154, RZ ;  /* 0x0000009a9b0a723e */ /* 0x002fc800048070ff */
[----:B------:R-:W-:-:S03]  /*9790*/  PRMT R9, R9, 0x5410, R10 ;  /* 0x0000541009097816 */ /* 0x000fc6000000000a */
[----:B------:R-:W1:Y:S08]  /*97a0*/  MUFU.EX2 R17, R35 ;  /* 0x0000002300117308 */ /* 0x000e700000000800 */
[----:B------:R-:W2:Y:S08]  /*97b0*/  MUFU.EX2 R19, R141 ;  /* 0x0000008d00137308 */ /* 0x000eb00000000800 */
[----:B------:R-:W-:Y:S01]  /*97c0*/  MUFU.EX2 R126, R126 ;  /* 0x0000007e007e7308 */ /* 0x000fe20000000800 */
[----:B-1----:R-:W-:-:S07]  /*97d0*/  F2FP.SATFINITE.E4M3.F32.PACK_AB_MERGE_C R12, R17, R16, RZ ;  /* 0x00000010110c723e */ /* 0x002fce00048070ff */
[----:B------:R-:W1:Y:S01]  /*97e0*/  MUFU.EX2 R127, R127 ;  /* 0x0000007f007f7308 */ /* 0x000e620000000800 */
[----:B--2---:R-:W-:-:S04]  /*97f0*/  F2FP.SATFINITE.E4M3.F32.PACK_AB_MERGE_C R11, R19, R18, RZ ;  /* 0x00000012130b723e */ /* 0x004fc800048070ff */
[----:B------:R-:W-:Y:S01]  /*9800*/  PRMT R11, R11, 0x5410, R12 ;  /* 0x000054100b0b7816 */ /* 0x000fe2000000000c */
[----:B------:R-:W-:Y:S02]  /*9810*/  IMAD.MOV.U32 R12, RZ, RZ, 0x1 ;  /* 0x00000001ff0c7424 */ /* 0x000fe400078e00ff */
[----:B------:R-:W-:Y:S02]  /*9820*/  MUFU.EX2 R128, R128 ;  /* 0x0000008000807308 */ /* 0x000fe40000000800 */
[----:B---3--:R2:W-:Y:S06]  /*9830*/  SYNCS.ARRIVE.TRANS64.ART0 RZ, [UR12], R12 ;  /* 0x0000000cffff79a7 */ /* 0x0085ec000850000c */
        /* <DEDUP_REMOVED lines=8> */
[----:B-1----:R-:W-:Y:S02]  /*98c0*/  F2FP.SATFINITE.E4M3.F32.PACK_AB_MERGE_C R10, R139, R138, RZ ;  /* 0x0000008a8b0a723e */ /* 0x002fe400048070ff */
[----:B---3--:R-:W-:-:S04]  /*98d0*/  F2FP.SATFINITE.E4M3.F32.PACK_AB_MERGE_C R13, R137, R136, RZ ;  /* 0x00000088890d723e */ /* 0x008fc800048070ff */
[----:B------:R-:W-:Y:S01]  /*98e0*/  PRMT R10, R10, 0x5410, R13 ;  /* 0x000054100a0a7816 */ /* 0x000fe2000000000d */
[----:B------:R-:W-:-:S03]  /*98f0*/  IMAD.U32 R13, RZ, RZ, UR4 ;  /* 0x00000004ff0d7e24 */ /* 0x000fc6000f8e00ff */
[----:B------:R2:W-:Y:S01]  /*9900*/  STTM.x8 tmem[UR6], R4 ;  /* 0x00000004000079ed */ /* 0x0005e200081c0006 */
[----:B------:R-:W1:Y:S02]  /*9910*/  FENCE.VIEW.ASYNC.T ;  /* 0x00000000000073c6 */ /* 0x000e640000000200 */
[----:B-1----:R-:W-:Y:S01]  /*9920*/  NOP ;  /* 0x0000000000007918 */ /* 0x002fe20000000000 */
[----:B------:R2:W-:Y:S01]  /*9930*/  @P0 SYNCS.ARRIVE.TRANS64.ART0 RZ, [UR16+0x120], R12 ;  /* 0x0001200cffff09a7 */ /* 0x0005e20008500010 */
[----:B------:R-:W1:Y:S02]  /*9940*/  SYNCS.PHASECHK.TRANS64.TRYWAIT P0, [UR17], R13 ;  /* 0x0000000dff0075a7 */ /* 0x000e640008001111 */
[----:B-12---:R-:W-:Y:S05]  /*9950*/  @!P0 BRA `(.L_x_48) ;  /* 0x0000005c00208947 */ /* 0x006fea0003800000 */
.L_x_120:
[----:B-1----:R-:W-:Y:S01]  /*9960*/  MOV R5, UR15 ;  /* 0x0000000f00057c02 */ /* 0x002fe20008000f00 */
[----:B------:R-:W-:Y:S01]  /*9970*/  FMUL R4, R159, R2 ;  /* 0x000000029f047220 */ /* 0x000fe20000400000 */
[----:B------:R-:W-:Y:S01]  /*9980*/  FADD2 R22, R22.F32x2.HI_LO, R30.F32x2.HI_LO ;  /* 0x0000001e1616724b */ /* 0x000fe20000000000 */
[----:B------:R-:W-:Y:S01]  /*9990*/  UIADD3 UR11, UPT, UPT, UR11, 0x1, URZ ;  /* 0x000000010b0b7890 */ /* 0x000fe2000fffe0ff */
[----:B------:R-:W-:Y:S01]  /*99a0*/  FADD2 R24, R24.F32x2.HI_LO, R32.F32x2.HI_LO ;  /* 0x000000201818724b */ /* 0x000fe20000000000 */
[----:B------:R-:W-:Y:S01]  /*99b0*/  ULOP3.LUT UR9, UR9, 0x1, URZ, 0x3c, !UPT ;  /* 0x0000000109097892 */ /* 0x000fe2000f8e3cff */
[----:B------:R-:W-:Y:S01]  /*99c0*/  FADD2 R4, R4.F32x2.HI_LO, R20.F32x2.HI_LO ;  /* 0x000000140404724b */ /* 0x000fe20000000000 */
[----:B------:R-:W-:Y:S01]  /*99d0*/  UISETP.NE.AND UP0, UPT, UR11, -0x1, UPT ;  /* 0xffffffff0b00788c */ /* 0x000fe2000bf05270 */
[----:B------:R-:W-:Y:S01]  /*99e0*/  FADD2 R26, R26.F32x2.HI_LO, R86.F32x2.HI_LO ;  /* 0x000000561a1a724b */ /* 0x000fe20000000000 */
[----:B------:R-:W-:Y:S01]  /*99f0*/  ULOP3.LUT UR10, UR10, 0x1, URZ, 0x3c, !UPT ;  /* 0x000000010a0a7892 */ /* 0x000fe2000f8e3cff */
[----:B------:R-:W-:-:S02]  /*9a00*/  FADD2 R4, R4.F32x2.HI_LO, R28.F32x2.HI_LO ;  /* 0x0000001c0404724b */ /* 0x000fc40000000000 */
[----:B------:R-:W-:Y:S02]  /*9a10*/  FADD2 R22, R22.F32x2.HI_LO, R90.F32x2.HI_LO ;  /* 0x0000005a1616724b */ /* 0x000fe40000000000 */
[----:B------:R-:W-:Y:S02]  /*9a20*/  FADD2 R24, R24.F32x2.HI_LO, R92.F32x2.HI_LO ;  /* 0x0000005c1818724b */ /* 0x000fe40000000000 */
[----:B------:R-:W-:Y:S02]  /*9a30*/  FADD2 R26, R26.F32x2.HI_LO, R94.F32x2.HI_LO ;  /* 0x0000005e1a1a724b */ /* 0x000fe40000000000 */
[----:B------:R-:W-:Y:S02]  /*9a40*/  FADD2 R4, R4.F32x2.HI_LO, R88.F32x2.HI_LO ;  /* 0x000000580404724b */ /* 0x000fe40000000000 */
[----:B------:R-:W-:Y:S02]  /*9a50*/  FADD2 R22, R22.F32x2.HI_LO, R98.F32x2.HI_LO ;  /* 0x000000621616724b */ /* 0x000fe40000000000 */
        /* <DEDUP_REMOVED lines=52> */
[----:B------:R-:W-:-:S04]  /*9da0*/  FADD2 R4, R4.F32x2.HI_LO, R22.F32x2.HI_LO ;  /* 0x000000160404724b */ /* 0x000fc80000000000 */
[----:B------:R-:W-:-:S04]  /*9db0*/  FADD2 R4, R4.F32x2.HI_LO, R24.F32x2.HI_LO ;  /* 0x000000180404724b */ /* 0x000fc80000000000 */
[----:B------:R-:W-:Y:S01]  /*9dc0*/  FADD R2, R4, R5 ;  /* 0x0000000504027221 */ /* 0x000fe20000000000 */
[----:B------:R-:W-:Y:S06]  /*9dd0*/  BRA.U UP0, `(.L_x_49) ;  /* 0xffffffd500c07547 */ /* 0x000fec000b83ffff */
.L_x_46:
[----:B------:R-:W-:-:S04]  /*9de0*/  UISETP.LT.AND UP0, UPT, UR21, UR20, UPT ;  /* 0x000000141500728c */ /* 0x000fc8000bf01270 */
[----:B------:R-:W-:-:S04]  /*9df0*/  USEL UR11, UR21, UR20, UP0 ;  /* 0x00000014150b7287 */ /* 0x000fc80008000000 */
[----:B------:R-:W-:-:S09]  /*9e00*/  UISETP.GE.AND UP0, UPT, UR11, 0x1, UPT ;  /* 0x000000010b00788c */ /* 0x000fd2000bf06270 */
[----:B------:R-:W-:Y:S05]  /*9e10*/  BRA.U !UP0, `(.L_x_50) ;  /* 0x0000002108c87547 */ /* 0x000fea000b800000 */
[----:B------:R-:W1:Y:S01]  /*9e20*/  S2R R149, SR_TID.X ;  /* 0x0000000000957919 */ /* 0x000e620000002100 */
[----:B------:R-:W2:Y:S01]  /*9e30*/  S2UR UR12, SR_CgaCtaId ;  /* 0x00000000000c79c3 */ /* 0x000ea20000008800 */
[----:B------:R-:W-:Y:S01]  /*9e40*/  UISETP.GT.AND UP0, UPT, UR72, 0x3, UPT ;  /* 0x000000034800788c */ /* 0x000fe2000bf04270 */
[----:B------:R-:W-:Y:S01]  /*9e50*/  IMAD.MOV.U32 R151, RZ, RZ, R152 ;  /* 0x000000ffff977224 */ /* 0x000fe200078e0098 */
[----:B------:R-:W-:Y:S01]  /*9e60*/  UMOV UR5, 0x400 ;  /* 0x0000040000057882 */ /* 0x000fe20000000000 */
[----:B------:R-:W3:Y:S01]  /*9e70*/  LDCU UR4, c[0x0][0x600] ;  /* 0x0000c000ff0477ac */ /* 0x000ee20008000800 */
[----:B------:R-:W-:Y:S02]  /*9e80*/  USEL UR14, URZ, 0x80, !UP0 ;  /* 0x00000080ff0e7887 */ /* 0x000fe4000c000000 */
[----:B------:R-:W-:Y:S01]  /*9e90*/  UIADD3 UR11, UPT, UPT, -UR11, URZ, URZ ;  /* 0x000000ff0b0b7290 */ /* 0x000fe2000fffe1ff */
[----:B------:R-:W-:-:S03]  /*9ea0*/  UMOV UR16, URZ ;  /* 0x000000ff00107c82 */ /* 0x000fc60008000000 */
[----:B------:R-:W-:Y:S01]  /*9eb0*/  IMAD.U32 R148, RZ, RZ, UR14 ;  /* 0x0000000eff947e24 */ /* 0x000fe2000f8e00ff */
[----:B--2---:R-:W-:-:S04]  /*9ec0*/  ULEA UR12, UR12, UR5, 0x18 ;  /* 0x000000050c0c7291 */ /* 0x004fc8000f8ec0ff */
[----:B------:R-:W-:Y:S01]  /*9ed0*/  UIADD3 UR15, UPT, UPT, UR12, 0x8, URZ ;  /* 0x000000080c0f7890 */ /* 0x000fe2000fffe0ff */
[----:B-1----:R-:W-:-:S05]  /*9ee0*/  IMAD.U32 R3, R149, 0x10000, RZ ;  /* 0x0001000095037824 */ /* 0x002fca00078e00ff */
[----:B------:R-:W-:-:S04]  /*9ef0*/  LOP3.LUT R148, R148, 0x600000, R3, 0xf8, !PT ;  /* 0x0060000094947812 */ /* 0x000fc800078ef803 */
[C---:B------:R-:W-:Y:S02]  /*9f00*/  LOP3.LUT R147, R148.reuse, 0x40, RZ, 0xfc, !PT ;  /* 0x0000004094937812 */ /* 0x040fe400078efcff */
[C---:B------:R-:W-:Y:S02]  /*9f10*/  LOP3.LUT R146, R148.reuse, 0x58, RZ, 0xfc, !PT ;  /* 0x0000005894927812 */ /* 0x040fe400078efcff */
[C---:B------:R-:W-:Y:S02]  /*9f20*/  LOP3.LUT R145, R148.reuse, 0x50, RZ, 0xfc, !PT ;  /* 0x0000005094917812 */ /* 0x040fe400078efcff */
[C---:B------:R-:W-:Y:S02]  /*9f30*/  LOP3.LUT R144, R148.reuse, 0x48, RZ, 0xfc, !PT ;  /* 0x0000004894907812 */ /* 0x040fe400078efcff */
[C---:B------:R-:W-:Y:S02]  /*9f40*/  LOP3.LUT R3, R148.reuse, 0x60, RZ, 0xfc, !PT ;  /* 0x0000006094037812 */ /* 0x040fe400078efcff */
[----:B---3--:R-:W-:-:S07]  /*9f50*/  LOP3.LUT R0, R148, 0x20, RZ, 0xfc, !PT ;  /* 0x0000002094007812 */ /* 0x008fce00078efcff */
.L_x_53:
[----:B------:R-:W-:Y:S01]  /*9f60*/  UMOV UR5, UR15 ;  /* 0x0000000f00057c82 */ /* 0x000fe20008000000 */
[----:B------:R-:W-:Y:S01]  /*9f70*/  USHF.L.U32 UR6, UR10, 0x1f, URZ ;  /* 0x0000001f0a067899 */ /* 0x000fe200080006ff */
[----:B------:R-:W-:Y:S01]  /*9f80*/  R2UR UR7, R148 ;  /* 0x00000000940772ca */ /* 0x000fe200000e0000 */
[----:B------:R-:W-:-:S04]  /*9f90*/  @!UP0 UIADD3 UR5, UPT, UPT, UR12, URZ, URZ ;  /* 0x000000ff0c058290 */ /* 0x000fc8000fffe0ff */
[----:B------:R-:W-:-:S05]  /*9fa0*/  MOV R4, UR6 ;  /* 0x0000000600047c02 */ /* 0x000fca0008000f00 */
[----:B------:R-:W1:Y:S02]  /*9fb0*/  SYNCS.PHASECHK.TRANS64.TRYWAIT P0, [UR5+0x100], R4 ;  /* 0x00010004ff0075a7 */ /* 0x000e640008001105 */
[----:B-1----:R-:W-:Y:S05]  /*9fc0*/  @!P0 BRA `(.L_x_51) ;  /* 0x0000005400a08947 */ /* 0x002fea0003800000 */
.L_x_122:
[----:B------:R-:W2:Y:S01]  /*9fd0*/  LDTM.x32 R100, tmem[UR7] ;  /* 0x00000007006479ee */ /* 0x000ea200082c0000 */
[----:B------:R-:W-:Y:S01]  /*9fe0*/  R2UR UR6, R0 ;  /* 0x00000000000672ca */ /* 0x000fe200000e0000 */
[----:B------:R-:W-:Y:S01]  /*9ff0*/  IMAD.U32 R150, RZ, RZ, UR4 ;  /* 0x00000004ff967e24 */ /* 0x000fe2000f8e00ff */
[----:B------:R-:W-:Y:S01]  /*a000*/  R2UR UR7, R147 ;  /* 0x00000000930772ca */ /* 0x000fe200000e0000 */
[----:B------:R-:W-:Y:S02]  /*a010*/  IMAD.U32 R154, RZ, RZ, UR13 ;  /* 0x0000000dff9a7e24 */ /* 0x000fe4000f8e00ff */
[----:B------:R-:W-:-:S08]  /*a020*/  IMAD.MOV.U32 R156, RZ, RZ, 0x3d9df09d ;  /* 0x3d9df09dff9c7424 */ /* 0x000fd000078e00ff */
[----:B------:R-:W3:Y:S01]  /*a030*/  LDTM.x32 R68, tmem[UR6] ;  /* 0x00000006004479ee */ /* 0x000ee200082c0000 */
[----:B------:R-:W-:Y:S01]  /*a040*/  R2UR UR6, R3 ;  /* 0x00000000030672ca */ /* 0x000fe200000e0000 */
[----:B------:R-:W4:Y:S01]  /*a050*/  LDTM.x32 R36, tmem[UR7] ;  /* 0x00000007002479ee */ /* 0x000f2200082c0000 */
[----:B------:R-:W-:Y:S02]  /*a060*/  R2UR UR7, R146 ;  /* 0x00000000920772ca */ /* 0x000fe400000e0000 */
[----:B--2---:R-:W-:Y:S02]  /*a070*/  FMNMX3 R135, R151, R100, R101, !PT ;  /* 0x0000006497877276 */ /* 0x004fe40007800065 */
[----:B------:R-:W-:Y:S02]  /*a080*/  FMNMX R132, R102, R103, !PT ;  /* 0x0000006766847209 */ /* 0x000fe40007800000 */
[----:B------:R-:W-:-:S05]  /*a090*/  FMNMX R133, R104, R105, !PT ;  /* 0x0000006968857209 */ /* 0x000fca0007800000 */
[----:B-1----:R-:W1:Y:S01]  /*a0a0*/  LDTM.x32 R4, tmem[UR6] ;  /* 0x00000006000479ee */ /* 0x002e6200082c0000 */
[----:B------:R-:W-:Y:S02]  /*a0b0*/  FMNMX R152, R106, R107, !PT ;  /* 0x0000006b6a987209 */ /* 0x000fe40007800000 */
        /* <DEDUP_REMOVED lines=12> */
[----:B---3--:R-:W-:Y:S02]  /*a180*/  FMNMX3 R135, R135, R68, R69, !PT ;  /* 0x0000004487877276 */ /* 0x008fe40007800045 */
        /* <DEDUP_REMOVED lines=15> */
[----:B----4-:R-:W-:-:S02]  /*a280*/  FMNMX3 R135, R135, R36, R37, !PT ;  /* 0x0000002487877276 */ /* 0x010fc40007800025 */
        /* <DEDUP_REMOVED lines=15> */
[----:B-1----:R-:W-:Y:S02]  /*a380*/  FMNMX3 R135, R135, R4, R5, !PT ;  /* 0x0000000487877276 */ /* 0x002fe40007800005 */
        /* <DEDUP_REMOVED lines=15> */
[----:B------:R-:W-:Y:S02]  /*a480*/  FMNMX R132, R135, R132, !PT ;  /* 0x0000008487847209 */ /* 0x000fe40007800000 */
[----:B------:R-:W-:Y:S02]  /*a490*/  R2UR UR6, R147 ;  /* 0x00000000930672ca */ /* 0x000fe400000e0000 */
        /* <DEDUP_REMOVED lines=28> */
[----:B------:R-:W-:Y:S02]  /*a660*/  IMAD.U32 R36, RZ, RZ, UR14 ;  /* 0x0000000eff247e24 */ /* 0x000fe4000f8e00ff */
[--C-:B------:R-:W-:Y:S02]  /*a670*/  FFMA2 R124, R124.F32x2.HI_LO, UR4.F32, R150.reuse.F32 ;  /* 0x000000047c7c7c49 */ /* 0x100fe40009200096 */
[--C-:B------:R-:W-:Y:S01]  /*a680*/  FFMA2 R126, R126.F32x2.HI_LO, UR4.F32, R150.reuse.F32 ;  /* 0x000000047e7e7c49 */ /* 0x100fe20009200096 */
[----:B------:R-:W-:Y:S01]  /*a690*/  LOP3.LUT R36, R36, 0x7f, R149, 0xf8, !PT ;  /* 0x0000007f24247812 */ /* 0x000fe200078ef895 */
[----:B------:R-:W2:Y:S01]  /*a6a0*/  MUFU.EX2 R103, R103 ;  /* 0x0000006700677308 */ /* 0x000ea20000000800 */
[--C-:B------:R-:W-:Y:S02]  /*a6b0*/  FFMA2 R128, R128.F32x2.HI_LO, UR4.F32, R150.reuse.F32 ;  /* 0x0000000480807c49 */ /* 0x100fe40009200096 */
[--C-:B------:R-:W-:Y:S01]  /*a6c0*/  FFMA2 R130, R130.F32x2.HI_LO, UR4.F32, R150.reuse.F32 ;  /* 0x0000000482827c49 */ /* 0x100fe20009200096 */
[----:B------:R-:W-:Y:S01]  /*a6d0*/  LEA R142, R36, UR12, 0x2 ;  /* 0x0000000c248e7c11 */ /* 0x000fe2000f8e10ff */
[--C-:B------:R-:W-:Y:S01]  /*a6e0*/  FFMA2 R136, R40.F32x2.HI_LO, UR4.F32, R150.reuse.F32 ;  /* 0x0000000428887c49 */ /* 0x100fe20009200096 */
[----:B-1----:R-:W-:Y:S01]  /*a6f0*/  F2FP.SATFINITE.E4M3.F32.PACK_AB_MERGE_C R36, R101, R100, RZ ;  /* 0x000000646524723e */ /* 0x002fe200048070ff */
[--C-:B------:R-:W-:Y:S01]  /*a700*/  FFMA2 R134, R38.F32x2.HI_LO, UR4.F32, R150.reuse.F32 ;  /* 0x0000000426867c49 */ /* 0x100fe20009200096 */
[----:B------:R-:W-:Y:S01]  /*a710*/  MUFU.EX2 R104, R104 ;  /* 0x0000006800687308 */ /* 0x000fe20000000800 */
[--C-:B------:R-:W-:Y:S01]  /*a720*/  FFMA2 R138, R42.F32x2.HI_LO, UR4.F32, R150.reuse.F32 ;  /* 0x000000042a8a7c49 */ /* 0x100fe20009200096 */
[----:B------:R1:W-:Y:S01]  /*a730*/  STS [R142+0x1cc], R153 ;  /* 0x0001cc998e007388 */ /* 0x0003e20000000800 */
[----:B------:R-:W-:-:S02]  /*a740*/  FFMA2 R82, R82.F32x2.HI_LO, UR4.F32, R150.F32 ;  /* 0x0000000452527c49 */ /* 0x000fc40009200096 */
[--C-:B------:R-:W-:Y:S02]  /*a750*/  FFMA2 R62, R62.F32x2.HI_LO, UR4.F32, R150.reuse.F32 ;  /* 0x000000043e3e7c49 */ /* 0x100fe40009200096 */
[--C-:B------:R-:W-:Y:S01]  /*a760*/  FFMA2 R68, R68.F32x2.HI_LO, UR4.F32, R150.reuse.F32 ;  /* 0x0000000444447c49 */ /* 0x100fe20009200096 */
[----:B------:R-:W3:Y:S01]  /*a770*/  MUFU.EX2 R105, R105 ;  /* 0x0000006900697308 */ /* 0x000ee20000000800 */
[----:B--2---:R-:W-:Y:S01]  /*a780*/  F2FP.SATFINITE.E4M3.F32.PACK_AB_MERGE_C R37, R103, R102, RZ ;  /* 0x000000666725723e */ /* 0x004fe200048070ff */
[--C-:B------:R-:W-:Y:S01]  /*a790*/  FFMA2 R70, R70.F32x2.HI_LO, UR4.F32, R150.reuse.F32 ;  /* 0x0000000446467c49 */ /* 0x100fe20009200096 */
[----:B------:R-:W-:Y:S01]  /*a7a0*/  FMNMX R82, R82, -127, !PT ;  /* 0xc2fe000052527809 */ /* 0x000fe20007800000 */
[--C-:B------:R-:W-:Y:S01]  /*a7b0*/  FFMA2 R72, R72.F32x2.HI_LO, UR4.F32, R150.reuse.F32 ;  /* 0x0000000448487c49 */ /* 0x100fe20009200096 */
[----:B------:R-:W-:Y:S01]  /*a7c0*/  PRMT R36, R36, 0x5410, R37 ;  /* 0x0000541024247816 */ /* 0x000fe20000000025 */
[--C-:B------:R-:W-:Y:S01]  /*a7d0*/  FFMA2 R74, R74.F32x2.HI_LO, UR4.F32, R150.reuse.F32 ;  /* 0x000000044a4a7c49 */ /* 0x100fe20009200096 */
[----:B------:R-:W-:Y:S01]  /*a7e0*/  FMNMX R83, R83, -127, !PT ;  /* 0xc2fe000053537809 */ /* 0x000fe20007800000 */
[----:B------:R-:W-:Y:S01]  /*a7f0*/  MUFU.EX2 R106, R106 ;  /* 0x0000006a006a7308 */ /* 0x000fe20000000800 */
[----:B------:R-:W-:-:S02]  /*a800*/  FFMA2 R76, R76.F32x2.HI_LO, UR4.F32, R150.F32 ;  /* 0x000000044c4c7c49 */ /* 0x000fc40009200096 */
[--C-:B------:R-:W-:Y:S02]  /*a810*/  FFMA2 R78, R78.F32x2.HI_LO, UR4.F32, R150.reuse.F32 ;  /* 0x000000044e4e7c49 */ /* 0x100fe40009200096 */
[--C-:B------:R-:W-:Y:S02]  /*a820*/  FFMA2 R84, R84.F32x2.HI_LO, UR4.F32, R150.reuse.F32 ;  /* 0x0000000454547c49 */ /* 0x100fe40009200096 */
[--C-:B------:R-:W-:Y:S01]  /*a830*/  FFMA2 R86, R86.F32x2.HI_LO, UR4.F32, R150.reuse.F32 ;  /* 0x0000000456567c49 */ /* 0x100fe20009200096 */
[----:B------:R-:W2:Y:S01]  /*a840*/  MUFU.EX2 R107, R107 ;  /* 0x0000006b006b7308 */ /* 0x000ea20000000800 */
[----:B---3--:R-:W-:Y:S01]  /*a850*/  F2FP.SATFINITE.E4M3.F32.PACK_AB_MERGE_C R37, R105, R104, RZ ;  /* 0x000000686925723e */ /* 0x008fe200048070ff */
[--C-:B------:R-:W-:Y:S02]  /*a860*/  FFMA2 R88, R88.F32x2.HI_LO, UR4.F32, R150.reuse.F32 ;  /* 0x0000000458587c49 */ /* 0x100fe40009200096 */
[--C-:B------:R-:W-:Y:S02]  /*a870*/  FFMA2 R90, R90.F32x2.HI_LO, UR4.F32, R150.reuse.F32 ;  /* 0x000000045a5a7c49 */ /* 0x100fe40009200096 */
[----:B------:R-:W-:-:S02]  /*a880*/  FFMA2 R92, R92.F32x2.HI_LO, UR4.F32, R150.F32 ;  /* 0x000000045c5c7c49 */ /* 0x000fc40009200096 */
[----:B------:R-:W-:Y:S01]  /*a890*/  MUFU.EX2 R116, R116 ;  /* 0x0000007400747308 */ /* 0x000fe20000000800 */
[--C-:B------:R-:W-:Y:S02]  /*a8a0*/  FFMA2 R94, R94.F32x2.HI_LO, UR4.F32, R150.reuse.F32 ;  /* 0x000000045e5e7c49 */ /* 0x100fe40009200096 */
[--C-:B------:R-:W-:Y:S02]  /*a8b0*/  FFMA2 R12, R12.F32x2.HI_LO, UR4.F32, R150.reuse.F32 ;  /* 0x000000040c0c7c49 */ /* 0x100fe40009200096 */
[--C-:B------:R-:W-:Y:S02]  /*a8c0*/  FFMA2 R48, R48.F32x2.HI_LO, UR4.F32, R150.reuse.F32 ;  /* 0x0000000430307c49 */ /* 0x100fe40009200096 */
[--C-:B------:R-:W-:Y:S01]  /*a8d0*/  FFMA2 R50, R50.F32x2.HI_LO, UR4.F32, R150.reuse.F32 ;  /* 0x0000000432327c49 */ /* 0x100fe20009200096 */
[----:B------:R-:W3:Y:S01]  /*a8e0*/  MUFU.EX2 R117, R117 ;  /* 0x0000007500757308 */ /* 0x000ee20000000800 */
[----:B--2---:R-:W-:Y:S01]  /*a8f0*/  F2FP.SATFINITE.E4M3.F32.PACK_AB_MERGE_C R140, R107, R106, RZ ;  /* 0x0000006a6b8c723e */ /* 0x004fe200048070ff */
[--C-:B------:R-:W-:Y:S01]  /*a900*/  FFMA2 R56, R56.F32x2.HI_LO, UR4.F32, R150.reuse.F32 ;  /* 0x0000000438387c49 */ /* 0x100fe20009200096 */
[----:B------:R-:W-:Y:S01]  /*a910*/  FMNMX R48, R48, -127, !PT ;  /* 0xc2fe000030307809 */ /* 0x000fe20007800000 */
[----:B------:R-:W-:Y:S01]  /*a920*/  FFMA2 R58, R58.F32x2.HI_LO, UR4.F32, R150.F32 ;  /* 0x000000043a3a7c49 */ /* 0x000fe20009200096 */
[----:B------:R-:W-:Y:S01]  /*a930*/  PRMT R37, R37, 0x5410, R140 ;  /* 0x0000541025257816 */ /* 0x000fe2000000008c */
[--C-:B------:R-:W-:Y:S01]  /*a940*/  FFMA2 R52, R52.F32x2.HI_LO, UR4.F32, R150.reuse.F32 ;  /* 0x0000000434347c49 */ /* 0x100fe20009200096 */
[----:B------:R-:W-:Y:S01]  /*a950*/  FMNMX R49, R49, -127, !PT ;  /* 0xc2fe000031317809 */ /* 0x000fe20007800000 */
[----:B------:R-:W-:Y:S01]  /*a960*/  MUFU.EX2 R118, R118 ;  /* 0x0000007600767308 */ /* 0x000fe20000000800 */
[----:B------:R-:W-:Y:S01]  /*a970*/  FMNMX R50, R50, -127, !PT ;  /* 0xc2fe000032327809 */ /* 0x000fe20007800000 */
[--C-:B------:R-:W-:Y:S01]  /*a980*/  FFMA2 R54, R54.F32x2.HI_LO, UR4.F32, R150.reuse.F32 ;  /* 0x0000000436367c49 */ /* 0x100fe20009200096 */
[----:B------:R-:W-:Y:S01]  /*a990*/  FMNMX R51, R51, -127, !PT ;  /* 0xc2fe000033337809 */ /* 0x000fe20007800000 */
[----:B------:R-:W-:-:S02]  /*a9a0*/  FFMA2 R44, R44.F32x2.HI_LO, UR4.F32, R150.F32 ;  /* 0x000000042c2c7c49 */ /* 0x000fc40009200096 */
[--C-:B------:R-:W-:Y:S02]  /*a9b0*/  FFMA2 R46, R46.F32x2.HI_LO, UR4.F32, R150.reuse.F32 ;  /* 0x000000042e2e7c49 */ /* 0x100fe40009200096 */
[----:B------:R-:W2:Y:S01]  /*a9c0*/  MUFU.EX2 R119, R119 ;  /* 0x0000007700777308 */ /* 0x000ea20000000800 */
[----:B---3--:R-:W-:Y:S01]  /*a9d0*/  F2FP.SATFINITE.E4M3.F32.PACK_AB_MERGE_C R40, R117, R116, RZ ;  /* 0x000000747528723e */ /* 0x008fe200048070ff */
[--C-:B------:R-:W-:Y:S02]  /*a9e0*/  FFMA2 R60, R60.F32x2.HI_LO, UR4.F32, R150.reuse.F32 ;  /* 0x000000043c3c7c49 */ /* 0x100fe40009200096 */
[--C-:B------:R-:W-:Y:S02]  /*a9f0*/  FFMA2 R16, R16.F32x2.HI_LO, UR4.F32, R150.reuse.F32 ;  /* 0x0000000410107c49 */ /* 0x100fe40009200096 */
[--C-:B------:R-:W-:Y:S02]  /*aa00*/  FFMA2 R18, R18.F32x2.HI_LO, UR4.F32, R150.reuse.F32 ;  /* 0x0000000412127c49 */ /* 0x100fe40009200096 */
[----:B------:R-:W-:Y:S01]  /*aa10*/  MUFU.EX2 R108, R108 ;  /* 0x0000006c006c7308 */ /* 0x000fe20000000800 */
[----:B------:R-:W-:-:S02]  /*aa20*/  FFMA2 R20, R20.F32x2.HI_LO, UR4.F32, R150.F32 ;  /* 0x0000000414147c49 */ /* 0x000fc40009200096 */
[--C-:B------:R-:W-:Y:S02]  /*aa30*/  FFMA2 R22, R22.F32x2.HI_LO, UR4.F32, R150.reuse.F32 ;  /* 0x0000000416167c49 */ /* 0x100fe40009200096 */
[--C-:B------:R-:W-:Y:S02]  /*aa40*/  FFMA2 R24, R24.F32x2.HI_LO, UR4.F32, R150.reuse.F32 ;  /* 0x0000000418187c49 */ /* 0x100fe40009200096 */
[--C-:B------:R-:W-:Y:S01]  /*aa50*/  FFMA2 R26, R26.F32x2.HI_LO, UR4.F32, R150.reuse.F32 ;  /* 0x000000041a1a7c49 */ /* 0x100fe20009200096 */
[----:B------:R-:W3:Y:S01]  /*aa60*/  MUFU.EX2 R109, R109 ;  /* 0x0000006d006d7308 */ /* 0x000ee20000000800 */
[----:B--2---:R-:W-:Y:S01]  /*aa70*/  F2FP.SATFINITE.E4M3.F32.PACK_AB_MERGE_C R41, R119, R118, RZ ;  /* 0x000000767729723e */ /* 0x004fe200048070ff */
[--C-:B------:R-:W-:Y:S02]  /*aa80*/  FFMA2 R34, R34.F32x2.HI_LO, UR4.F32, R150.reuse.F32 ;  /* 0x0000000422227c49 */ /* 0x100fe40009200096 */
[----:B------:R-:W-:Y:S01]  /*aa90*/  FFMA2 R28, R28.F32x2.HI_LO, UR4.F32, R150.F32 ;  /* 0x000000041c1c7c49 */ /* 0x000fe20009200096 */
[----:B------:R-:W-:-:S03]  /*aaa0*/  PRMT R40, R40, 0x5410, R41 ;  /* 0x0000541028287816 */ /* 0x000fc60000000029 */
[----:B------:R-:W-:Y:S08]  /*aab0*/  MUFU.EX2 R110, R110 ;  /* 0x0000006e006e7308 */ /* 0x000ff00000000800 */
[----:B------:R-:W2:Y:S01]  /*aac0*/  MUFU.EX2 R111, R111 ;  /* 0x0000006f006f7308 */ /* 0x000ea20000000800 */
[----:B---3--:R-:W-:-:S07]  /*aad0*/  F2FP.SATFINITE.E4M3.F32.PACK_AB_MERGE_C R38, R109, R108, RZ ;  /* 0x0000006c6d26723e */ /* 0x008fce00048070ff */
[----:B------:R-:W-:Y:S08]  /*aae0*/  MUFU.EX2 R112, R112 ;  /* 0x0000007000707308 */ /* 0x000ff00000000800 */
[----:B------:R-:W3:Y:S01]  /*aaf0*/  MUFU.EX2 R113, R113 ;  /* 0x0000007100717308 */ /* 0x000ee20000000800 */
[----:B--2---:R-:W-:-:S04]  /*ab00*/  F2FP.SATFINITE.E4M3.F32.PACK_AB_MERGE_C R43, R111, R110, RZ ;  /* 0x0000006e6f2b723e */ /* 0x004fc800048070ff */
        /* <DEDUP_REMOVED lines=14> */
[----:B------:R-:W-:Y:S01]  /*abf0*/  PRMT R41, R41, 0x5410, R140 ;  /* 0x0000541029297816 */ /* 0x000fe2000000008c */
[----:B------:R-:W-:Y:S02]  /*ac00*/  FFMA2 R140, R80.F32x2.HI_LO, UR4.F32, R150.F32 ;  /* 0x00000004508c7c49 */ /* 0x000fe40009200096 */
[----:B------:R-:W-:Y:S03]  /*ac10*/  MUFU.EX2 R126, R126 ;  /* 0x0000007e007e7308 */ /* 0x000fe60000000800 */
[----:B------:R-:W-:Y:S02]  /*ac20*/  FMNMX R140, R140, -127, !PT ;  /* 0xc2fe00008c8c7809 */ /* 0x000fe40007800000 */
[----:B------:R-:W-:-:S03]  /*ac30*/  FMNMX R141, R141, -127, !PT ;  /* 0xc2fe00008d8d7809 */ /* 0x000fc60007800000 */
        /* <DEDUP_REMOVED lines=13> */
[----:B------:R-:W-:Y:S01]  /*ad10*/  FADD2.RM R80, R140.F32x2.HI_LO, 12582912 ;  /* 0x4b4000008c50744b */ /* 0x000fe20000204000 */
[----:B------:R2:W-:Y:S06]  /*ad20*/  BAR.ARV R154, 0x40 ;  /* 0x0001009a0000751d */ /* 0x0005ec0000002000 */
[----:B-1----:R-:W-:Y:S01]  /*ad30*/  FADD2 R142, R80.F32x2.HI_LO, -12582912 ;  /* 0xcb400000508e744b */ /* 0x002fe20000200000 */
[----:B------:R-:W-:Y:S01]  /*ad40*/  MUFU.EX2 R70, R70 ;  /* 0x0000004600467308 */ /* 0x000fe20000000800 */
[----:B------:R1:W-:Y:S01]  /*ad50*/  STTM.x8 tmem[UR6], R36 ;  /* 0x00000024000079ed */ /* 0x0003e200081c0006 */
[----:B------:R-:W-:Y:S01]  /*ad60*/  R2UR UR6, R144 ;  /* 0x00000000900672ca */ /* 0x000fe200000e0000 */
[----:B------:R-:W-:-:S05]  /*ad70*/  FADD2 R140, R140.F32x2.HI_LO, -R142.F32x2.HI_LO ;  /* 0x8000008e8c8c724b */ /* 0x000fca0000000000 */
[----:B------:R-:W-:Y:S08]  /*ad80*/  MUFU.EX2 R71, R71 ;  /* 0x0000004700477308 */ /* 0x000ff00000000800 */
[----:B------:R-:W-:Y:S08]  /*ad90*/  MUFU.EX2 R72, R72 ;  /* 0x0000004800487308 */ /* 0x000ff00000000800 */
[----:B------:R-:W4:Y:S08]  /*ada0*/  MUFU.EX2 R73, R73 ;  /* 0x0000004900497308 */ /* 0x000f300000000800 */
[----:B------:R-:W-:Y:S01]  /*adb0*/  MUFU.EX2 R74, R74 ;  /* 0x0000004a004a7308 */ /* 0x000fe20000000800 */
[----:B-1----:R-:W-:-:S02]  /*adc0*/  FFMA2 R42, R96.F32x2.HI_LO, UR4.F32, R150.F32 ;  /* 0x00000004602a7c49 */ /* 0x002fc40009200096 */
[----:B------:R-:W-:-:S05]  /*add0*/  FADD2.RM R96, R82.F32x2.HI_LO, 12582912 ;  /* 0x4b4000005260744b */ /* 0x000fca0000204000 */
[----:B------:R-:W-:Y:S01]  /*ade0*/  MUFU.EX2 R36, R62 ;  /* 0x0000003e00247308 */ /* 0x000fe20000000800 */
[----:B------:R-:W-:Y:S01]  /*adf0*/  FFMA2 R38, R140.F32x2.HI_LO, R156.F32, 0.22756439447402954102 ;  /* 0x3e6906a48c267449 */ /* 0x000fe2000120009c */
[----:B------:R-:W-:Y:S01]  /*ae00*/  FMNMX R42, R42, -127, !PT ;  /* 0xc2fe00002a2a7809 */ /* 0x000fe20007800000 */
[----:B------:R-:W-:Y:S01]  /*ae10*/  FADD2 R40, R96.F32x2.HI_LO, -12582912 ;  /* 0xcb4000006028744b */ /* 0x000fe20000200000 */
[----:B------:R-:W-:Y:S01]  /*ae20*/  FMNMX R43, R43, -127, !PT ;  /* 0xc2fe00002b2b7809 */ /* 0x000fe20007800000 */
[-C--:B------:R-:W-:Y:S02]  /*ae30*/  FFMA2 R38, R38.F32x2.HI_LO, R140.reuse.F32x2.HI_LO, 0.69514614343643188477 ;  /* 0x3f31f51926267449 */ /* 0x080fe4000020008c */
[----:B------:R-:W-:Y:S01]  /*ae40*/  FADD2 R40, R82.F32x2.HI_LO, -R40.F32x2.HI_LO ;  /* 0x800000285228724b */ /* 0x000fe20000000000 */
[----:B------:R1:W-:Y:S01]  /*ae50*/  MUFU.EX2 R37, R63 ;  /* 0x0000003f00257308 */ /* 0x0003e20000000800 */
[----:B------:R-:W-:Y:S02]  /*ae60*/  FFMA2 R140, R38.F32x2.HI_LO, R140.F32x2.HI_LO, 1 ;  /* 0x3f800000268c7449 */ /* 0x000fe4000020008c */
[----:B------:R-:W-:-:S02]  /*ae70*/  FADD2.RM R82, R42.F32x2.HI_LO, 12582912 ;  /* 0x4b4000002a52744b */ /* 0x000fc40000204000 */
[----:B------:R-:W-:Y:S02]  /*ae80*/  FFMA2 R38, R4.F32x2.HI_LO, UR4.F32, R150.F32 ;  /* 0x0000000404267c49 */ /* 0x000fe40009200096 */
[----:B------:R-:W-:Y:S01]  /*ae90*/  FFMA2 R4, R40.F32x2.HI_LO, R156.F32, 0.22756439447402954102 ;  /* 0x3e6906a428047449 */ /* 0x000fe2000120009c */
[----:B------:R-:W5:Y:S01]  /*aea0*/  MUFU.EX2 R75, R75 ;  /* 0x0000004b004b7308 */ /* 0x000f620000000800 */
[----:B------:R-:W-:Y:S02]  /*aeb0*/  FADD2 R142, R82.F32x2.HI_LO, -12582912 ;  /* 0xcb400000528e744b */ /* 0x000fe40000200000 */
[-C--:B------:R-:W-:Y:S02]  /*aec0*/  FFMA2 R4, R4.F32x2.HI_LO, R40.reuse.F32x2.HI_LO, 0.69514614343643188477 ;  /* 0x3f31f51904047449 */ /* 0x080fe40000200028 */
[----:B------:R-:W-:Y:S02]  /*aed0*/  FADD2 R142, R42.F32x2.HI_LO, -R142.F32x2.HI_LO ;  /* 0x8000008e2a8e724b */ /* 0x000fe40000000000 */
[----:B------:R-:W-:Y:S01]  /*aee0*/  FFMA2 R4, R4.F32x2.HI_LO, R40.F32x2.HI_LO, 1 ;  /* 0x3f80000004047449 */ /* 0x000fe20000200028 */
[----:B------:R-:W-:Y:S01]  /*aef0*/  MUFU.EX2 R76, R76 ;  /* 0x0000004c004c7308 */ /* 0x000fe20000000800 */
[----:B------:R-:W-:-:S02]  /*af00*/  FFMA2 R40, R6.F32x2.HI_LO, UR4.F32, R150.F32 ;  /* 0x0000000406287c49 */ /* 0x000fc40009200096 */
[----:B-1----:R-:W-:Y:S02]  /*af10*/  FFMA2 R62, R98.F32x2.HI_LO, UR4.F32, R150.F32 ;  /* 0x00000004623e7c49 */ /* 0x002fe40009200096 */
[----:B------:R-:W-:Y:S02]  /*af20*/  IMAD R98, R80, 0x800000, R140 ;  /* 0x0080000050627824 */ /* 0x000fe400078e028c */
[----:B------:R-:W-:Y:S02]  /*af30*/  FFMA2 R6, R142.F32x2.HI_LO, R156.F32, 0.22756439447402954102 ;  /* 0x3e6906a48e067449 */ /* 0x000fe4000120009c */
[----:B------:R-:W-:Y:S02]  /*af40*/  IMAD R96, R96, 0x800000, R4 ;  /* 0x0080000060607824 */ /* 0x000fe400078e0204 */
[----:B------:R-:W-:Y:S01]  /*af50*/  FFMA2 R42, R8.F32x2.HI_LO, UR4.F32, R150.F32 ;  /* 0x00000004082a7c49 */ /* 0x000fe20009200096 */
[----:B------:R-:W-:Y:S01]  /*af60*/  FMNMX R62, R62, -127, !PT ;  /* 0xc2fe00003e3e7809 */ /* 0x000fe20007800000 */
[----:B------:R-:W-:Y:S01]  /*af70*/  FFMA2 R6, R6.F32x2.HI_LO, R142.F32x2.HI_LO, 0.69514614343643188477 ;  /* 0x3f31f51906067449 */ /* 0x000fe2000020008e */
[----:B------:R-:W-:Y:S01]  /*af80*/  FMNMX R63, R63, -127, !PT ;  /* 0xc2fe00003f3f7809 */ /* 0x000fe20007800000 */
[----:B------:R-:W-:Y:S01]  /*af90*/  MUFU.EX2 R77, R77 ;  /* 0x0000004d004d7308 */ /* 0x000fe20000000800 */
[----:B------:R-:W-:-:S02]  /*afa0*/  IMAD R97, R97, 0x800000, R5 ;  /* 0x0080000061617824 */ /* 0x000fc400078e0205 */
[----:B------:R-:W-:Y:S01]  /*afb0*/  FFMA2 R142, R6.F32x2.HI_LO, R142.F32x2.HI_LO, 1 ;  /* 0x3f800000068e7449 */ /* 0x000fe2000020008e */
[----:B---3--:R-:W-:Y:S01]  /*afc0*/  F2FP.SATFINITE.E4M3.F32.PACK_AB_MERGE_C R4, R69, R68, RZ ;  /* 0x000000444504723e */ /* 0x008fe200048070ff */
[----:B------:R-:W-:Y:S01]  /*afd0*/  FADD2.RM R6, R62.F32x2.HI_LO, 12582912 ;  /* 0x4b4000003e06744b */ /* 0x000fe20000204000 */
[----:B----4-:R-:W-:Y:S01]  /*afe0*/  F2FP.SATFINITE.E4M3.F32.PACK_AB_MERGE_C R5, R73, R72, RZ ;  /* 0x000000484905723e */ /* 0x010fe200048070ff */
[----:B------:R-:W-:Y:S02]  /*aff0*/  IMAD R99, R81, 0x800000, R141 ;  /* 0x0080000051637824 */ /* 0x000fe400078e028d */
[----:B------:R-:W-:Y:S01]  /*b000*/  FADD2 R8, R6.F32x2.HI_LO, -12582912 ;  /* 0xcb4000000608744b */ /* 0x000fe20000200000 */
[----:B------:R-:W-:Y:S01]  /*b010*/  MUFU.EX2 R78, R78 ;  /* 0x0000004e004e7308 */ /* 0x000fe20000000800 */
[----:B------:R-:W-:Y:S02]  /*b020*/  IMAD R82, R82, 0x800000, R142 ;  /* 0x0080000052527824 */ /* 0x000fe400078e028e */
[----:B------:R-:W-:-:S02]  /*b030*/  FADD2 R8, R62.F32x2.HI_LO, -R8.F32x2.HI_LO ;  /* 0x800000083e08724b */ /* 0x000fc40000000000 */
[----:B------:R-:W-:Y:S02]  /*b040*/  IMAD R83, R83, 0x800000, R143 ;  /* 0x0080000053537824 */ /* 0x000fe400078e028f */
[--C-:B------:R-:W-:Y:S02]  /*b050*/  FFMA2 R62, R10.F32x2.HI_LO, UR4.F32, R150.reuse.F32 ;  /* 0x000000040a3e7c49 */ /* 0x100fe40009200096 */
[----:B------:R-:W-:Y:S01]  /*b060*/  FFMA2 R10, R8.F32x2.HI_LO, R156.F32, 0.22756439447402954102 ;  /* 0x3e6906a4080a7449 */ /* 0x000fe2000120009c */
[----:B------:R-:W1:Y:S01]  /*b070*/  MUFU.EX2 R79, R79 ;  /* 0x0000004f004f7308 */ /* 0x000e620000000800 */
[----:B------:R-:W-:Y:S02]  /*b080*/  FFMA2 R142, R14.F32x2.HI_LO, UR4.F32, R150.F32 ;  /* 0x000000040e8e7c49 */ /* 0x000fe40009200096 */
[----:B------:R-:W-:Y:S02]  /*b090*/  FFMA2 R10, R10.F32x2.HI_LO, R8.F32x2.HI_LO, 0.69514614343643188477 ;  /* 0x3f31f5190a0a7449 */ /* 0x000fe40000200008 */
[----:B------:R-:W-:-:S02]  /*b0a0*/  FADD2.RM R14, R48.F32x2.HI_LO, 12582912 ;  /* 0x4b400000300e744b */ /* 0x000fc40000204000 */
[----:B------:R-:W-:Y:S01]  /*b0b0*/  FFMA2 R8, R10.F32x2.HI_LO, R8.F32x2.HI_LO, 1 ;  /* 0x3f8000000a087449 */ /* 0x000fe20000200008 */
[----:B------:R-:W-:Y:S01]  /*b0c0*/  MUFU.EX2 R84, R84 ;  /* 0x0000005400547308 */ /* 0x000fe20000000800 */
[----:B------:R-:W-:Y:S01]  /*b0d0*/  F2FP.SATFINITE.E4M3.F32.PACK_AB_MERGE_C R11, R71, R70, RZ ;  /* 0x00000046470b723e */ /* 0x000fe200048070ff */
[----:B--2---:R-:W-:Y:S02]  /*b0e0*/  FADD2 R154, R14.F32x2.HI_LO, -12582912 ;  /* 0xcb4000000e9a744b */ /* 0x004fe40000200000 */
[----:B------:R-:W-:Y:S01]  /*b0f0*/  IMAD R140, R6, 0x800000, R8 ;  /* 0x00800000068c7824 */ /* 0x000fe200078e0208 */
[----:B-----5:R-:W-:Y:S01]  /*b100*/  F2FP.SATFINITE.E4M3.F32.PACK_AB_MERGE_C R6, R75, R74, RZ ;  /* 0x0000004a4b06723e */ /* 0x020fe200048070ff */
[----:B------:R-:W-:Y:S01]  /*b110*/  IMAD R141, R7, 0x800000, R9 ;  /* 0x00800000078d7824 */ /* 0x000fe200078e0209 */
[----:B------:R-:W-:Y:S01]  /*b120*/  PRMT R4, R4, 0x5410, R11 ;  /* 0x0000541004047816 */ /* 0x000fe2000000000b */
[----:B------:R-:W-:Y:S01]  /*b130*/  FADD2 R48, R48.F32x2.HI_LO, -R154.F32x2.HI_LO ;  /* 0x8000009a3030724b */ /* 0x000fe20000000000 */
[----:B------:R-:W2:Y:S01]  /*b140*/  MUFU.EX2 R85, R85 ;  /* 0x0000005500557308 */ /* 0x000ea20000000800 */
[----:B------:R-:W-:-:S02]  /*b150*/  PRMT R5, R5, 0x5410, R6 ;  /* 0x0000541005057816 */ /* 0x000fc40000000006 */
[----:B-1----:R-:W-:Y:S02]  /*b160*/  F2FP.SATFINITE.E4M3.F32.PACK_AB_MERGE_C R11, R79, R78, RZ ;  /* 0x0000004e4f0b723e */ /* 0x002fe400048070ff */
[----:B------:R-:W-:-:S03]  /*b170*/  F2FP.SATFINITE.E4M3.F32.PACK_AB_MERGE_C R6, R77, R76, RZ ;  /* 0x0000004c4d06723e */ /* 0x000fc600048070ff */
[----:B------:R-:W-:Y:S01]  /*b180*/  MUFU.EX2 R86, R86 ;  /* 0x0000005600567308 */ /* 0x000fe20000000800 */
[----:B------:R-:W-:-:S07]  /*b190*/  PRMT R6, R6, 0x5410, R11 ;  /* 0x0000541006067816 */ /* 0x000fce000000000b */
[----:B------:R-:W1:Y:S01]  /*b1a0*/  MUFU.EX2 R87, R87 ;  /* 0x0000005700577308 */ /* 0x000e620000000800 */
[----:B--2---:R-:W-:-:S07]  /*b1b0*/  F2FP.SATFINITE.E4M3.F32.PACK_AB_MERGE_C R8, R85, R84, RZ ;  /* 0x000000545508723e */ /* 0x004fce00048070ff */
[----:B------:R-:W-:Y:S08]  /*b1c0*/  MUFU.EX2 R88, R88 ;  /* 0x0000005800587308 */ /* 0x000ff00000000800 */
[----:B------:R-:W2:Y:S01]  /*b1d0*/  MUFU.EX2 R89, R89 ;  /* 0x0000005900597308 */ /* 0x000ea20000000800 */
[----:B-1----:R-:W-:-:S04]  /*b1e0*/  F2FP.SATFINITE.E4M3.F32.PACK_AB_MERGE_C R7, R87, R86, RZ ;  /* 0x000000565707723e */ /* 0x002fc800048070ff */
[----:B------:R-:W-:Y:S02]  /*b1f0*/  PRMT R8, R8, 0x5410, R7 ;  /* 0x0000541008087816 */ /* 0x000fe40000000007 */
[----:B------:R-:W-:Y:S01]  /*b200*/  F2FP.SATFINITE.E4M3.F32.PACK_AB_MERGE_C R7, R99, R98, RZ ;  /* 0x000000626307723e */ /* 0x000fe200048070ff */
        /* <DEDUP_REMOVED lines=10> */
[----:B------:R2:W-:Y:S08]  /*b2b0*/  MUFU.EX2 R80, R12 ;  /* 0x0000000c00507308 */ /* 0x0005f00000000800 */
[----:B------:R3:W-:Y:S01]  /*b2c0*/  MUFU.EX2 R81, R13 ;  /* 0x0000000d00517308 */ /* 0x0007e20000000800 */
[----:B-1----:R-:W-:-:S04]  /*b2d0*/  F2FP.SATFINITE.E4M3.F32.PACK_AB_MERGE_C R11, R95, R94, RZ ;  /* 0x0000005e5f0b723e */ /* 0x002fc800048070ff */
[----:B------:R-:W-:Y:S02]  /*b2e0*/  PRMT R10, R10, 0x5410, R11 ;  /* 0x000054100a0a7816 */ /* 0x000fe4000000000b */
[----:B------:R-:W-:Y:S01]  /*b2f0*/  F2FP.SATFINITE.E4M3.F32.PACK_AB_MERGE_C R11, R83, R82, RZ ;  /* 0x00000052530b723e */ /* 0x000fe200048070ff */
[----:B------:R-:W-:Y:S01]  /*b300*/  MUFU.EX2 R136, R136 ;  /* 0x0000008800887308 */ /* 0x000fe20000000800 */
[----:B--2---:R-:W-:-:S04]  /*b310*/  F2FP.SATFINITE.E4M3.F32.PACK_AB_MERGE_C R12, R97, R96, RZ ;  /* 0x00000060610c723e */ /* 0x004fc800048070ff */
[----:B------:R-:W-:Y:S02]  /*b320*/  PRMT R7, R7, 0x5410, R12 ;  /* 0x0000541007077816 */ /* 0x000fe4000000000c */
[----:B------:R-:W-:Y:S01]  /*b330*/  F2FP.SATFINITE.E4M3.F32.PACK_AB_MERGE_C R12, R141, R140, RZ ;  /* 0x0000008c8d0c723e */ /* 0x000fe200048070ff */
[----:B------:R-:W-:Y:S03]  /*b340*/  MUFU.EX2 R137, R137 ;  /* 0x0000008900897308 */ /* 0x000fe60000000800 */
[----:B------:R-:W-:Y:S01]  /*b350*/  PRMT R11, R11, 0x5410, R12 ;  /* 0x000054100b0b7816 */ /* 0x000fe2000000000c */
[----:B---3--:R-:W-:-:S03]  /*b360*/  FADD2.RM R12, R50.F32x2.HI_LO, 12582912 ;  /* 0x4b400000320c744b */ /* 0x008fc60000204000 */
[----:B------:R1:W-:Y:S01]  /*b370*/  STTM.x8 tmem[UR6], R4 ;  /* 0x00000004000079ed */ /* 0x0003e200081c0006 */
[----:B------:R-:W-:Y:S01]  /*b380*/  FADD2 R154, R12.F32x2.HI_LO, -12582912 ;  /* 0xcb4000000c9a744b */ /* 0x000fe20000200000 */
[----:B------:R-:W-:Y:S01]  /*b390*/  MUFU.EX2 R138, R138 ;  /* 0x0000008a008a7308 */ /* 0x000fe20000000800 */
[----:B------:R-:W-:-:S07]  /*b3a0*/  R2UR UR6, R145 ;  /* 0x00000000910672ca */ /* 0x000fce00000e0000 */
[----:B------:R-:W2:Y:S08]  /*b3b0*/  MUFU.EX2 R139, R139 ;  /* 0x0000008b008b7308 */ /* 0x000eb00000000800 */
[----:B------:R-:W-:Y:S08]  /*b3c0*/  MUFU.EX2 R132, R132 ;  /* 0x0000008400847308 */ /* 0x000ff00000000800 */
[----:B------:R-:W-:Y:S08]  /*b3d0*/  MUFU.EX2 R133, R133 ;  /* 0x0000008500857308 */ /* 0x000ff00000000800 */
[----:B------:R-:W-:Y:S01]  /*b3e0*/  MUFU.EX2 R134, R134 ;  /* 0x0000008600867308 */ /* 0x000fe20000000800 */
[----:B-1----:R-:W-:-:S02]  /*b3f0*/  FADD2 R8, R50.F32x2.HI_LO, -R154.F32x2.HI_LO ;  /* 0x8000009a3208724b */ /* 0x002fc40000000000 */
[----:B------:R-:W-:Y:S02]  /*b400*/  FFMA2 R50, R64.F32x2.HI_LO, UR4.F32, R150.F32 ;  /* 0x0000000440327c49 */ /* 0x000fe40009200096 */
[----:B------:R-:W-:-:S03]  /*b410*/  FFMA2 R10, R8.F32x2.HI_LO, R156.F32, 0.22756439447402954102 ;  /* 0x3e6906a4080a7449 */ /* 0x000fc6000120009c */
[----:B------:R-:W1:Y:S01]  /*b420*/  MUFU.EX2 R135, R135 ;  /* 0x0000008700877308 */ /* 0x000e620000000800 */
[----:B------:R-:W-:Y:S01]  /*b430*/  FFMA2 R64, R66.F32x2.HI_LO, UR4.F32, R150.F32 ;  /* 0x0000000442407c49 */ /* 0x000fe20009200096 */
[----:B------:R-:W-:Y:S01]  /*b440*/  FMNMX R50, R50, -127, !PT ;  /* 0xc2fe000032327809 */ /* 0x000fe20007800000 */
[----:B------:R-:W-:Y:S01]  /*b450*/  FFMA2 R10, R10.F32x2.HI_LO, R8.F32x2.HI_LO, 0.69514614343643188477 ;  /* 0x3f31f5190a0a7449 */ /* 0x000fe20000200008 */
[----:B------:R-:W-:Y:S01]  /*b460*/  FMNMX R51, R51, -127, !PT ;  /* 0xc2fe000033337809 */ /* 0x000fe20007800000 */
[----:B------:R-:W-:Y:S01]  /*b470*/  FFMA2 R4, R48.F32x2.HI_LO, R156.F32, 0.22756439447402954102 ;  /* 0x3e6906a430047449 */ /* 0x000fe2000120009c */
[----:B------:R-:W-:Y:S01]  /*b480*/  FMNMX R64, R64, -127, !PT ;  /* 0xc2fe000040407809 */ /* 0x000fe20007800000 */
[----:B------:R-:W-:Y:S01]  /*b490*/  FFMA2 R8, R10.F32x2.HI_LO, R8.F32x2.HI_LO, 1 ;  /* 0x3f8000000a087449 */ /* 0x000fe20000200008 */
[----:B------:R-:W-:Y:S01]  /*b4a0*/  FMNMX R65, R65, -127, !PT ;  /* 0xc2fe000041417809 */ /* 0x000fe20007800000 */
[----:B------:R-:W-:Y:S01]  /*b4b0*/  FADD2.RM R6, R50.F32x2.HI_LO, 12582912 ;  /* 0x4b4000003206744b */ /* 0x000fe20000204000 */
[----:B------:R-:W-:Y:S01]  /*b4c0*/  MUFU.EX2 R56, R56 ;  /* 0x0000003800387308 */ /* 0x000fe20000000800 */
[----:B------:R-:W-:-:S02]  /*b4d0*/  FFMA2 R4, R4.F32x2.HI_LO, R48.F32x2.HI_LO, 0.69514614343643188477 ;  /* 0x3f31f51904047449 */ /* 0x000fc40000200030 */
[----:B------:R-:W-:Y:S02]  /*b4e0*/  FADD2 R10, R6.F32x2.HI_LO, -12582912 ;  /* 0xcb400000060a744b */ /* 0x000fe40000200000 */
[----:B------:R-:W-:Y:S02]  /*b4f0*/  FFMA2 R4, R4.F32x2.HI_LO, R48.F32x2.HI_LO, 1 ;  /* 0x3f80000004047449 */ /* 0x000fe40000200030 */
[----:B------:R-:W-:Y:S01]  /*b500*/  FADD2 R50, R50.F32x2.HI_LO, -R10.F32x2.HI_LO ;  /* 0x8000000a3232724b */ /* 0x000fe20000000000 */
[----:B------:R-:W-:Y:S01]  /*b510*/  MUFU.EX2 R57, R57 ;  /* 0x0000003900397308 */ /* 0x000fe20000000800 */
[----:B------:R-:W-:Y:S02]  /*b520*/  FADD2.RM R10, R64.F32x2.HI_LO, 12582912 ;  /* 0x4b400000400a744b */ /* 0x000fe40000204000 */
[----:B------:R-:W-:Y:S02]  /*b530*/  FFMA2 R66, R30.F32x2.HI_LO, UR4.F32, R150.F32 ;  /* 0x000000041e427c49 */ /* 0x000fe40009200096 */
[----:B------:R-:W-:-:S02]  /*b540*/  IMAD R30, R14, 0x800000, R4 ;  /* 0x008000000e1e7824 */ /* 0x000fc400078e0204 */
[----:B------:R-:W-:Y:S02]  /*b550*/  FADD2 R48, R10.F32x2.HI_LO, -12582912 ;  /* 0xcb4000000a30744b */ /* 0x000fe40000200000 */
[----:B------:R-:W-:Y:S01]  /*b560*/  IMAD R31, R15, 0x800000, R5 ;  /* 0x008000000f1f7824 */ /* 0x000fe200078e0205 */
[----:B--2---:R-:W-:Y:S01]  /*b570*/  F2FP.SATFINITE.E4M3.F32.PACK_AB_MERGE_C R4, R139, R138, RZ ;  /* 0x0000008a8b04723e */ /* 0x004fe200048070ff */
[----:B------:R-:W-:Y:S01]  /*b580*/  MUFU.EX2 R58, R58 ;  /* 0x0000003a003a7308 */ /* 0x000fe20000000800 */
[----:B------:R-:W-:Y:S01]  /*b590*/  FADD2 R64, R64.F32x2.HI_LO, -R48.F32x2.HI_LO ;  /* 0x800000304040724b */ /* 0x000fe20000000000 */
[----:B-1----:R-:W-:Y:S01]  /*b5a0*/  F2FP.SATFINITE.E4M3.F32.PACK_AB_MERGE_C R5, R135, R134, RZ ;  /* 0x000000868705723e */ /* 0x002fe200048070ff */
[----:B------:R-:W-:-:S04]  /*b5b0*/  FFMA2 R48, R50.F32x2.HI_LO, R156.F32, 0.22756439447402954102 ;  /* 0x3e6906a432307449 */ /* 0x000fc8000120009c */
[-C--:B------:R-:W-:Y:S01]  /*b5c0*/  FFMA2 R48, R48.F32x2.HI_LO, R50.reuse.F32x2.HI_LO, 0.69514614343643188477 ;  /* 0x3f31f51930307449 */ /* 0x080fe20000200032 */
[----:B------:R-:W1:Y:S03]  /*b5d0*/  MUFU.EX2 R59, R59 ;  /* 0x0000003b003b7308 */ /* 0x000e660000000800 */
[----:B------:R-:W-:Y:S02]  /*b5e0*/  FFMA2 R50, R48.F32x2.HI_LO, R50.F32x2.HI_LO, 1 ;  /* 0x3f80000030327449 */ /* 0x000fe40000200032 */
[----:B------:R-:W-:Y:S02]  /*b5f0*/  FFMA2 R48, R64.F32x2.HI_LO, R156.F32, 0.22756439447402954102 ;  /* 0x3e6906a440307449 */ /* 0x000fe4000120009c */
[----:B------:R-:W-:Y:S01]  /*b600*/  IMAD R50, R6, 0x800000, R50 ;  /* 0x0080000006327824 */ /* 0x000fe200078e0232 */
[----:B------:R-:W-:Y:S01]  /*b610*/  MUFU.EX2 R52, R52 ;  /* 0x0000003400347308 */ /* 0x000fe20000000800 */
[----:B------:R-:W-:-:S02]  /*b620*/  FFMA2 R48, R48.F32x2.HI_LO, R64.F32x2.HI_LO, 0.69514614343643188477 ;  /* 0x3f31f51930307449 */ /* 0x000fc40000200040 */
[----:B------:R-:W-:Y:S02]  /*b630*/  IMAD R51, R7, 0x800000, R51 ;  /* 0x0080000007337824 */ /* 0x000fe400078e0233 */
[----:B------:R-:W-:Y:S02]  /*b640*/  FFMA2 R64, R48.F32x2.HI_LO, R64.F32x2.HI_LO, 1 ;  /* 0x3f80000030407449 */ /* 0x000fe40000200040 */
[----:B------:R-:W-:Y:S01]  /*b650*/  FFMA2 R48, R32.F32x2.HI_LO, UR4.F32, R150.F32 ;  /* 0x0000000420307c49 */ /* 0x000fe20009200096 */
[----:B------:R-:W2:Y:S01]  /*b660*/  MUFU.EX2 R53, R53 ;  /* 0x0000003500357308 */ /* 0x000ea20000000800 */
[----:B------:R-:W-:Y:S01]  /*b670*/  IMAD R33, R13, 0x800000, R9 ;  /* 0x008000000d217824 */ /* 0x000fe200078e0209 */
[----:B------:R-:W-:Y:S01]  /*b680*/  F2FP.SATFINITE.E4M3.F32.PACK_AB_MERGE_C R9, R137, R136, RZ ;  /* 0x000000888909723e */ /* 0x000fe200048070ff */
[----:B------:R-:W-:Y:S01]  /*b690*/  IMAD R32, R12, 0x800000, R8 ;  /* 0x008000000c207824 */ /* 0x000fe200078e0208 */
[----:B------:R-:W-:Y:S01]  /*b6a0*/  F2FP.SATFINITE.E4M3.F32.PACK_AB_MERGE_C R8, R133, R132, RZ ;  /* 0x000000848508723e */ /* 0x000fe200048070ff */
[----:B------:R-:W-:Y:S01]  /*b6b0*/  IMAD R64, R10, 0x800000, R64 ;  /* 0x008000000a407824 */ /* 0x000fe200078e0240 */
[----:B------:R-:W-:Y:S01]  /*b6c0*/  PRMT R9, R9, 0x5410, R4 ;  /* 0x0000541009097816 */ /* 0x000fe20000000004 */
[----:B------:R-:W-:Y:S01]  /*b6d0*/  IMAD R65, R11, 0x800000, R65 ;  /* 0x008000000b417824 */ /* 0x000fe200078e0241 */
[----:B------:R-:W-:Y:S01]  /*b6e0*/  MUFU.EX2 R54, R54 ;  /* 0x0000003600367308 */ /* 0x000fe20000000800 */
[----:B------:R-:W-:-:S02]  /*b6f0*/  PRMT R8, R8, 0x5410, R5 ;  /* 0x0000541008087816 */ /* 0x000fc40000000005 */
[----:B-1----:R-:W-:Y:S02]  /*b700*/  F2FP.SATFINITE.E4M3.F32.PACK_AB_MERGE_C R4, R59, R58, RZ ;  /* 0x0000003a3b04723e */ /* 0x002fe400048070ff */
[----:B------:R-:W-:Y:S02]  /*b710*/  F2FP.SATFINITE.E4M3.F32.PACK_AB_MERGE_C R13, R57, R56, RZ ;  /* 0x00000038390d723e */ /* 0x000fe400048070ff */
[----:B------:R-:W-:Y:S01]  /*b720*/  F2FP.SATFINITE.E4M3.F32.PACK_AB_MERGE_C R15, R51, R50, RZ ;  /* 0x00000032330f723e */ /* 0x000fe200048070ff */
[----:B------:R-:W1:Y:S01]  /*b730*/  MUFU.EX2 R55, R55 ;  /* 0x0000003700377308 */ /* 0x000e620000000800 */
[----:B--2---:R-:W-:Y:S02]  /*b740*/  F2FP.SATFINITE.E4M3.F32.PACK_AB_MERGE_C R12, R53, R52, RZ ;  /* 0x00000034350c723e */ /* 0x004fe400048070ff */
[----:B------:R-:W-:Y:S02]  /*b750*/  PRMT R13, R13, 0x5410, R4 ;  /* 0x000054100d0d7816 */ /* 0x000fe40000000004 */
[----:B------:R-:W-:-:S02]  /*b760*/  F2FP.SATFINITE.E4M3.F32.PACK_AB_MERGE_C R4, R65, R64, RZ ;  /* 0x000000404104723e */ /* 0x000fc400048070ff */
[----:B------:R-:W-:Y:S01]  /*b770*/  F2FP.SATFINITE.E4M3.F32.PACK_AB_MERGE_C R6, R33, R32, RZ ;  /* 0x000000202106723e */ /* 0x000fe200048070ff */
[----:B------:R-:W-:Y:S01]  /*b780*/  MUFU.EX2 R44, R44 ;  /* 0x0000002c002c7308 */ /* 0x000fe20000000800 */
[----:B------:R-:W-:Y:S02]  /*b790*/  F2FP.SATFINITE.E4M3.F32.PACK_AB_MERGE_C R11, R31, R30, RZ ;  /* 0x0000001e1f0b723e */ /* 0x000fe400048070ff */
[----:B------:R-:W-:Y:S02]  /*b7a0*/  PRMT R15, R15, 0x5410, R4 ;  /* 0x000054100f0f7816 */ /* 0x000fe40000000004 */
[----:B------:R-:W-:-:S03]  /*b7b0*/  PRMT R11, R11, 0x5410, R6 ;  /* 0x000054100b0b7816 */ /* 0x000fc60000000006 */
        /* <DEDUP_REMOVED lines=13> */
[----:B--2---:R-:W-:-:S04]  /*b890*/  F2FP.SATFINITE.E4M3.F32.PACK_AB_MERGE_C R14, R61, R60, RZ ;  /* 0x0000003c3d0e723e */ /* 0x004fc800048070ff */
[----:B------:R-:W-:-:S03]  /*b8a0*/  PRMT R14, R14, 0x5410, R5 ;  /* 0x000054100e0e7816 */ /* 0x000fc60000000005 */
[----:B------:R-:W-:Y:S01]  /*b8b0*/  MUFU.EX2 R40, R40 ;  /* 0x0000002800287308 */ /* 0x000fe20000000800 */
[----:B------:R2:W-:Y:S01]  /*b8c0*/  STTM.x8 tmem[UR6], R8 ;  /* 0x00000008000079ed */ /* 0x0005e200081c0006 */
[----:B------:R-:W-:Y:S01]  /*b8d0*/  USHF.L.U32 UR6, UR9, 0x1f, URZ ;  /* 0x0000001f09067899 */ /* 0x000fe200080006ff */
[----:B------:R-:W3:Y:S05]  /*b8e0*/  FENCE.VIEW.ASYNC.T ;  /* 0x00000000000073c6 */ /* 0x000eea0000000200 */
[----:B------:R-:W4:Y:S01]  /*b8f0*/  MUFU.EX2 R41, R41 ;  /* 0x0000002900297308 */ /* 0x000f220000000800 */
[----:B-1----:R-:W-:-:S07]  /*b900*/  F2FP.SATFINITE.E4M3.F32.PACK_AB_MERGE_C R4, R39, R38, RZ ;  /* 0x000000262704723e */ /* 0x002fce00048070ff */
[----:B------:R-:W-:Y:S08]  /*b910*/  MUFU.EX2 R16, R16 ;  /* 0x0000001000107308 */ /* 0x000ff00000000800 */
[----:B------:R-:W1:Y:S01]  /*b920*/  MUFU.EX2 R17, R17 ;  /* 0x0000001100117308 */ /* 0x000e620000000800 */
[----:B----4-:R-:W-:-:S04]  /*b930*/  F2FP.SATFINITE.E4M3.F32.PACK_AB_MERGE_C R7, R41, R40, RZ ;  /* 0x000000282907723e */ /* 0x010fc800048070ff */
        /* <DEDUP_REMOVED lines=21> */
[----:B------:R-:W-:Y:S02]  /*ba90*/  PRMT R5, R5, 0x5410, R6 ;  /* 0x0000541005057816 */ /* 0x000fe40000000006 */
[----:B------:R-:W-:Y:S01]  /*baa0*/  F2FP.SATFINITE.E4M3.F32.PACK_AB_MERGE_C R6, R81, R80, RZ ;  /* 0x000000505106723e */ /* 0x000fe200048070ff */
[----:B------:R-:W-:Y:S08]  /*bab0*/  MUFU.EX2 R26, R26 ;  /* 0x0000001a001a7308 */ /* 0x000ff00000000800 */
[----:B------:R-:W2:Y:S01]  /*bac0*/  MUFU.EX2 R27, R27 ;  /* 0x0000001b001b7308 */ /* 0x000ea20000000800 */
[----:B-1----:R-:W-:-:S07]  /*bad0*/  F2FP.SATFINITE.E4M3.F32.PACK_AB_MERGE_C R9, R25, R24, RZ ;  /* 0x000000181909723e */ /* 0x002fce00048070ff */
[----:B------:R-:W-:Y:S08]  /*bae0*/  MUFU.EX2 R48, R48 ;  /* 0x0000003000307308 */ /* 0x000ff00000000800 */
[----:B------:R-:W-:Y:S01]  /*baf0*/  MUFU.EX2 R34, R34 ;  /* 0x0000002200227308 */ /* 0x000fe20000000800 */
[----:B--2---:R-:W-:-:S04]  /*bb00*/  F2FP.SATFINITE.E4M3.F32.PACK_AB_MERGE_C R10, R27, R26, RZ ;  /* 0x0000001a1b0a723e */ /* 0x004fc800048070ff */
        /* <DEDUP_REMOVED lines=10> */
[----:B---3--:R2:W-:Y:S06]  /*bbb0*/  SYNCS.ARRIVE.TRANS64.ART0 RZ, [UR5+0x110], R12 ;  /* 0x0001100cffff79a7 */ /* 0x0085ec0008500005 */
[----:B------:R-:W3:Y:S01]  /*bbc0*/  MUFU.EX2 R29, R29 ;  /* 0x0000001d001d7308 */ /* 0x000ee20000000800 */
[----:B-1----:R-:W-:-:S04]  /*bbd0*/  F2FP.SATFINITE.E4M3.F32.PACK_AB_MERGE_C R155, R143, R142, RZ ;  /* 0x0000008e8f9b723e */ /* 0x002fc800048070ff */
[----:B------:R-:W-:-:S03]  /*bbe0*/  PRMT R6, R6, 0x5410, R155 ;  /* 0x0000541006067816 */ /* 0x000fc6000000009b */
[----:B------:R-:W-:Y:S08]  /*bbf0*/  MUFU.EX2 R66, R66 ;  /* 0x0000004200427308 */ /* 0x000ff00000000800 */
[----:B------:R-:W1:Y:S01]  /*bc00*/  MUFU.EX2 R67, R67 ;  /* 0x0000004300437308 */ /* 0x000e620000000800 */
[----:B---3--:R-:W-:Y:S02]  /*bc10*/  F2FP.SATFINITE.E4M3.F32.PACK_AB_MERGE_C R10, R29, R28, RZ ;  /* 0x0000001c1d0a723e */ /* 0x008fe400048070ff */
[----:B-1----:R-:W-:-:S04]  /*bc20*/  F2FP.SATFINITE.E4M3.F32.PACK_AB_MERGE_C R13, R67, R66, RZ ;  /* 0x00000042430d723e */ /* 0x002fc800048070ff */
[----:B------:R-:W-:Y:S01]  /*bc30*/  PRMT R10, R10, 0x5410, R13 ;  /* 0x000054100a0a7816 */ /* 0x000fe2000000000d */
[----:B------:R-:W-:-:S03]  /*bc40*/  IMAD.U32 R13, RZ, RZ, UR6 ;  /* 0x00000006ff0d7e24 */ /* 0x000fc6000f8e00ff */
[----:B------:R2:W-:Y:S01]  /*bc50*/  STTM.x8 tmem[UR7], R4 ;  /* 0x00000004000079ed */ /* 0x0005e200081c0007 */
[----:B------:R-:W1:Y:S02]  /*bc60*/  FENCE.VIEW.ASYNC.T ;  /* 0x00000000000073c6 */ /* 0x000e640000000200 */
[----:B-1----:R-:W-:Y:S01]  /*bc70*/  NOP ;  /* 0x0000000000007918 */ /* 0x002fe20000000000 */
[----:B------:R2:W-:Y:S01]  /*bc80*/  @P0 SYNCS.ARRIVE.TRANS64.ART0 RZ, [UR5+0x120], R12 ;  /* 0x0001200cffff09a7 */ /* 0x0005e20008500005 */
[----:B------:R-:W1:Y:S02]  /*bc90*/  SYNCS.PHASECHK.TRANS64.TRYWAIT P0, [UR5+0x170], R13 ;  /* 0x0001700dff0075a7 */ /* 0x000e640008001105 */
[----:B-12---:R-:W-:Y:S05]  /*bca0*/  @!P0 BRA `(.L_x_52) ;  /* 0x00000038008c8947 */ /* 0x006fea0003800000 */
.L_x_124:
[----:B-1----:R-:W-:Y:S01]  /*bcb0*/  MOV R5, UR16 ;  /* 0x0000001000057c02 */ /* 0x002fe20008000f00 */
[----:B------:R-:W-:Y:S01]  /*bcc0*/  FMUL R4, R153, R2 ;  /* 0x0000000299047220 */ /* 0x000fe20000400000 */
[----:B------:R-:W-:Y:S01]  /*bcd0*/  FADD2 R102, R102.F32x2.HI_LO, R110.F32x2.HI_LO ;  /* 0x0000006e6666724b */ /* 0x000fe20000000000 */
[----:B------:R-:W-:Y:S01]  /*bce0*/  UIADD3 UR11, UPT, UPT, UR11, 0x1, URZ ;  /* 0x000000010b0b7890 */ /* 0x000fe2000fffe0ff */
[----:B------:R-:W-:Y:S01]  /*bcf0*/  FADD2 R104, R104.F32x2.HI_LO, R112.F32x2.HI_LO ;  /* 0x000000706868724b */ /* 0x000fe20000000000 */
[----:B------:R-:W-:Y:S01]  /*bd00*/  MOV R151, R152 ;  /* 0x0000009800977202 */ /* 0x000fe20000000f00 */
[----:B------:R-:W-:Y:S01]  /*bd10*/  FADD2 R4, R4.F32x2.HI_LO, R100.F32x2.HI_LO ;  /* 0x000000640404724b */ /* 0x000fe20000000000 */
[----:B------:R-:W-:Y:S01]  /*bd20*/  UISETP.NE.AND UP1, UPT, UR11, URZ, UPT ;  /* 0x000000ff0b00728c */ /* 0x000fe2000bf25270 */
[----:B------:R-:W-:Y:S01]  /*bd30*/  FADD2 R106, R106.F32x2.HI_LO, R114.F32x2.HI_LO ;  /* 0x000000726a6a724b */ /* 0x000fe20000000000 */
[----:B------:R-:W-:Y:S01]  /*bd40*/  ULOP3.LUT UR10, UR10, 0x1, URZ, 0x3c, !UPT ;  /* 0x000000010a0a7892 */ /* 0x000fe2000f8e3cff */
        /* <DEDUP_REMOVED lines=59> */
[----:B------:R-:W-:-:S04]  /*c100*/  FADD2 R4, R4.F32x2.HI_LO, R102.F32x2.HI_LO ;  /* 0x000000660404724b */ /* 0x000fc80000000000 */
[----:B------:R-:W-:-:S04]  /*c110*/  FADD2 R4, R4.F32x2.HI_LO, R104.F32x2.HI_LO ;  /* 0x000000680404724b */ /* 0x000fc80000000000 */
[----:B------:R-:W-:Y:S01]  /*c120*/  FADD R2, R4, R5 ;  /* 0x0000000504027221 */ /* 0x000fe20000000000 */
[----:B------:R-:W-:Y:S06]  /*c130*/  BRA.U UP1, `(.L_x_53) ;  /* 0xffffffdd01887547 */ /* 0x000fec000b83ffff */
.L_x_50:
[----:B------:R-:W1:Y:S01]  /*c140*/  S2R R3, SR_TID.X ;  /* 0x0000000000037919 */ /* 0x000e620000002100 */
[----:B------:R-:W2:Y:S01]  /*c150*/  S2UR UR5, SR_CgaCtaId ;  /* 0x00000000000579c3 */ /* 0x000ea20000008800 */
[----:B------:R-:W-:Y:S01]  /*c160*/  UISETP.GT.AND UP0, UPT, UR72, 0x3, UPT ;  /* 0x000000034800788c */ /* 0x000fe2000bf04270 */
[----:B------:R-:W-:-:S03]  /*c170*/  UMOV UR6, 0x400 ;  /* 0x0000040000067882 */ /* 0x000fc60000000000 */
[----:B------:R-:W-:-:S06]  /*c180*/  USEL UR4, URZ, 0x80, !UP0 ;  /* 0x00000080ff047887 */ /* 0x000fcc000c000000 */
[----:B------:R-:W-:Y:S01]  /*c190*/  IMAD.U32 R0, RZ, RZ, UR4 ;  /* 0x00000004ff007e24 */ /* 0x000fe2000f8e00ff */
[----:B--2---:R-:W-:-:S04]  /*c1a0*/  ULEA UR4, UR5, UR6, 0x18 ;  /* 0x0000000605047291 */ /* 0x004fc8000f8ec0ff */
[----:B-1----:R-:W-:Y:S01]  /*c1b0*/  LOP3.LUT R3, R0, 0x7f, R3, 0xf8, !PT ;  /* 0x0000007f00037812 */ /* 0x002fe200078ef803 */
[----:B------:R-:W-:-:S03]  /*c1c0*/  IMAD.U32 R0, RZ, RZ, UR13 ;  /* 0x0000000dff007e24 */ /* 0x000fc6000f8e00ff */
[----:B------:R-:W-:-:S05]  /*c1d0*/  LEA R3, R3, UR4, 0x2 ;  /* 0x0000000403037c11 */ /* 0x000fca000f8e10ff */
[----:B------:R1:W-:Y:S04]  /*c1e0*/  STS [R3+0x1cc], R2 ;  /* 0x0001cc0203007388 */ /* 0x0003e80000000800 */
[----:B------:R1:W-:Y:S01]  /*c1f0*/  STS [R3+0x5cc], R152 ;  /* 0x0005cc9803007388 */ /* 0x0003e20000000800 */
[----:B------:R1:W-:Y:S06]  /*c200*/  BAR.ARV R0, 0x40 ;  /* 0x000100000000751d */ /* 0x0003ec0000002000 */
.L_x_42:
[----:B---3--:R-:W3:Y:S01]  /*c210*/  S2UR UR5, SR_CgaCtaId ;  /* 0x00000000000579c3 */ /* 0x008ee20000008800 */
[----:B------:R-:W-:Y:S01]  /*c220*/  UISETP.GT.AND UP0, UPT, UR72, 0x3, UPT ;  /* 0x000000034800788c */ /* 0x000fe2000bf04270 */
[----:B------:R-:W-:Y:S01]  /*c230*/  UMOV UR4, 0x400 ;  /* 0x0000040000047882 */ /* 0x000fe20000000000 */
[----:B------:R-:W-:-:S06]  /*c240*/  USHF.L.U32 UR9, UR9, 0x1f, URZ ;  /* 0x0000001f09097899 */ /* 0x000fcc00080006ff */
[----:B-1----:R-:W-:Y:S01]  /*c250*/  MOV R0, UR9 ;  /* 0x0000000900007c02 */ /* 0x002fe20008000f00 */
[----:B---3--:R-:W-:-:S04]  /*c260*/  ULEA UR5, UR5, UR4, 0x18 ;  /* 0x0000000405057291 */ /* 0x008fc8000f8ec0ff */
[----:B------:R-:W-:Y:S02]  /*c270*/  UIADD3 UR4, UPT, UPT, UR5, 0x8, URZ ;  /* 0x0000000805047890 */ /* 0x000fe4000fffe0ff */
[----:B------:R-:W-:-:S09]  /*c280*/  @!UP0 UIADD3 UR4, UPT, UPT, UR5, URZ, URZ ;  /* 0x000000ff05048290 */ /* 0x000fd2000fffe0ff */
[----:B------:R-:W1:Y:S02]  /*c290*/  SYNCS.PHASECHK.TRANS64.TRYWAIT P0, [UR4+0x170], R0 ;  /* 0x00017000ff0075a7 */ /* 0x000e640008001104 */
[----:B-1----:R-:W-:Y:S05]  /*c2a0*/  @!P0 BRA `(.L_x_54) ;  /* 0x00000034002c8947 */ /* 0x002fea0003800000 */
.L_x_126:
[----:B------:R-:W-:Y:S06]  /*c2b0*/  BAR.ARV 0x2, 0x1a0 ;  /* 0x0086800000007b1d */ /* 0x000fec0000002000 */
.L_x_30:
[----:B------:R-:W-:-:S04]  /*c2c0*/  ULOP3.LUT UR4, UR72, 0xfffffffc, URZ, 0xc0, !UPT ;  /* 0xfffffffc48047892 */ /* 0x000fc8000f8ec0ff */
[----:B------:R-:W-:-:S06]  /*c2d0*/  UISETP.NE.AND UP0, UPT, UR4, 0x8, UPT ;  /* 0x000000080400788c */ /* 0x000fcc000bf05270 */
[----:B------:R-:W-:-:S13]  /*c2e0*/  PLOP3.LUT P0, PT, PT, PT, UP0, 0x80, 0x8 ;  /* 0x000000000008781c */ /* 0x000fda0003f0f008 */
[----:B--2345:R-:W-:Y:S05]  /*c2f0*/  @P0 EXIT ;  /* 0x000000000000094d */ /* 0x03cfea0003800000 */
[----:B------:R-:W-:-:S08]  /*c300*/  NOP ;  /* 0x0000000000007918 */ /* 0x000fd00000000000 */
[----:B------:R-:W2:-:S00]  /*c310*/  USETMAXREG.DEALLOC.CTAPOOL 0x50 ;  /* 0x00000050000079c8 */ /* 0x000e8000080e0500 */
[----:B------:R-:W3:Y:S01]  /*c320*/  S2UR UR11, SR_CTAID.X ;  /* 0x00000000000b79c3 */ /* 0x000ee20000002500 */
[----:B------:R-:W3:Y:S01]  /*c330*/  LDCU UR4, c[0x0][0x640] ;  /* 0x0000c800ff0477ac */ /* 0x000ee20008000800 */
[----:B--2---:R-:W2:Y:S01]  /*c340*/  S2R R38, SR_TID.X ;  /* 0x0000000000267919 */ /* 0x004ea20000002100 */
[----:B-1----:R-:W-:Y:S02]  /*c350*/  IMAD.MOV.U32 R0, RZ, RZ, 0x1 ;  /* 0x00000001ff007424 */ /* 0x002fe400078e00ff */
[----:B------:R-:W-:Y:S01]  /*c360*/  HFMA2 R9, -RZ, RZ, 0, 5.9604644775390625e-08 ;  /* 0x00000001ff097431 */ /* 0x000fe200000001ff */
[----:B------:R-:W1:Y:S01]  /*c370*/  LDCU UR6, c[0x0][0x654] ;  /* 0x0000ca80ff0677ac */ /* 0x000e620008000800 */
[----:B------:R-:W4:Y:S01]  /*c380*/  LDCU UR7, c[0x0][0x63c] ;  /* 0x0000c780ff0777ac */ /* 0x000f220008000800 */
[----:B------:R-:W5:Y:S01]  /*c390*/  LDCU.64 UR8, c[0x0][0x630] ;  /* 0x0000c600ff0877ac */ /* 0x000f620008000a00 */
[----:B------:R-:W1:Y:S01]  /*c3a0*/  LDCU.U8 UR12, c[0x0][0x639] ;  /* 0x0000c720ff0c77ac */ /* 0x000e620008000000 */
[----:B------:R-:W1:Y:S01]  /*c3b0*/  LDCU.U8 UR13, c[0x0][0x638] ;  /* 0x0000c700ff0d77ac */ /* 0x000e620008000000 */
[----:B---3--:R-:W-:Y:S01]  /*c3c0*/  UIMAD.WIDE.U32 UR4, UR11, UR4, URZ ;  /* 0x000000040b0472a5 */ /* 0x008fe2000f8e00ff */
[----:B------:R-:W3:Y:S03]  /*c3d0*/  LDCU.U8 UR16, c[0x0][0x62c] ;  /* 0x0000c580ff1077ac */ /* 0x000ee60008000000 */
[----:B------:R-:W-:Y:S01]  /*c3e0*/  UIADD3 UR4, UPT, UPT, -UR5, UR11, URZ ;  /* 0x0000000b05047290 */ /* 0x000fe2000fffe1ff */
[----:B--2---:R-:W-:-:S03]  /*c3f0*/  IMAD.SHL.U32 R3, R38, 0x20, RZ ;  /* 0x0000002026037824 */ /* 0x004fc600078e00ff */
[----:B------:R-:W-:Y:S01]  /*c400*/  USHF.R.U32.HI UR4, URZ, UR74, UR4 ;  /* 0x0000004aff047299 */ /* 0x000fe20008011604 */
[----:B------:R-:W-:-:S03]  /*c410*/  LOP3.LUT R2, R38, 0x7f, RZ, 0xc0, !PT ;  /* 0x0000007f26027812 */ /* 0x000fc600078ec0ff */
[----:B------:R-:W-:Y:S01]  /*c420*/  UIADD3 UR4, UPT, UPT, UR5, UR4, URZ ;  /* 0x0000000405047290 */ /* 0x000fe2000fffe0ff */
[----:B------:R-:W-:Y:S02]  /*c430*/  LOP3.LUT R3, R3, 0x3e0, RZ, 0xc0, !PT ;  /* 0x000003e003037812 */ /* 0x000fe400078ec0ff */
[----:B------:R-:W-:Y:S01]  /*c440*/  SHF.R.U32.HI R36, RZ, 0x5, R2 ;  /* 0x00000005ff247819 */ /* 0x000fe20000011602 */
[----:B------:R-:W-:-:S04]  /*c450*/  USHF.R.U32.HI UR10, URZ, UR77, UR4 ;  /* 0x0000004dff0a7299 */ /* 0x000fc80008011604 */
[----:B-1----:R-:W-:Y:S01]  /*c460*/  UISETP.GE.AND UP0, UPT, UR10, UR6, UPT ;  /* 0x000000060a00728c */ /* 0x002fe2000bf06270 */
[----:B------:R-:W-:Y:S01]  /*c470*/  IMAD R3, R36, 0x400, R3 ;  /* 0x0000040024037824 */ /* 0x000fe200078e0203 */
[----:B------:R-:W-:Y:S02]  /*c480*/  UIADD3 UR4, UPT, UPT, -UR10, URZ, URZ ;  /* 0x000000ff0a047290 */ /* 0x000fe4000fffe1ff */
[----:B------:R-:W-:Y:S02]  /*c490*/  USEL UR6, UR13, UR75, !UP0 ;  /* 0x0000004b0d067287 */ /* 0x000fe4000c000000 */
[----:B----4-:R-:W-:Y:S02]  /*c4a0*/  UIMAD UR7, UR4, UR7, UR11 ;  /* 0x00000007040772a4 */ /* 0x010fe4000f8e020b */
[----:B------:R-:W-:-:S03]  /*c4b0*/  ULOP3.LUT UR6, UR6, 0xff, URZ, 0xc0, !UPT ;  /* 0x000000ff06067892 */ /* 0x000fc6000f8ec0ff */
[----:B-----5:R-:W1:Y:S01]  /*c4c0*/  @UP0 LDCU UR9, c[0x0][0x64c] ;  /* 0x0000c980ff0907ac */ /* 0x020e620008000800 */
[----:B------:R-:W2:Y:S01]  /*c4d0*/  @UP0 LDCU UR8, c[0x0][0x648] ;  /* 0x0000c900ff0807ac */ /* 0x000ea20008000800 */
[----:B-1----:R-:W-:Y:S02]  /*c4e0*/  UIMAD.WIDE.U32 UR4, UR7, UR9, URZ ;  /* 0x00000009070472a5 */ /* 0x002fe4000f8e00ff */
[----:B------:R-:W-:Y:S02]  /*c4f0*/  USEL UR9, UR12, UR76, !UP0 ;  /* 0x0000004c0c097287 */ /* 0x000fe4000c000000 */
[----:B------:R-:W-:Y:S01]  /*c500*/  UIADD3 UR4, UPT, UPT, UR7, -UR5, URZ ;  /* 0x8000000507047290 */ /* 0x000fe2000fffe0ff */
[----:B------:R-:W1:Y:S03]  /*c510*/  LDCU.64 UR12, c[0x0][0x620] ;  /* 0x0000c400ff0c77ac */ /* 0x000e660008000a00 */
[----:B------:R-:W-:-:S02]  /*c520*/  USHF.R.U32.HI UR4, URZ, UR6, UR4 ;  /* 0x00000006ff047299 */ /* 0x000fc40008011604 */
[----:B------:R-:W-:-:S03]  /*c530*/  ULOP3.LUT UR6, UR9, 0xff, URZ, 0xc0, !UPT ;  /* 0x000000ff09067892 */ /* 0x000fc6000f8ec0ff */
[----:B------:R-:W4:Y:S01]  /*c540*/  S2UR UR9, SR_CgaCtaId ;  /* 0x00000000000979c3 */ /* 0x000f220000008800 */
[----:B------:R-:W-:Y:S01]  /*c550*/  UIADD3 UR4, UPT, UPT, UR5, UR4, URZ ;  /* 0x0000000405047290 */ /* 0x000fe2000fffe0ff */
[----:B------:R-:W5:Y:S03]  /*c560*/  LDCU UR5, c[0x0][0x628] ;  /* 0x0000c500ff0577ac */ /* 0x000f660008000800 */
[----:B------:R-:W-:-:S04]  /*c570*/  USHF.R.U32.HI UR18, URZ, UR6, UR4 ;  /* 0x00000006ff127299 */ /* 0x000fc80008011604 */
[----:B------:R-:W-:-:S04]  /*c580*/  UIADD3 UR4, UPT, UPT, -UR18, URZ, URZ ;  /* 0x000000ff12047290 */ /* 0x000fc8000fffe1ff */
[----:B--2---:R-:W-:Y:S01]  /*c590*/  UIMAD UR4, UR8, UR4, UR7 ;  /* 0x00000004080472a4 */ /* 0x004fe2000f8e0207 */
[----:B------:R-:W2:Y:S03]  /*c5a0*/  LDCU UR8, c[0x0][0x60c] ;  /* 0x0000c180ff0877ac */ /* 0x000ea60008000800 */
[----:B-1----:R-:W-:Y:S01]  /*c5b0*/  UIMAD UR6, UR10, UR12, UR4 ;  /* 0x0000000c0a0672a4 */ /* 0x002fe2000f8e0204 */
[----:B------:R-:W-:-:S03]  /*c5c0*/  UMOV UR7, 0x400 ;  /* 0x0000040000077882 */ /* 0x000fc60000000000 */
[----:B-----5:R-:W-:Y:S02]  /*c5d0*/  UIMAD.WIDE.U32 UR4, UR6, UR5, URZ ;  /* 0x00000005060472a5 */ /* 0x020fe4000f8e00ff */
[----:B----4-:R-:W-:Y:S01]  /*c5e0*/  ULEA UR7, UR9, UR7, 0x18 ;  /* 0x0000000709077291 */ /* 0x010fe2000f8ec0ff */
[----:B------:R-:W-:Y:S01]  /*c5f0*/  BAR.SYNC.DEFER_BLOCKING 0x2, 0x1a0 ;  /* 0x0086800000007b1d */ /* 0x000fe20000010000 */
[----:B------:R-:W-:-:S04]  /*c600*/  UIADD3 UR4, UPT, UPT, UR6, -UR5, URZ ;  /* 0x8000000506047290 */ /* 0x000fc8000fffe0ff */
[----:B---3--:R-:W-:Y:S01]  /*c610*/  USHF.R.U32.HI UR4, URZ, UR16, UR4 ;  /* 0x00000010ff047299 */ /* 0x008fe20008011604 */
[----:B------:R-:W1:Y:S01]  /*c620*/  LDCU.U8 UR16, c[0x0][0x62d] ;  /* 0x0000c5a0ff1077ac */ /* 0x000e620008000000 */
[----:B--2---:R-:W-:Y:S02]  /*c630*/  UISETP.GE.AND UP0, UPT, UR11, UR8, UPT ;  /* 0x000000080b00728c */ /* 0x004fe4000bf06270 */
[----:B------:R-:W-:Y:S01]  /*c640*/  UIADD3 UR4, UPT, UPT, UR5, UR4, URZ ;  /* 0x0000000405047290 */ /* 0x000fe2000fffe0ff */
[----:B------:R2:W-:Y:S03]  /*c650*/  SYNCS.ARRIVE.TRANS64.ART0 RZ, [UR7+0x110], R0 ;  /* 0x00011000ffff79a7 */ /* 0x0005e60008500007 */
[----:B-1----:R-:W-:-:S04]  /*c660*/  USHF.R.U32.HI UR16, URZ, UR16, UR4 ;  /* 0x00000010ff107299 */ /* 0x002fc80008011604 */
[----:B------:R-:W-:Y:S01]  /*c670*/  UIADD3 UR4, UPT, UPT, -UR16, URZ, URZ ;  /* 0x000000ff10047290 */ /* 0x000fe2000fffe1ff */
[----:B------:R2:W-:Y:S03]  /*c680*/  SYNCS.ARRIVE.TRANS64.ART0 RZ, [UR7+0x118], R0 ;  /* 0x00011800ffff79a7 */ /* 0x0005e60008500007 */
[----:B------:R-:W-:Y:S01]  /*c690*/  UIMAD UR17, UR4, UR13, UR6 ;  /* 0x0000000d041172a4 */ /* 0x000fe2000f8e0206 */
[----:B------:R-:W-:Y:S11]  /*c6a0*/  BRA.U UP0, `(.L_x_55) ;  /* 0x0000002100807547 */ /* 0x000ff6000b800000 */
[----:B------:R-:W1:Y:S01]  /*c6b0*/  LDCU UR5, c[0x0][0x614] ;  /* 0x0000c280ff0577ac */ /* 0x000e620008000800 */
[----:B------:R-:W-:Y:S02]  /*c6c0*/  SHF.L.U32 R36, R36, 0x15, RZ ;  /* 0x0000001524247819 */ /* 0x000fe400000006ff */
[----:B------:R-:W-:Y:S01]  /*c6d0*/  IADD3 R3, PT, PT, R3, UR7, RZ ;  /* 0x0000000703037c10 */ /* 0x000fe2000fffe0ff */
[----:B------:R-:W3:Y:S01]  /*c6e0*/  LDCU UR11, c[0x0][0x38c] ;  /* 0x00007180ff0b77ac */ /* 0x000ee20008000800 */
[----:B------:R-:W-:Y:S01]  /*c6f0*/  LEA R37, R2, UR7, 0x2 ;  /* 0x0000000702257c11 */ /* 0x000fe2000f8e10ff */
[----:B------:R-:W4:Y:S01]  /*c700*/  LDCU UR6, c[0x0][0x380] ;  /* 0x00007000ff0677ac */ /* 0x000f220008000800 */
[----:B------:R-:W-:Y:S01]  /*c710*/  ULOP3.LUT UR4, UR72, 0x3, URZ, 0xc0, !UPT ;  /* 0x0000000348047892 */ /* 0x000fe2000f8ec0ff */
[----:B------:R-:W-:Y:S01]  /*c720*/  UMOV UR20, 0x0 ;  /* 0x0000000000147882 */ /* 0x000fe20000000000 */
[----:B------:R-:W-:Y:S02]  /*c730*/  UMOV UR21, 0x1 ;  /* 0x0000000100157882 */ /* 0x000fe40000000000 */
[----:B------:R-:W-:-:S02]  /*c740*/  UIADD3 UR8, UPT, UPT, UR4, 0x3, URZ ;  /* 0x0000000304087890 */ /* 0x000fc4000fffe0ff */
[----:B------:R-:W-:Y:S02]  /*c750*/  UIADD3 UR9, UPT, UPT, UR4, 0x7, URZ ;  /* 0x0000000704097890 */ /* 0x000fe4000fffe0ff */
[----:B-1----:R-:W-:Y:S02]  /*c760*/  UIADD3 UR5, UPT, UPT, -UR18, UR5, URZ ;  /* 0x0000000512057290 */ /* 0x002fe4000fffe1ff */
[----:B------:R-:W-:Y:S01]  /*c770*/  IMAD.U32 R5, RZ, RZ, UR8 ;  /* 0x00000008ff057e24 */ /* 0x000fe2000f8e00ff */
[----:B---3--:R-:W-:Y:S01]  /*c780*/  UIADD3 UR13, UPT, UPT, UR11, -0x1, URZ ;  /* 0xffffffff0b0d7890 */ /* 0x008fe2000fffe0ff */
[----:B------:R-:W-:Y:S01]  /*c790*/  IMAD.U32 R4, RZ, RZ, UR9 ;  /* 0x00000009ff047e24 */ /* 0x000fe2000f8e00ff */
[----:B------:R-:W-:Y:S02]  /*c7a0*/  UISETP.GT.AND UP0, UPT, UR11, URZ, UPT ;  /* 0x000000ff0b00728c */ /* 0x000fe4000bf04270 */
[----:B----4-:R-:W-:Y:S01]  /*c7b0*/  UIADD3 UR4, UPT, UPT, UR11, -UR6, URZ ;  /* 0x800000060b047290 */ /* 0x010fe2000fffe0ff */
[----:B------:R1:W-:Y:S01]  /*c7c0*/  BAR.SYNC.DEFER_BLOCKING R5, 0x40 ;  /* 0x000100050000751d */ /* 0x0003e20000010000 */
[----:B------:R-:W-:-:S02]  /*c7d0*/  UIADD3 UR6, UPT, UPT, -UR11, URZ, URZ ;  /* 0x000000ff0b067290 */ /* 0x000fc4000fffe1ff */
[----:B------:R-:W-:Y:S02]  /*c7e0*/  ULEA UR4, UR5, UR4, 0x8 ;  /* 0x0000000405047291 */ /* 0x000fe4000f8e40ff */
[----:B------:R-:W-:Y:S02]  /*c7f0*/  USHF.R.S32.HI UR6, URZ, 0x1f, UR6 ;  /* 0x0000001fff067899 */ /* 0x000fe40008011406 */
[----:B------:R-:W-:Y:S02]  /*c800*/  UIADD3 UR12, UPT, UPT, -UR4, URZ, URZ ;  /* 0x000000ff040c7290 */ /* 0x000fe4000fffe1ff */
[----:B------:R-:W-:Y:S02]  /*c810*/  ULEA.HI UR11, UR6, -UR11, URZ, 0x7 ;  /* 0x8000000b060b7291 */ /* 0x000fe4000f8f38ff */
[----:B------:R-:W-:Y:S02]  /*c820*/  USHF.R.S32.HI UR5, URZ, 0x1f, UR13 ;  /* 0x0000001fff057899 */ /* 0x000fe4000801140d */
[----:B------:R-:W-:-:S02]  /*c830*/  USHF.R.S32.HI UR6, URZ, 0x1f, UR12 ;  /* 0x0000001fff067899 */ /* 0x000fc4000801140c */
[----:B------:R-:W-:Y:S02]  /*c840*/  UIADD3 UR10, UPT, UPT, UR4, -0x1, URZ ;  /* 0xffffffff040a7890 */ /* 0x000fe4000fffe0ff */
[----:B------:R-:W-:Y:S02]  /*c850*/  UISETP.GT.AND UP1, UPT, UR4, URZ, UPT ;  /* 0x000000ff0400728c */ /* 0x000fe4000bf24270 */
[----:B------:R-:W-:Y:S02]  /*c860*/  ULEA.HI UR5, UR5, UR13, URZ, 0x7 ;  /* 0x0000000d05057291 */ /* 0x000fe4000f8f38ff */
[----:B------:R-:W-:Y:S02]  /*c870*/  ULEA.HI UR4, UR6, -UR4, URZ, 0x7 ;  /* 0x8000000406047291 */ /* 0x000fe4000f8f38ff */
[----:B------:R-:W-:Y:S01]  /*c880*/  USHF.R.S32.HI UR13, URZ, 0x1f, UR10 ;  /* 0x0000001fff0d7899 */ /* 0x000fe2000801140a */
[----:B------:R1:W-:Y:S01]  /*c890*/  SYNCS.ARRIVE.TRANS64.ART0 RZ, [UR7+0x170], R0 ;  /* 0x00017000ffff79a7 */ /* 0x0003e20008500007 */
[----:B------:R-:W-:-:S02]  /*c8a0*/  @UP0 UIMAD.WIDE UR14, UR5, 0x2000000, UR20 ;  /* 0x02000000050e08a5 */ /* 0x000fc4000f8e0214 */
[----:B------:R-:W-:Y:S02]  /*c8b0*/  USHF.R.S32.HI UR4, URZ, 0x7, UR4 ;  /* 0x00000007ff047899 */ /* 0x000fe40008011404 */
[----:B------:R-:W-:Y:S02]  /*c8c0*/  USHF.R.S32.HI UR11, URZ, 0x7, UR11 ;  /* 0x00000007ff0b7899 */ /* 0x000fe4000801140b */
[----:B------:R-:W-:Y:S02]  /*c8d0*/  ULEA.HI UR5, UR13, UR10, URZ, 0x7 ;  /* 0x0000000a0d057291 */ /* 0x000fe4000f8f38ff */
[----:B------:R-:W-:Y:S02]  /*c8e0*/  UIADD3 UR6, UPT, UPT, -UR4, URZ, URZ ;  /* 0x000000ff04067290 */ /* 0x000fe4000fffe1ff */
[----:B------:R-:W-:Y:S02]  /*c8f0*/  ULEA.HI.SX32 UR5, UR5, 0x1, 0x19 ;  /* 0x0000000105057891 */ /* 0x000fe4000f8fcaff */
[----:B------:R-:W-:-:S05]  /*c900*/  UIADD3 UR4, UPT, UPT, -UR11, URZ, URZ ;  /* 0x000000ff0b047290 */ /* 0x000fca000fffe1ff */
[----:B------:R-:W-:Y:S02]  /*c910*/  @!UP1 UMOV UR5, UR6 ;  /* 0x0000000600059c82 */ /* 0x000fe40008000000 */
[----:B------:R-:W-:Y:S02]  /*c920*/  @UP0 UMOV UR4, UR15 ;  /* 0x0000000f00040c82 */ /* 0x000fe40008000000 */
[----:B------:R-:W-:-:S04]  /*c930*/  UISETP.LT.AND UP0, UPT, UR5, UR4, UPT ;  /* 0x000000040500728c */ /* 0x000fc8000bf01270 */
[----:B------:R-:W-:-:S04]  /*c940*/  USEL UR4, UR5, UR4, UP0 ;  /* 0x0000000405047287 */ /* 0x000fc80008000000 */
[----:B------:R-:W-:Y:S01]  /*c950*/  UISETP.GE.AND UP0, UPT, UR4, 0x2, UPT ;  /* 0x000000020400788c */ /* 0x000fe2000bf06270 */
[----:B------:R1:W-:Y:S08]  /*c960*/  BAR.SYNC.DEFER_BLOCKING R4, 0x40 ;  /* 0x000100040000751d */ /* 0x0003f00000010000 */
[----:B------:R-:W-:Y:S05]  /*c970*/  BRA.U !UP0, `(.L_x_56) ;  /* 0x0000000908507547 */ /* 0x000fea000b800000 */
[----:B------:R-:W-:Y:S02]  /*c980*/  UIADD3 UR6, UPT, UPT, -UR4, URZ, URZ ;  /* 0x000000ff04067290 */ /* 0x000fe4000fffe1ff */
.L_x_59:
[----:B-1----:R-:W-:Y:S02]  /*c990*/  IMAD.U32 R5, RZ, RZ, UR8 ;  /* 0x00000008ff057e24 */ /* 0x002fe4000f8e00ff */
[----:B------:R-:W-:-:S03]  /*c9a0*/  IMAD.U32 R39, RZ, RZ, UR9 ;  /* 0x00000009ff277e24 */ /* 0x000fc6000f8e00ff */
[----:B------:R1:W-:Y:S06]  /*c9b0*/  BAR.SYNC.DEFER_BLOCKING R5, 0x40 ;  /* 0x000100050000751d */ /* 0x0003ec0000010000 */
[----:B---3--:R-:W3:Y:S02]  /*c9c0*/  LDS R40, [R37+0x1cc] ;  /* 0x0001cc0025287984 */ /* 0x008ee40000000800 */
[----:B---3--:R-:W-:-:S13]  /*c9d0*/  FSETP.GEU.AND P0, PT, R40, 1, PT ;  /* 0x3f8000002800780b */ /* 0x008fda0003f0e000 */
[----:B------:R-:W-:-:S04]  /*c9e0*/  VOTE.ANY R4, PT, !P0 ;  /* 0x0000000000047806 */ /* 0x000fc800040e0100 */
[----:B------:R-:W-:-:S13]  /*c9f0*/  ISETP.NE.AND P0, PT, R4, RZ, PT ;  /* 0x000000ff0400720c */ /* 0x000fda0003f05270 */
[----:B-1----:R-:W-:Y:S05]  /*ca00*/  @!P0 BRA `(.L_x_57) ;  /* 0x0000000000fc8947 */ /* 0x002fea0003800000 */
[C---:B------:R-:W-:Y:S02]  /*ca10*/  R2UR UR4, R36.reuse ;  /* 0x00000000240472ca */ /* 0x040fe400000e0000 */
[----:B------:R-:W-:-:S11]  /*ca20*/  R2UR UR5, R36 ;  /* 0x00000000240572ca */ /* 0x000fd600000e0000 */
[----:B------:R-:W1:Y:S02]  /*ca30*/  LDTM.x16 R20, tmem[UR4+0x100] ;  /* 0x00010004001479ee */ /* 0x000e640008240000 */
[-C--:B-1----:R-:W-:Y:S02]  /*ca40*/  FMUL2 R20, R20.F32x2.HI_LO, R40.reuse.F32 ;  /* 0x000000281414724a */ /* 0x082fe40001000000 */
[-C--:B------:R-:W-:Y:S02]  /*ca50*/  FMUL2 R22, R22.F32x2.HI_LO, R40.reuse.F32 ;  /* 0x000000281616724a */ /* 0x080fe40001000000 */
[-C--:B------:R-:W-:Y:S02]  /*ca60*/  FMUL2 R24, R24.F32x2.HI_LO, R40.reuse.F32 ;  /* 0x000000281818724a */ /* 0x080fe40001000000 */
[-C--:B------:R-:W-:Y:S02]  /*ca70*/  FMUL2 R26, R26.F32x2.HI_LO, R40.reuse.F32 ;  /* 0x000000281a1a724a */ /* 0x080fe40001000000 */
[----:B------:R-:W-:-:S02]  /*ca80*/  FMUL2 R28, R28.F32x2.HI_LO, R40.F32 ;  /* 0x000000281c1c724a */ /* 0x000fc40001000000 */
[-C--:B------:R-:W-:Y:S02]  /*ca90*/  FMUL2 R30, R30.F32x2.HI_LO, R40.reuse.F32 ;  /* 0x000000281e1e724a */ /* 0x080fe40001000000 */
[-C--:B------:R-:W-:Y:S02]  /*caa0*/  FMUL2 R32, R32.F32x2.HI_LO, R40.reuse.F32 ;  /* 0x000000282020724a */ /* 0x080fe40001000000 */
[----:B------:R-:W-:-:S04]  /*cab0*/  FMUL2 R34, R34.F32x2.HI_LO, R40.F32 ;  /* 0x000000282222724a */ /* 0x000fc80001000000 */
[----:B------:R-:W-:Y:S01]  /*cac0*/  STTM.x16 tmem[UR5+0x100], R20 ;  /* 0x00010014000079ed */ /* 0x000fe20008240005 */
        /* <DEDUP_REMOVED lines=49> */
[----:B------:R1:W-:Y:S01]  /*cde0*/  STTM.x16 tmem[UR4+0x150], R4 ;  /* 0x00015004000079ed */ /* 0x0003e20008240004 */
[----:B------:R-:W3:Y:S02]  /*cdf0*/  FENCE.VIEW.ASYNC.T ;  /* 0x00000000000073c6 */ /* 0x000ee40000000200 */
.L_x_57:
[----:B---3--:R3:W-:Y:S01]  /*ce00*/  SYNCS.ARRIVE.TRANS64.ART0 RZ, [UR7+0x110], R0 ;  /* 0x00011000ffff79a7 */ /* 0x0087e20008500007 */
[----:B------:R-:W-:-:S04]  /*ce10*/  UIADD3 UR6, UPT, UPT, UR6, 0x1, URZ ;  /* 0x0000000106067890 */ /* 0x000fc8000fffe0ff */
[----:B------:R-:W-:Y:S01]  /*ce20*/  UISETP.NE.AND UP0, UPT, UR6, -0x1, UPT ;  /* 0xffffffff0600788c */ /* 0x000fe2000bf05270 */
[----:B------:R3:W-:Y:S01]  /*ce30*/  SYNCS.ARRIVE.TRANS64.ART0 RZ, [UR7+0x178], R0 ;  /* 0x00017800ffff79a7 */ /* 0x0007e20008500007 */
[----:B------:R3:W-:Y:S06]  /*ce40*/  BAR.SYNC.DEFER_BLOCKING R39, 0x40 ;  /* 0x000100270000751d */ /* 0x0007ec0000010000 */
[----:B------:R-:W4:Y:S02]  /*ce50*/  LDS R40, [R37+0x3cc] ;  /* 0x0003cc0025287984 */ /* 0x000f240000000800 */
[----:B----4-:R-:W-:-:S13]  /*ce60*/  FSETP.GEU.AND P0, PT, R40, 1, PT ;  /* 0x3f8000002800780b */ /* 0x010fda0003f0e000 */
[----:B-1----:R-:W-:-:S04]  /*ce70*/  VOTE.ANY R4, PT, !P0 ;  /* 0x0000000000047806 */ /* 0x002fc800040e0100 */
[----:B------:R-:W-:-:S13]  /*ce80*/  ISETP.NE.AND P0, PT, R4, RZ, PT ;  /* 0x000000ff0400720c */ /* 0x000fda0003f05270 */
[----:B---3--:R-:W-:Y:S05]  /*ce90*/  @!P0 BRA `(.L_x_58) ;  /* 0x0000000000fc8947 */ /* 0x008fea0003800000 */
        /* <DEDUP_REMOVED lines=63> */
.L_x_58:
[----:B---3--:R3:W-:Y:S01]  /*d290*/  SYNCS.ARRIVE.TRANS64.ART0 RZ, [UR7+0x118], R0 ;  /* 0x00011800ffff79a7 */ /* 0x0087e20008500007 */
[----:B------:R3:W-:Y:S01]  /*d2a0*/  SYNCS.ARRIVE.TRANS64.ART0 RZ, [UR7+0x170], R0 ;  /* 0x00017000ffff79a7 */ /* 0x0007e20008500007 */
[----:B------:R-:W-:Y:S05]  /*d2b0*/  BRA.U UP0, `(.L_x_59) ;  /* 0xfffffff500b47547 */ /* 0x000fea000b83ffff */
.L_x_56:
[----:B-1----:R-:W-:Y:S01]  /*d2c0*/  MOV R4, UR8 ;  /* 0x0000000800047c02 */ /* 0x002fe20008000f00 */
[----:B------:R1:W-:Y:S01]  /*d2d0*/  SYNCS.ARRIVE.TRANS64.ART0 RZ, [UR7+0x178], R0 ;  /* 0x00017800ffff79a7 */ /* 0x0003e20008500007 */
[----:B------:R-:W-:-:S03]  /*d2e0*/  MOV R39, 0x80000000 ;  /* 0x8000000000277802 */ /* 0x000fc60000000f00 */
[----:B------:R1:W-:Y:S06]  /*d2f0*/  BAR.SYNC.DEFER_BLOCKING R4, 0x40 ;  /* 0x000100040000751d */ /* 0x0003ec0000010000 */
[----:B------:R1:W4:Y:S04]  /*d300*/  LDS R53, [R37+0x1cc] ;  /* 0x0001cc0025357984 */ /* 0x0003280000000800 */
[----:B------:R1:W5:Y:S01]  /*d310*/  LDS R52, [R37+0x5cc] ;  /* 0x0005cc0025347984 */ /* 0x0003620000000800 */
[----:B------:R1:W-:Y:S01]  /*d320*/  SYNCS.ARRIVE.TRANS64.ART0 RZ, [UR7+0x170], R0 ;  /* 0x00017000ffff79a7 */ /* 0x0003e20008500007 */
[----:B------:R-:W2:Y:S02]  /*d330*/  SYNCS.PHASECHK.TRANS64.TRYWAIT P0, [UR7+0x140], RZ ;  /* 0x000140ffff0075a7 */ /* 0x000ea40008001107 */
[----:B-12-45:R-:W-:Y:S05]  /*d340*/  @!P0 BRA `(.L_x_60) ;  /* 0x0000002400288947 */ /* 0x036fea0003800000 */
.L_x_127:
[----:B------:R-:W1:Y:S01]  /*d350*/  SYNCS.PHASECHK.TRANS64.TRYWAIT P0, [UR7+0x190], R39 ;  /* 0x00019027ff0075a7 */ /* 0x000e620008001107 */
[C---:B------:R-:W-:Y:S02]  /*d360*/  FSETP.NE.AND P4, PT, R53.reuse, RZ, PT ;  /* 0x000000ff3500720b */ /* 0x040fe40003f85000 */
[----:B------:R-:W-:Y:S02]  /*d370*/  R2UR UR4, R36 ;  /* 0x00000000240472ca */ /* 0x000fe400000e0000 */
[----:B------:R-:W-:-:S06]  /*d380*/  FSEL R55, R53, 1, P4 ;  /* 0x3f80000035377808 */ /* 0x000fcc0002000000 */
[----:B------:R-:W2:Y:S02]  /*d390*/  MUFU.RCP R55, R55 ;  /* 0x0000003700377308 */ /* 0x000ea40000001000 */
[----:B-12---:R-:W-:Y:S05]  /*d3a0*/  @!P0 BRA `(.L_x_61) ;  /* 0x0000002400248947 */ /* 0x006fea0003800000 */
.L_x_129:
[----:B-1----:R-:W1:Y:S01]  /*d3b0*/  LDTM.x32 R4, tmem[UR4+0x100] ;  /* 0x00010004000479ee */ /* 0x002e6200082c0000 */
[----:B------:R-:W-:Y:S01]  /*d3c0*/  R2UR UR4, R36 ;  /* 0x00000000240472ca */ /* 0x000fe200000e0000 */
[----:B------:R-:W-:Y:S01]  /*d3d0*/  VIADD R57, R3, 0xc00 ;  /* 0x00000c0003397836 */ /* 0x000fe20000000000 */
[----:B------:R-:W-:Y:S01]  /*d3e0*/  LOP3.LUT P0, RZ, R38, 0x4, RZ, 0xc0, !PT ;  /* 0x0000000426ff7812 */ /* 0x000fe2000780c0ff */
[----:B------:R-:W-:-:S05]  /*d3f0*/  IMAD.MOV.U32 R54, RZ, RZ, 0x10 ;  /* 0x00000010ff367424 */ /* 0x000fca00078e00ff */
[----:B------:R-:W-:Y:S01]  /*d400*/  SEL R54, R54, 0xfffffff0, !P0 ;  /* 0xfffffff036367807 */ /* 0x000fe20004000000 */
[-C--:B-1----:R-:W-:Y:S02]  /*d410*/  FMUL2 R4, R4.F32x2.HI_LO, R55.reuse.F32 ;  /* 0x000000370404724a */ /* 0x082fe40001000000 */
[-C--:B------:R-:W-:Y:S02]  /*d420*/  FMUL2 R6, R6.F32x2.HI_LO, R55.reuse.F32 ;  /* 0x000000370606724a */ /* 0x080fe40001000000 */
[-C--:B------:R-:W-:Y:S01]  /*d430*/  FMUL2 R10, R10.F32x2.HI_LO, R55.reuse.F32 ;  /* 0x000000370a0a724a */ /* 0x080fe20001000000 */
[----:B------:R-:W-:Y:S01]  /*d440*/  F2FP.SATFINITE.E4M3.F32.PACK_AB_MERGE_C R5, R5, R4, RZ ;  /* 0x000000040505723e */ /* 0x000fe200048070ff */
        /* <DEDUP_REMOVED lines=9> */
[----:B------:R-:W-:Y:S01]  /*d4e0*/  SHF.R.U32.HI R4, RZ, 0x3, R57 ;  /* 0x00000003ff047819 */ /* 0x000fe20000011639 */
        /* <DEDUP_REMOVED lines=14> */
[----:B------:R-:W-:Y:S01]  /*d5d0*/  FMUL2 R32, R32.F32x2.HI_LO, R55.F32 ;  /* 0x000000372020724a */ /* 0x000fe20001000000 */
[----:B------:R-:W-:-:S02]  /*d5e0*/  LOP3.LUT R57, R57, 0x10, R4, 0x78, !PT ;  /* 0x0000001039397812 */ /* 0x000fc400078e7804 */
[----:B------:R-:W-:Y:S02]  /*d5f0*/  PRMT R40, R5, 0x5410, R6 ;  /* 0x0000541005287816 */ /* 0x000fe40000000006 */
[----:B------:R-:W-:Y:S02]  /*d600*/  PRMT R41, R9, 0x5410, R10 ;  /* 0x0000541009297816 */ /* 0x000fe4000000000a */
[----:B------:R-:W-:Y:S02]  /*d610*/  PRMT R42, R13, 0x5410, R14 ;  /* 0x000054100d2a7816 */ /* 0x000fe4000000000e */
[----:B------:R-:W-:Y:S02]  /*d620*/  PRMT R43, R17, 0x5410, R18 ;  /* 0x00005410112b7816 */ /* 0x000fe40000000012 */
[----:B------:R-:W-:Y:S02]  /*d630*/  F2FP.SATFINITE.E4M3.F32.PACK_AB_MERGE_C R46, R31, R30, RZ ;  /* 0x0000001e1f2e723e */ /* 0x000fe400048070ff */
[----:B------:R-:W-:Y:S01]  /*d640*/  F2FP.SATFINITE.E4M3.F32.PACK_AB_MERGE_C R47, R29, R28, RZ ;  /* 0x0000001c1d2f723e */ /* 0x000fe200048070ff */
[----:B------:R1:W-:Y:S01]  /*d650*/  STS.128 [R57], R40 ;  /* 0x0000002839007388 */ /* 0x0003e20000000c00 */
[----:B------:R-:W-:-:S02]  /*d660*/  F2FP.SATFINITE.E4M3.F32.PACK_AB_MERGE_C R38, R35, R34, RZ ;  /* 0x000000222326723e */ /* 0x000fc400048070ff */
[----:B------:R-:W-:Y:S02]  /*d670*/  F2FP.SATFINITE.E4M3.F32.PACK_AB_MERGE_C R49, R33, R32, RZ ;  /* 0x000000202131723e */ /* 0x000fe400048070ff */
[----:B------:R-:W-:Y:S02]  /*d680*/  PRMT R44, R21, 0x5410, R22 ;  /* 0x00005410152c7816 */ /* 0x000fe40000000016 */
[----:B------:R-:W-:Y:S02]  /*d690*/  PRMT R45, R25, 0x5410, R26 ;  /* 0x00005410192d7816 */ /* 0x000fe4000000001a */
[----:B------:R-:W2:Y:S01]  /*d6a0*/  LDTM.x32 R4, tmem[UR4+0x120] ;  /* 0x00012004000479ee */ /* 0x000ea200082c0000 */
[----:B------:R-:W-:Y:S02]  /*d6b0*/  PRMT R46, R47, 0x5410, R46 ;  /* 0x000054102f2e7816 */ /* 0x000fe4000000002e */
[----:B------:R-:W-:Y:S01]  /*d6c0*/  PRMT R47, R49, 0x5410, R38 ;  /* 0x00005410312f7816 */ /* 0x000fe20000000026 */
[----:B------:R-:W-:-:S05]  /*d6d0*/  IMAD.IADD R38, R54, 0x1, R57 ;  /* 0x0000000136267824 */ /* 0x000fca00078e0239 */
[----:B------:R4:W-:Y:S01]  /*d6e0*/  STS.128 [R38], R44 ;  /* 0x0000002c26007388 */ /* 0x0009e20000000c00 */
[-C--:B--2---:R-:W-:Y:S02]  /*d6f0*/  FMUL2 R6, R6.F32x2.HI_LO, R55.reuse.F32 ;  /* 0x000000370606724a */ /* 0x084fe40001000000 */
        /* <DEDUP_REMOVED lines=28> */
[----:B------:R-:W-:-:S02]  /*d8c0*/  F2FP.SATFINITE.E4M3.F32.PACK_AB_MERGE_C R29, R29, R28, RZ ;  /* 0x0000001c1d1d723e */ /* 0x000fc400048070ff */
[----:B------:R-:W-:Y:S02]  /*d8d0*/  F2FP.SATFINITE.E4M3.F32.PACK_AB_MERGE_C R34, R35, R34, RZ ;  /* 0x000000222322723e */ /* 0x000fe400048070ff */
[----:B------:R-:W-:Y:S02]  /*d8e0*/  F2FP.SATFINITE.E4M3.F32.PACK_AB_MERGE_C R33, R33, R32, RZ ;  /* 0x000000202121723e */ /* 0x000fe400048070ff */
[----:B------:R-:W-:Y:S02]  /*d8f0*/  PRMT R48, R5, 0x5410, R6 ;  /* 0x0000541005307816 */ /* 0x000fe40000000006 */
[----:B------:R-:W-:Y:S02]  /*d900*/  PRMT R49, R9, 0x5410, R10 ;  /* 0x0000541009317816 */ /* 0x000fe4000000000a */
[----:B------:R-:W-:Y:S02]  /*d910*/  PRMT R50, R13, 0x5410, R14 ;  /* 0x000054100d327816 */ /* 0x000fe4000000000e */
[----:B------:R-:W-:-:S02]  /*d920*/  PRMT R51, R17, 0x5410, R18 ;  /* 0x0000541011337816 */ /* 0x000fc40000000012 */
[----:B-1----:R-:W-:Y:S02]  /*d930*/  PRMT R40, R21, 0x5410, R22 ;  /* 0x0000541015287816 */ /* 0x002fe40000000016 */
[----:B------:R-:W-:Y:S01]  /*d940*/  PRMT R41, R25, 0x5410, R26 ;  /* 0x0000541019297816 */ /* 0x000fe2000000001a */
[----:B------:R4:W-:Y:S01]  /*d950*/  STS.128 [R57+0x1000], R48 ;  /* 0x0010003039007388 */ /* 0x0009e20000000c00 */
[----:B------:R-:W-:Y:S02]  /*d960*/  PRMT R42, R29, 0x5410, R30 ;  /* 0x000054101d2a7816 */ /* 0x000fe4000000001e */
[----:B------:R-:W-:Y:S02]  /*d970*/  PRMT R43, R33, 0x5410, R34 ;  /* 0x00005410212b7816 */ /* 0x000fe40000000022 */
[----:B------:R-:W1:Y:S03]  /*d980*/  LDTM.x32 R4, tmem[UR4+0x140] ;  /* 0x00014004000479ee */ /* 0x000e6600082c0000 */
[----:B------:R4:W-:Y:S01]  /*d990*/  STS.128 [R38+0x1000], R40 ;  /* 0x0010002826007388 */ /* 0x0009e20000000c00 */
[----:B-1----:R-:W-:-:S02]  /*d9a0*/  FMUL2 R8, R8.F32x2.HI_LO, R55.F32 ;  /* 0x000000370808724a */ /* 0x002fc40001000000 */
        /* <DEDUP_REMOVED lines=28> */
[----:B------:R-:W-:Y:S01]  /*db70*/  F2FP.SATFINITE.E4M3.F32.PACK_AB_MERGE_C R30, R31, R30, RZ ;  /* 0x0000001e1f1e723e */ /* 0x000fe200048070ff */
[----:B------:R-:W-:Y:S01]  /*db80*/  IMAD.U32 R12, RZ, RZ, UR9 ;  /* 0x00000009ff0c7e24 */ /* 0x000fe2000f8e00ff */
[----:B------:R-:W-:-:S02]  /*db90*/  F2FP.SATFINITE.E4M3.F32.PACK_AB_MERGE_C R32, R33, R32, RZ ;  /* 0x000000202120723e */ /* 0x000fc400048070ff */
[----:B------:R-:W-:Y:S02]  /*dba0*/  F2FP.SATFINITE.E4M3.F32.PACK_AB_MERGE_C R7, R35, R34, RZ ;  /* 0x000000222307723e */ /* 0x000fe400048070ff */
[----:B------:R-:W-:Y:S02]  /*dbb0*/  PRMT R9, R9, 0x5410, R10 ;  /* 0x0000541009097816 */ /* 0x000fe4000000000a */
[----:B------:R-:W-:Y:S02]  /*dbc0*/  PRMT R8, R5, 0x5410, R6 ;  /* 0x0000541005087816 */ /* 0x000fe40000000006 */
[----:B------:R-:W-:Y:S02]  /*dbd0*/  PRMT R10, R13, 0x5410, R14 ;  /* 0x000054100d0a7816 */ /* 0x000fe4000000000e */
[----:B------:R-:W-:Y:S02]  /*dbe0*/  PRMT R11, R16, 0x5410, R11 ;  /* 0x00005410100b7816 */ /* 0x000fe4000000000b */
[----:B------:R-:W-:-:S02]  /*dbf0*/  PRMT R4, R21, 0x5410, R4 ;  /* 0x0000541015047816 */ /* 0x000fc40000000004 */
[----:B------:R-:W-:Y:S01]  /*dc00*/  PRMT R5, R25, 0x5410, R26 ;  /* 0x0000541019057816 */ /* 0x000fe2000000001a */
[----:B------:R4:W-:Y:S01]  /*dc10*/  STS.128 [R57+0x2000], R8 ;  /* 0x0020000839007388 */ /* 0x0009e20000000c00 */
[----:B------:R-:W-:Y:S02]  /*dc20*/  PRMT R6, R29, 0x5410, R30 ;  /* 0x000054101d067816 */ /* 0x000fe4000000001e */
[----:B------:R-:W-:-:S05]  /*dc30*/  PRMT R7, R32, 0x5410, R7 ;  /* 0x0000541020077816 */ /* 0x000fca0000000007 */
[----:B------:R4:W-:Y:S01]  /*dc40*/  STS.128 [R38+0x2000], R4 ;  /* 0x0020000426007388 */ /* 0x0009e20000000c00 */
[----:B------:R1:W-:Y:S06]  /*dc50*/  MEMBAR.ALL.CTA ;  /* 0x0000000000007992 */ /* 0x0003ec0000008000 */
[----:B-1----:R-:W1:Y:S02]  /*dc60*/  FENCE.VIEW.ASYNC.S ;  /* 0x00000000000073c6 */ /* 0x002e640000000000 */
[----:B-1----:R4:W-:Y:S01]  /*dc70*/  SYNCS.ARRIVE.TRANS64.ART0 RZ, [UR7+0x110], R0 ;  /* 0x00011000ffff79a7 */ /* 0x0029e20008500007 */
[----:B------:R4:W-:Y:S01]  /*dc80*/  SYNCS.ARRIVE.TRANS64.ART0 RZ, [UR7+0x180], R0 ;  /* 0x00018000ffff79a7 */ /* 0x0009e20008500007 */
[----:B------:R4:W-:Y:S06]  /*dc90*/  BAR.SYNC.DEFER_BLOCKING R12, 0x40 ;  /* 0x0001000c0000751d */ /* 0x0009ec0000010000 */
[----:B------:R4:W1:Y:S04]  /*dca0*/  LDS R49, [R37+0x3cc] ;  /* 0x0003cc0025317984 */ /* 0x0008680000000800 */
[----:B------:R4:W2:Y:S01]  /*dcb0*/  LDS R48, [R37+0x7cc] ;  /* 0x0007cc0025307984 */ /* 0x0008a20000000800 */
[----:B------:R4:W-:Y:S01]  /*dcc0*/  SYNCS.ARRIVE.TRANS64.ART0 RZ, [UR7+0x178], R0 ;  /* 0x00017800ffff79a7 */ /* 0x0009e20008500007 */
[----:B------:R-:W5:Y:S02]  /*dcd0*/  SYNCS.PHASECHK.TRANS64.TRYWAIT P0, [UR7+0x148], RZ ;  /* 0x000148ffff0075a7 */ /* 0x000f640008001107 */
[----:B-12-45:R-:W-:Y:S05]  /*dce0*/  @!P0 BRA `(.L_x_62) ;  /* 0x0000001800f08947 */ /* 0x036fea0003800000 */
.L_x_130:
[----:B------:R-:W1:Y:S01]  /*dcf0*/  SYNCS.PHASECHK.TRANS64.TRYWAIT P0, [UR7+0x198], R39 ;  /* 0x00019827ff0075a7 */ /* 0x000e620008001107 */
[C---:B------:R-:W-:Y:S02]  /*dd00*/  FSETP.NE.AND P5, PT, R49.reuse, RZ, PT ;  /* 0x000000ff3100720b */ /* 0x040fe40003fa5000 */
[----:B------:R-:W-:Y:S02]  /*dd10*/  R2UR UR4, R36 ;  /* 0x00000000240472ca */ /* 0x000fe400000e0000 */
[----:B------:R-:W-:-:S06]  /*dd20*/  FSEL R50, R49, 1, P5 ;  /* 0x3f80000031327808 */ /* 0x000fcc0002800000 */
[----:B------:R-:W2:Y:S02]  /*dd30*/  MUFU.RCP R50, R50 ;  /* 0x0000003200327308 */ /* 0x000ea40000001000 */
[----:B-12---:R-:W-:Y:S05]  /*dd40*/  @!P0 BRA `(.L_x_63) ;  /* 0x0000001800ec8947 */ /* 0x006fea0003800000 */
.L_x_132:
[----:B-1----:R-:W1:Y:S01]  /*dd50*/  LDTM.x32 R4, tmem[UR4+0x160] ;  /* 0x00016004000479ee */ /* 0x002e6200082c0000 */
[C---:B------:R-:W-:Y:S01]  /*dd60*/  R2UR UR5, R36.reuse ;  /* 0x00000000240572ca */ /* 0x040fe200000e0000 */
[----:B------:R-:W-:Y:S01]  /*dd70*/  VIADD R3, R3, 0x3c00 ;  /* 0x00003c0003037836 */ /* 0x000fe20000000000 */
[----:B------:R-:W-:Y:S01]  /*dd80*/  R2UR UR4, R36 ;  /* 0x00000000240472ca */ /* 0x000fe200000e0000 */
[----:B------:R-:W2:Y:S01]  /*dd90*/  LDCU.64 UR8, c[0x0][0x3c8] ;  /* 0x00007900ff0877ac */ /* 0x000ea20008000a00 */
[----:B------:R-:W4:Y:S01]  /*dda0*/  @P4 MUFU.LG2 R53, R53 ;  /* 0x0000003500354308 */ /* 0x000f220000000c00 */
[----:B------:R-:W5:Y:S01]  /*ddb0*/  LDCU UR11, c[0x0][0x380] ;  /* 0x00007000ff0b77ac */ /* 0x000f620008000800 */
[----:B------:R-:W3:Y:S06]  /*ddc0*/  LDCU.64 UR12, c[0x0][0x3d0] ;  /* 0x00007a00ff0c77ac */ /* 0x000eec0008000a00 */
[----:B------:R-:W2:Y:S01]  /*ddd0*/  @P5 MUFU.LG2 R49, R49 ;  /* 0x0000003100315308 */ /* 0x000ea20000000c00 */
[----:B------:R-:W-:Y:S01]  /*dde0*/  USHF.R.S32.HI UR10, URZ, 0x1f, UR16 ;  /* 0x0000001fff0a7899 */ /* 0x000fe20008011410 */
[----:B----4-:R-:W-:Y:S01]  /*ddf0*/  @P4 FADD R53, R53, -8 ;  /* 0xc100000035354421 */ /* 0x010fe20000000000 */
[----:B-1----:R-:W-:-:S02]  /*de00*/  FMUL2 R4, R4.F32x2.HI_LO, R50.F32 ;  /* 0x000000320404724a */ /* 0x002fc40001000000 */
[-C--:B------:R-:W-:Y:S02]  /*de10*/  FMUL2 R6, R6.F32x2.HI_LO, R50.reuse.F32 ;  /* 0x000000320606724a */ /* 0x080fe40001000000 */
[----:B------:R-:W-:Y:S01]  /*de20*/  FMUL2 R10, R10.F32x2.HI_LO, R50.F32 ;  /* 0x000000320a0a724a */ /* 0x000fe20001000000 */
[----:B------:R-:W-:Y:S01]  /*de30*/  F2FP.SATFINITE.E4M3.F32.PACK_AB_MERGE_C R5, R5, R4, RZ ;  /* 0x000000040505723e */ /* 0x000fe200048070ff */
[----:B------:R-:W-:Y:S01]  /*de40*/  FMUL2 R8, R8.F32x2.HI_LO, R50.F32 ;  /* 0x000000320808724a */ /* 0x000fe20001000000 */
[----:B------:R-:W-:Y:S01]  /*de50*/  F2FP.SATFINITE.E4M3.F32.PACK_AB_MERGE_C R6, R7, R6, RZ ;  /* 0x000000060706723e */ /* 0x000fe200048070ff */
[----:B------:R-:W-:Y:S01]  /*de60*/  FMUL2 R14, R14.F32x2.HI_LO, R50.F32 ;  /* 0x000000320e0e724a */ /* 0x000fe20001000000 */
[----:B------:R-:W-:Y:S01]  /*de70*/  F2FP.SATFINITE.E4M3.F32.PACK_AB_MERGE_C R10, R11, R10, RZ ;  /* 0x0000000a0b0a723e */ /* 0x000fe200048070ff */
[----:B------:R-:W-:Y:S01]  /*de80*/  FMUL2 R12, R12.F32x2.HI_LO, R50.F32 ;  /* 0x000000320c0c724a */ /* 0x000fe20001000000 */
[----:B------:R-:W-:Y:S01]  /*de90*/  F2FP.SATFINITE.E4M3.F32.PACK_AB_MERGE_C R9, R9, R8, RZ ;  /* 0x000000080909723e */ /* 0x000fe200048070ff */
[-C--:B------:R-:W-:Y:S01]  /*dea0*/  FMUL2 R18, R18.F32x2.HI_LO, R50.reuse.F32 ;  /* 0x000000321212724a */ /* 0x080fe20001000000 */
[----:B------:R-:W-:Y:S01]  /*deb0*/  SHF.R.U32.HI R4, RZ, 0x3, R3 ;  /* 0x00000003ff047819 */ /* 0x000fe20000011603 */
        /* <DEDUP_REMOVED lines=13> */
[----:B------:R-:W-:Y:S01]  /*df90*/  LOP3.LUT R3, R3, 0x10, R4, 0x78, !PT ;  /* 0x0000001003037812 */ /* 0x000fe200078e7804 */
[----:B------:R-:W-:Y:S01]  /*dfa0*/  FMUL2 R34, R34.F32x2.HI_LO, R50.F32 ;  /* 0x000000322222724a */ /* 0x000fe20001000000 */
[----:B------:R-:W-:Y:S01]  /*dfb0*/  F2FP.SATFINITE.E4M3.F32.PACK_AB_MERGE_C R41, R27, R26, RZ ;  /* 0x0000001a1b29723e */ /* 0x000fe200048070ff */
[----:B------:R-:W-:Y:S01]  /*dfc0*/  FMUL2 R32, R32.F32x2.HI_LO, R50.F32 ;  /* 0x000000322020724a */ /* 0x000fe20001000000 */
[----:B------:R-:W-:Y:S01]  /*dfd0*/  F2FP.SATFINITE.E4M3.F32.PACK_AB_MERGE_C R42, R25, R24, RZ ;  /* 0x00000018192a723e */ /* 0x000fe200048070ff */
[----:B------:R-:W-:Y:S01]  /*dfe0*/  IMAD.IADD R54, R54, 0x1, R3 ;  /* 0x0000000136367824 */ /* 0x000fe200078e0203 */
[----:B------:R-:W-:Y:S01]  /*dff0*/  PRMT R36, R5, 0x5410, R6 ;  /* 0x0000541005247816 */ /* 0x000fe20000000006 */
[----:B--2---:R-:W-:Y:S01]  /*e000*/  @P5 FADD R49, R49, -8 ;  /* 0xc100000031315421 */ /* 0x004fe20000000000 */
[----:B------:R-:W-:-:S02]  /*e010*/  PRMT R37, R9, 0x5410, R10 ;  /* 0x0000541009257816 */ /* 0x000fc4000000000a */
[----:B------:R-:W-:Y:S02]  /*e020*/  PRMT R38, R13, 0x5410, R14 ;  /* 0x000054100d267816 */ /* 0x000fe4000000000e */
[----:B------:R-:W-:Y:S02]  /*e030*/  PRMT R39, R17, 0x5410, R18 ;  /* 0x0000541011277816 */ /* 0x000fe40000000012 */
[----:B------:R-:W-:Y:S02]  /*e040*/  F2FP.SATFINITE.E4M3.F32.PACK_AB_MERGE_C R43, R31, R30, RZ ;  /* 0x0000001e1f2b723e */ /* 0x000fe400048070ff */
[----:B------:R-:W-:Y:S01]  /*e050*/  F2FP.SATFINITE.E4M3.F32.PACK_AB_MERGE_C R44, R29, R28, RZ ;  /* 0x0000001c1d2c723e */ /* 0x000fe200048070ff */
[----:B------:R1:W-:Y:S01]  /*e060*/  STS.128 [R3], R36 ;  /* 0x0000002403007388 */ /* 0x0003e20000000c00 */
[----:B------:R-:W-:Y:S02]  /*e070*/  F2FP.SATFINITE.E4M3.F32.PACK_AB_MERGE_C R45, R35, R34, RZ ;  /* 0x00000022232d723e */ /* 0x000fe400048070ff */
[----:B------:R-:W-:-:S02]  /*e080*/  F2FP.SATFINITE.E4M3.F32.PACK_AB_MERGE_C R46, R33, R32, RZ ;  /* 0x00000020212e723e */ /* 0x000fc400048070ff */
[----:B------:R-:W-:Y:S02]  /*e090*/  PRMT R40, R21, 0x5410, R22 ;  /* 0x0000541015287816 */ /* 0x000fe40000000016 */
[----:B------:R-:W2:Y:S01]  /*e0a0*/  LDTM.x32 R4, tmem[UR5+0x180] ;  /* 0x00018005000479ee */ /* 0x000ea200082c0000 */
[----:B------:R-:W-:Y:S01]  /*e0b0*/  PRMT R41, R42, 0x5410, R41 ;  /* 0x000054102a297816 */ /* 0x000fe20000000029 */
[----:B------:R-:W-:Y:S01]  /*e0c0*/  USHF.R.S32.HI UR5, URZ, 0x1f, UR17 ;  /* 0x0000001fff057899 */ /* 0x000fe20008011411 */
[----:B------:R-:W-:Y:S02]  /*e0d0*/  PRMT R42, R44, 0x5410, R43 ;  /* 0x000054102c2a7816 */ /* 0x000fe4000000002b */
[----:B------:R-:W-:Y:S01]  /*e0e0*/  PRMT R43, R46, 0x5410, R45 ;  /* 0x000054102e2b7816 */ /* 0x000fe2000000002d */
[----:B------:R-:W-:-:S04]  /*e0f0*/  UIMAD UR6, UR5, UR8, URZ ;  /* 0x00000008050672a4 */ /* 0x000fc8000f8e02ff */
[----:B------:R-:W-:Y:S01]  /*e100*/  STS.128 [R54], R40 ;  /* 0x0000002836007388 */ /* 0x000fe20000000c00 */
[----:B------:R-:W-:Y:S01]  /*e110*/  UIMAD UR6, UR17, UR9, UR6 ;  /* 0x00000009110672a4 */ /* 0x000fe2000f8e0206 */
[-C--:B--2---:R-:W-:Y:S02]  /*e120*/  FMUL2 R6, R6.F32x2.HI_LO, R50.reuse.F32 ;  /* 0x000000320606724a */ /* 0x084fe40001000000 */
        /* <DEDUP_REMOVED lines=22> */
[----:B-1----:R-:W-:Y:S01]  /*e290*/  F2FP.SATFINITE.E4M3.F32.PACK_AB_MERGE_C R37, R27, R26, RZ ;  /* 0x0000001a1b25723e */ /* 0x002fe200048070ff */
[----:B------:R-:W-:Y:S01]  /*e2a0*/  FMUL2 R28, R28.F32x2.HI_LO, R50.F32 ;  /* 0x000000321c1c724a */ /* 0x000fe20001000000 */
[----:B------:R-:W-:Y:S01]  /*e2b0*/  F2FP.SATFINITE.E4M3.F32.PACK_AB_MERGE_C R38, R25, R24, RZ ;  /* 0x000000181926723e */ /* 0x000fe200048070ff */
[----:B------:R-:W-:Y:S01]  /*e2c0*/  FMUL2 R34, R34.F32x2.HI_LO, R50.F32 ;  /* 0x000000322222724a */ /* 0x000fe20001000000 */
[----:B------:R-:W-:Y:S01]  /*e2d0*/  F2FP.SATFINITE.E4M3.F32.PACK_AB_MERGE_C R39, R31, R30, RZ ;  /* 0x0000001e1f27723e */ /* 0x000fe200048070ff */
[----:B------:R-:W-:Y:S01]  /*e2e0*/  FMUL2 R32, R32.F32x2.HI_LO, R50.F32 ;  /* 0x000000322020724a */ /* 0x000fe20001000000 */
[----:B------:R-:W-:-:S02]  /*e2f0*/  PRMT R44, R5, 0x5410, R6 ;  /* 0x00005410052c7816 */ /* 0x000fc40000000006 */
[----:B------:R-:W-:Y:S02]  /*e300*/  PRMT R45, R9, 0x5410, R10 ;  /* 0x00005410092d7816 */ /* 0x000fe4000000000a */
[----:B------:R-:W-:Y:S02]  /*e310*/  PRMT R46, R13, 0x5410, R14 ;  /* 0x000054100d2e7816 */ /* 0x000fe4000000000e */
[----:B------:R-:W-:Y:S02]  /*e320*/  PRMT R47, R17, 0x5410, R18 ;  /* 0x00005410112f7816 */ /* 0x000fe40000000012 */
[----:B------:R-:W-:Y:S02]  /*e330*/  F2FP.SATFINITE.E4M3.F32.PACK_AB_MERGE_C R56, R29, R28, RZ ;  /* 0x0000001c1d38723e */ /* 0x000fe400048070ff */
[----:B------:R-:W-:Y:S01]  /*e340*/  F2FP.SATFINITE.E4M3.F32.PACK_AB_MERGE_C R51, R35, R34, RZ ;  /* 0x000000222333723e */ /* 0x000fe200048070ff */
[----:B------:R-:W-:Y:S01]  /*e350*/  STS.128 [R3+0x1000], R44 ;  /* 0x0010002c03007388 */ /* 0x000fe20000000c00 */
[----:B------:R-:W-:-:S02]  /*e360*/  F2FP.SATFINITE.E4M3.F32.PACK_AB_MERGE_C R58, R33, R32, RZ ;  /* 0x00000020213a723e */ /* 0x000fc400048070ff */
[----:B------:R-:W-:Y:S02]  /*e370*/  PRMT R36, R21, 0x5410, R22 ;  /* 0x0000541015247816 */ /* 0x000fe40000000016 */
[----:B------:R-:W1:Y:S01]  /*e380*/  LDTM.x32 R4, tmem[UR4+0x1a0] ;  /* 0x0001a004000479ee */ /* 0x000e6200082c0000 */
[----:B------:R-:W-:Y:S01]  /*e390*/  ULOP3.LUT UR4, URZ, UR18, URZ, 0x33, !UPT ;  /* 0x00000012ff047292 */ /* 0x000fe2000f8e33ff */
[----:B------:R-:W-:Y:S02]  /*e3a0*/  PRMT R37, R38, 0x5410, R37 ;  /* 0x0000541026257816 */ /* 0x000fe40000000025 */
[----:B------:R-:W-:Y:S02]  /*e3b0*/  PRMT R38, R56, 0x5410, R39 ;  /* 0x0000541038267816 */ /* 0x000fe40000000027 */
[----:B------:R-:W-:-:S05]  /*e3c0*/  PRMT R39, R58, 0x5410, R51 ;  /* 0x000054103a277816 */ /* 0x000fca0000000033 */
[----:B------:R-:W-:Y:S01]  /*e3d0*/  STS.128 [R54+0x1000], R36 ;  /* 0x0010002436007388 */ /* 0x000fe20000000c00 */
[-C--:B-1----:R-:W-:Y:S02]  /*e3e0*/  FMUL2 R8, R8.F32x2.HI_LO, R50.reuse.F32 ;  /* 0x000000320808724a */ /* 0x082fe40001000000 */
[-C--:B------:R-:W-:Y:S02]  /*e3f0*/  FMUL2 R4, R4.F32x2.HI_LO, R50.reuse.F32 ;  /* 0x000000320404724a */ /* 0x080fe40001000000 */
[----:B------:R-:W-:Y:S01]  /*e400*/  FMUL2 R6, R6.F32x2.HI_LO, R50.F32 ;  /* 0x000000320606724a */ /* 0x000fe20001000000 */
[----:B------:R-:W-:Y:S01]  /*e410*/  F2FP.SATFINITE.E4M3.F32.PACK_AB_MERGE_C R9, R9, R8, RZ ;  /* 0x000000080909723e */ /* 0x000fe200048070ff */
[-C--:B------:R-:W-:Y:S01]  /*e420*/  FMUL2 R10, R10.F32x2.HI_LO, R50.reuse.F32 ;  /* 0x000000320a0a724a */ /* 0x080fe20001000000 */
[----:B------:R-:W1:Y:S01]  /*e430*/  LDC R8, c[0x0][0x614] ;  /* 0x00018500ff087b82 */ /* 0x000e620000000800 */
        /* <DEDUP_REMOVED lines=15> */
[----:B------:R-:W-:Y:S01]  /*e530*/  PRMT R4, R5, 0x5410, R6 ;  /* 0x0000541005047816 */ /* 0x000fe20000000006 */
[-C--:B------:R-:W-:Y:S01]  /*e540*/  FMUL2 R28, R28.F32x2.HI_LO, R50.reuse.F32 ;  /* 0x000000321c1c724a */ /* 0x080fe20001000000 */
[----:B------:R-:W-:Y:S01]  /*e550*/  PRMT R5, R9, 0x5410, R10 ;  /* 0x0000541009057816 */ /* 0x000fe2000000000a */
[-C--:B------:R-:W-:Y:S01]  /*e560*/  FMUL2 R30, R30.F32x2.HI_LO, R50.reuse.F32 ;  /* 0x000000321e1e724a */ /* 0x080fe20001000000 */
[----:B------:R-:W-:Y:S01]  /*e570*/  PRMT R6, R13, 0x5410, R14 ;  /* 0x000054100d067816 */ /* 0x000fe2000000000e */
[-C--:B------:R-:W-:Y:S01]  /*e580*/  FMUL2 R32, R32.F32x2.HI_LO, R50.reuse.F32 ;  /* 0x000000322020724a */ /* 0x080fe20001000000 */
[----:B------:R-:W-:Y:S01]  /*e590*/  PRMT R7, R16, 0x5410, R7 ;  /* 0x0000541010077816 */ /* 0x000fe20000000007 */
[----:B------:R-:W-:-:S02]  /*e5a0*/  FMUL2 R34, R34.F32x2.HI_LO, R50.F32 ;  /* 0x000000322222724a */ /* 0x000fc40001000000 */
[----:B-1----:R-:W-:Y:S01]  /*e5b0*/  VIADD R8, R8, UR4 ;  /* 0x0000000408087c36 */ /* 0x002fe20008000000 */
[----:B------:R-:W-:Y:S01]  /*e5c0*/  F2FP.SATFINITE.E4M3.F32.PACK_AB_MERGE_C R22, R23, R22, RZ ;  /* 0x000000161716723e */ /* 0x000fe200048070ff */
[----:B------:R-:W1:Y:S01]  /*e5d0*/  @P4 LDC R11, c[0x0][0x600] ;  /* 0x00018000ff0b4b82 */ /* 0x000e620000000800 */
[----:B------:R-:W-:Y:S01]  /*e5e0*/  F2FP.SATFINITE.E4M3.F32.PACK_AB_MERGE_C R21, R21, R20, RZ ;  /* 0x000000141515723e */ /* 0x000fe200048070ff */
[----:B------:R-:W-:Y:S01]  /*e5f0*/  IMAD.SHL.U32 R9, R8, 0x100, RZ ;  /* 0x0000010008097824 */ /* 0x000fe200078e00ff */
[----:B------:R-:W-:Y:S01]  /*e600*/  F2FP.SATFINITE.E4M3.F32.PACK_AB_MERGE_C R26, R27, R26, RZ ;  /* 0x0000001a1b1a723e */ /* 0x000fe200048070ff */
[----:B------:R2:W-:Y:S01]  /*e610*/  STS.128 [R3+0x2000], R4 ;  /* 0x0020000403007388 */ /* 0x0005e20000000c00 */
[----:B------:R-:W-:Y:S01]  /*e620*/  F2FP.SATFINITE.E4M3.F32.PACK_AB_MERGE_C R25, R25, R24, RZ ;  /* 0x000000181919723e */ /* 0x000fe200048070ff */
[----:B------:R-:W-:Y:S01]  /*e630*/  UIMAD.WIDE.U32 UR4, UR17, UR8, URZ ;  /* 0x00000008110472a5 */ /* 0x000fe2000f8e00ff */
[----:B------:R-:W-:Y:S01]  /*e640*/  F2FP.SATFINITE.E4M3.F32.PACK_AB_MERGE_C R30, R31, R30, RZ ;  /* 0x0000001e1f1e723e */ /* 0x000fe200048070ff */
[----:B------:R-:W4:Y:S01]  /*e650*/  @P5 LDC R13, c[0x0][0x600] ;  /* 0x00018000ff0d5b82 */ /* 0x000f220000000800 */
[----:B------:R-:W-:Y:S01]  /*e660*/  F2FP.SATFINITE.E4M3.F32.PACK_AB_MERGE_C R29, R29, R28, RZ ;  /* 0x0000001c1d1d723e */ /* 0x000fe200048070ff */
[----:B---3--:R-:W-:Y:S01]  /*e670*/  UIMAD UR8, UR10, UR12, URZ ;  /* 0x0000000c0a0872a4 */ /* 0x008fe2000f8e02ff */
[----:B------:R-:W-:Y:S01]  /*e680*/  F2FP.SATFINITE.E4M3.F32.PACK_AB_MERGE_C R34, R35, R34, RZ ;  /* 0x000000222322723e */ /* 0x000fe200048070ff */
[----:B------:R-:W-:Y:S01]  /*e690*/  UIADD3 UR5, UPT, UPT, UR5, UR6, URZ ;  /* 0x0000000605057290 */ /* 0x000fe2000fffe0ff */
[----:B------:R-:W-:Y:S01]  /*e6a0*/  F2FP.SATFINITE.E4M3.F32.PACK_AB_MERGE_C R33, R33, R32, RZ ;  /* 0x000000202121723e */ /* 0x000fe200048070ff */
[----:B------:R-:W-:Y:S01]  /*e6b0*/  UIMAD UR8, UR16, UR13, UR8 ;  /* 0x0000000d100872a4 */ /* 0x000fe2000f8e0208 */
[----:B-----5:R-:W-:Y:S01]  /*e6c0*/  IADD3 R15, PT, PT, -R9, UR11, RZ ;  /* 0x0000000b090f7c10 */ /* 0x020fe2000fffe1ff */
[----:B------:R-:W3:Y:S01]  /*e6d0*/  LDCU.64 UR10, c[0x0][0x3b0] ;  /* 0x00007600ff0a77ac */ /* 0x000ee20008000a00 */
[----:B------:R-:W-:-:S02]  /*e6e0*/  IMAD.MOV.U32 R8, RZ, RZ, -0x800000 ;  /* 0xff800000ff087424 */ /* 0x000fc400078e00ff */
[CC--:B------:R-:W-:Y:S01]  /*e6f0*/  ISETP.GT.AND P3, PT, R15.reuse, R2.reuse, PT ;  /* 0x000000020f00720c */ /* 0x0c0fe20003f64270 */
[----:B------:R-:W-:Y:S01]  /*e700*/  VIADD R17, R15, 0xffffff80 ;  /* 0xffffff800f117836 */ /* 0x000fe20000000000 */
[----:B------:R-:W-:Y:S01]  /*e710*/  UIMAD.WIDE.U32 UR4, UR16, UR12, UR4 ;  /* 0x0000000c100472a5 */ /* 0x000fe2000f8e0004 */
[----:B------:R-:W5:Y:S01]  /*e720*/  LDCU.64 UR12, c[0x0][0x358] ;  /* 0x00006b00ff0c77ac */ /* 0x000f620008000a00 */
[----:B-1----:R-:W-:Y:S02]  /*e730*/  @P4 FFMA R11, R52, R11, R53 ;  /* 0x0000000b340b4223 */ /* 0x002fe40000000035 */
[----:B------:R-:W-:Y:S01]  /*e740*/  ISETP.GT.AND P2, PT, R17, R2, PT ;  /* 0x000000021100720c */ /* 0x000fe20003f44270 */
[----:B------:R-:W-:Y:S01]  /*e750*/  UIADD3 UR5, UPT, UPT, UR5, UR8, URZ ;  /* 0x0000000805057290 */ /* 0x000fe2000fffe0ff */
[----:B------:R-:W-:Y:S02]  /*e760*/  IADD3 R2, P1, P0, R9, UR4, R2 ;  /* 0x0000000409027c10 */ /* 0x000fe4000f83e002 */
[----:B------:R-:W-:Y:S01]  /*e770*/  SHF.R.S32.HI R9, RZ, 0x1f, R9 ;  /* 0x0000001fff097819 */ /* 0x000fe20000011409 */
[----:B----4-:R-:W-:-:S03]  /*e780*/  @P5 FFMA R13, R48, R13, R49 ;  /* 0x0000000d300d5223 */ /* 0x010fc60000000031 */
[----:B------:R-:W-:Y:S01]  /*e790*/  IADD3.X R9, PT, PT, R9, UR5, RZ, P1, P0 ;  /* 0x0000000509097c10 */ /* 0x000fe20008fe04ff */
[----:B--2---:R-:W-:Y:S01]  /*e7a0*/  IMAD.MOV.U32 R3, RZ, RZ, -0x800000 ;  /* 0xff800000ff037424 */ /* 0x004fe200078e00ff */
[----:B------:R-:W-:Y:S01]  /*e7b0*/  PRMT R4, R21, 0x5410, R22 ;  /* 0x0000541015047816 */ /* 0x000fe20000000016 */
[----:B------:R-:W-:Y:S01]  /*e7c0*/  @P4 FMUL R3, R11, 0.69314718246459960938 ;  /* 0x3f3172180b034820 */ /* 0x000fe20000400000 */
[----:B------:R-:W-:Y:S01]  /*e7d0*/  PRMT R5, R25, 0x5410, R26 ;  /* 0x0000541019057816 */ /* 0x000fe2000000001a */
[----:B------:R-:W-:Y:S01]  /*e7e0*/  @P5 FMUL R8, R13, 0.69314718246459960938 ;  /* 0x3f3172180d085820 */ /* 0x000fe20000400000 */
[----:B------:R-:W-:Y:S02]  /*e7f0*/  PRMT R6, R29, 0x5410, R30 ;  /* 0x000054101d067816 */ /* 0x000fe4000000001e */
[----:B------:R-:W-:Y:S02]  /*e800*/  PRMT R7, R33, 0x5410, R34 ;  /* 0x0000541021077816 */ /* 0x000fe40000000022 */
[----:B---3--:R-:W-:-:S03]  /*e810*/  LEA R10, P0, R2, UR10, 0x2 ;  /* 0x0000000a020a7c11 */ /* 0x008fc6000f8010ff */
[----:B------:R1:W-:Y:S01]  /*e820*/  STS.128 [R54+0x2000], R4 ;  /* 0x0020000436007388 */ /* 0x0003e20000000c00 */
[----:B------:R-:W-:Y:S01]  /*e830*/  LEA.HI.X R11, R2, UR11, R9, 0x2, P0 ;  /* 0x0000000b020b7c11 */ /* 0x000fe200080f1409 */
[----:B------:R-:W-:Y:S01]  /*e840*/  IMAD.MOV.U32 R9, RZ, RZ, RZ ;  /* 0x000000ffff097224 */ /* 0x000fe200078e00ff */
[----:B------:R2:W-:Y:S06]  /*e850*/  MEMBAR.ALL.CTA ;  /* 0x0000000000007992 */ /* 0x0005ec0000008000 */
[----:B--2---:R-:W2:Y:S02]  /*e860*/  FENCE.VIEW.ASYNC.S ;  /* 0x00000000000073c6 */ /* 0x004ea40000000000 */
[----:B--2---:R1:W-:Y:S01]  /*e870*/  SYNCS.ARRIVE.TRANS64.ART0 RZ, [UR7+0x118], R0 ;  /* 0x00011800ffff79a7 */ /* 0x0043e20008500007 */
[----:B------:R1:W-:Y:S01]  /*e880*/  SYNCS.ARRIVE.TRANS64.ART0 RZ, [UR7+0x188], R0 ;  /* 0x00018800ffff79a7 */ /* 0x0003e20008500007 */
[----:B-----5:R1:W-:Y:S04]  /*e890*/  @P3 STG.E desc[UR12][R10.64], R3 ;  /* 0x000000030a003986 */ /* 0x0203e8000c10190c */
[----:B------:R1:W-:Y:S02]  /*e8a0*/  @P2 STG.E desc[UR12][R10.64+0x200], R8 ;  /* 0x000200080a002986 */ /* 0x0003e4000c10190c */
.L_x_55:
[----:B------:R-:W-:-:S04]  /*e8b0*/  SHF.L.U32 R2, R9, 0x1f, RZ ;  /* 0x0000001f09027819 */ /* 0x000fc800000006ff */
[----:B------:R-:W3:Y:S02]  /*e8c0*/  SYNCS.PHASECHK.TRANS64.TRYWAIT P0, [UR7+0x198], R2 ;  /* 0x00019802ff0075a7 */ /* 0x000ee40008001107 */
[----:B---3--:R-:W-:Y:S05]  /*e8d0*/  @!P0 BRA `(.L_x_64) ;  /* 0x0000001000248947 */ /* 0x008fea0003800000 */
.L_x_134:
[----:B------:R-:W-:Y:S06]  /*e8e0*/  BAR.ARV 0x2, 0x1a0 ;  /* 0x0086800000007b1d */ /* 0x000fec0000002000 */
[----:B------:R-:W-:Y:S05]  /*e8f0*/  EXIT ;  /* 0x000000000000794d */ /* 0x000fea0003800000 */
.L_x_3:
[----:B------:R-:W-:-:S07]  /*e900*/  MOV R2, UR4 ;  /* 0x0000000400027c02 */ /* 0x000fce0008000f00 */
.L_x_65:
[----:B-1----:R1:W2:Y:S02]  /*e910*/  SYNCS.PHASECHK.TRANS64.TRYWAIT P0, [R2+URZ+0x180], RZ ;  /* 0x000180ff020075a7 */ /* 0x0022a400080011ff */
[----:B--2---:R-:W-:Y:S05]  /*e920*/  @!P0 NANOSLEEP.SYNCS 0x989680 ;  /* 0x009896800000895d */ /* 0x004fea0003900000 */
[----:B------:R-:W2:Y:S02]  /*e930*/  @!P0 SYNCS.PHASECHK.TRANS64 P0, [R2+URZ+0x180], RZ ;  /* 0x000180ff020085a7 */ /* 0x000ea400080010ff */
[----:B--2---:R-:W-:Y:S05]  /*e940*/  @!P0 BRA `(.L_x_65) ;  /* 0xfffffffc00f08947 */ /* 0x004fea000383ffff */
[----:B------:R-:W-:Y:S05]  /*e950*/  BRA `(.L_x_66) ;  /* 0xffffff20007c7947 */ /* 0x000fea000383ffff */
.L_x_4:
[----:B-1----:R-:W-:-:S07]  /*e960*/  MOV R2, UR4 ;  /* 0x0000000400027c02 */ /* 0x002fce0008000f00 */
.L_x_67:
[----:B-1----:R1:W2:Y:S02]  /*e970*/  SYNCS.PHASECHK.TRANS64.TRYWAIT P0, [R2+URZ+0x188], RZ ;  /* 0x000188ff020075a7 */ /* 0x0022a400080011ff */
[----:B--2---:R-:W-:Y:S05]  /*e980*/  @!P0 NANOSLEEP.SYNCS 0x989680 ;  /* 0x009896800000895d */ /* 0x004fea0003900000 */
[----:B------:R-:W2:Y:S02]  /*e990*/  @!P0 SYNCS.PHASECHK.TRANS64 P0, [R2+URZ+0x188], RZ ;  /* 0x000188ff020085a7 */ /* 0x000ea400080010ff */
[----:B--2---:R-:W-:Y:S05]  /*e9a0*/  @!P0 BRA `(.L_x_67) ;  /* 0xfffffffc00f08947 */ /* 0x004fea000383ffff */
[----:B------:R-:W-:Y:S05]  /*e9b0*/  BRA `(.L_x_68) ;  /* 0xffffff2000bc7947 */ /* 0x000fea000383ffff */
.L_x_10:
[----:B------:R-:W-:-:S07]  /*e9c0*/  MOV R2, UR4 ;  /* 0x0000000400027c02 */ /* 0x000fce0008000f00 */
.L_x_69:
[----:B-1----:R1:W2:Y:S02]  /*e9d0*/  SYNCS.PHASECHK.TRANS64.TRYWAIT P0, [R2+URZ], RZ ;  /* 0x000000ff020075a7 */ /* 0x0022a400080011ff */
[----:B--2---:R-:W-:Y:S05]  /*e9e0*/  @!P0 NANOSLEEP.SYNCS 0x989680 ;  /* 0x009896800000895d */ /* 0x004fea0003900000 */
[----:B------:R-:W2:Y:S02]  /*e9f0*/  @!P0 SYNCS.PHASECHK.TRANS64 P0, [R2+URZ], RZ ;  /* 0x000000ff020085a7 */ /* 0x000ea400080010ff */
[----:B--2---:R-:W-:Y:S05]  /*ea00*/  @!P0 BRA `(.L_x_69) ;  /* 0xfffffffc00f08947 */ /* 0x004fea000383ffff */
[----:B------:R-:W-:Y:S05]  /*ea10*/  BRA `(.L_x_70) ;  /* 0xffffff2800407947 */ /* 0x000fea000383ffff */
.L_x_11:
[----:B------:R-:W-:-:S07]  /*ea20*/  MOV R2, UR4 ;  /* 0x0000000400027c02 */ /* 0x000fce0008000f00 */
.L_x_71:
[----:B-1----:R1:W2:Y:S02]  /*ea30*/  SYNCS.PHASECHK.TRANS64.TRYWAIT P0, [R2+URZ+0x20], RZ ;  /* 0x000020ff020075a7 */ /* 0x0022a400080011ff */
[----:B--2---:R-:W-:Y:S05]  /*ea40*/  @!P0 NANOSLEEP.SYNCS 0x989680 ;  /* 0x009896800000895d */ /* 0x004fea0003900000 */
[----:B------:R-:W2:Y:S02]  /*ea50*/  @!P0 SYNCS.PHASECHK.TRANS64 P0, [R2+URZ+0x20], RZ ;  /* 0x000020ff020085a7 */ /* 0x000ea400080010ff */
[----:B--2---:R-:W-:Y:S05]  /*ea60*/  @!P0 BRA `(.L_x_71) ;  /* 0xfffffffc00f08947 */ /* 0x004fea000383ffff */
[----:B------:R-:W-:Y:S05]  /*ea70*/  BRA `(.L_x_72) ;  /* 0xffffff2800987947 */ /* 0x000fea000383ffff */
.L_x_12:
[----:B------:R-:W-:-:S07]  /*ea80*/  MOV R2, UR4 ;  /* 0x0000000400027c02 */ /* 0x000fce0008000f00 */
.L_x_73:
[----:B-1----:R1:W2:Y:S02]  /*ea90*/  SYNCS.PHASECHK.TRANS64.TRYWAIT P0, [R2+URZ+0x8], RZ ;  /* 0x000008ff020075a7 */ /* 0x0022a400080011ff */
[----:B--2---:R-:W-:Y:S05]  /*eaa0*/  @!P0 NANOSLEEP.SYNCS 0x989680 ;  /* 0x009896800000895d */ /* 0x004fea0003900000 */
[----:B------:R-:W2:Y:S02]  /*eab0*/  @!P0 SYNCS.PHASECHK.TRANS64 P0, [R2+URZ+0x8], RZ ;  /* 0x000008ff020085a7 */ /* 0x000ea400080010ff */
[----:B--2---:R-:W-:Y:S05]  /*eac0*/  @!P0 BRA `(.L_x_73) ;  /* 0xfffffffc00f08947 */ /* 0x004fea000383ffff */
[----:B------:R-:W-:Y:S05]  /*ead0*/  BRA `(.L_x_74) ;  /* 0xffffff2c00507947 */ /* 0x000fea000383ffff */
.L_x_14:
[----:B------:R-:W-:Y:S02]  /*eae0*/  MOV R7, UR29 ;  /* 0x0000001d00077c02 */ /* 0x000fe40008000f00 */
[----:B------:R-:W-:Y:S07]  /*eaf0*/  MOV R8, R9 ;  /* 0x0000000900087202 */ /* 0x000fee0000000f00 */
.L_x_75:
[----:B-1----:R1:W2:Y:S02]  /*eb00*/  SYNCS.PHASECHK.TRANS64.TRYWAIT P0, [R7+URZ], R9 ;  /* 0x00000009070075a7 */ /* 0x0022a400080011ff */
[----:B--2---:R-:W-:Y:S05]  /*eb10*/  @!P0 NANOSLEEP.SYNCS 0x989680 ;  /* 0x009896800000895d */ /* 0x004fea0003900000 */
[----:B------:R-:W2:Y:S02]  /*eb20*/  @!P0 SYNCS.PHASECHK.TRANS64 P0, [R7+URZ], R9 ;  /* 0x00000009070085a7 */ /* 0x000ea400080010ff */
[----:B--2---:R-:W-:Y:S05]  /*eb30*/  @!P0 BRA `(.L_x_75) ;  /* 0xfffffffc00f08947 */ /* 0x004fea000383ffff */
[----:B------:R-:W-:Y:S05]  /*eb40*/  BRA `(.L_x_76) ;  /* 0xffffff30002c7947 */ /* 0x000fea000383ffff */
.L_x_15:
[----:B------:R-:W-:Y:S02]  /*eb50*/  MOV R12, UR7 ;  /* 0x00000007000c7c02 */ /* 0x000fe40008000f00 */
[----:B------:R-:W-:Y:S02]  /*eb60*/  MOV R13, UR7 ;  /* 0x00000007000d7c02 */ /* 0x000fe40008000f00 */
[----:B------:R-:W-:Y:S07]  /*eb70*/  MOV R8, UR4 ;  /* 0x0000000400087c02 */ /* 0x000fee0008000f00 */
.L_x_77:
[----:B-1----:R1:W2:Y:S02]  /*eb80*/  SYNCS.PHASECHK.TRANS64.TRYWAIT P0, [R8+URZ+0x110], R13 ;  /* 0x0001100d080075a7 */ /* 0x0022a400080011ff */
[----:B--2---:R-:W-:Y:S05]  /*eb90*/  @!P0 NANOSLEEP.SYNCS 0x989680 ;  /* 0x009896800000895d */ /* 0x004fea0003900000 */
[----:B------:R-:W2:Y:S02]  /*eba0*/  @!P0 SYNCS.PHASECHK.TRANS64 P0, [R8+URZ+0x110], R13 ;  /* 0x0001100d080085a7 */ /* 0x000ea400080010ff */
[----:B--2---:R-:W-:Y:S05]  /*ebb0*/  @!P0 BRA `(.L_x_77) ;  /* 0xfffffffc00f08947 */ /* 0x004fea000383ffff */
[----:B------:R-:W-:Y:S05]  /*ebc0*/  BRA `(.L_x_78) ;  /* 0xffffff3000787947 */ /* 0x000fea000383ffff */
.L_x_16:
[----:B------:R-:W-:Y:S02]  /*ebd0*/  MOV R8, UR7 ;  /* 0x0000000700087c02 */ /* 0x000fe40008000f00 */
[----:B------:R-:W-:Y:S02]  /*ebe0*/  MOV R9, UR7 ;  /* 0x0000000700097c02 */ /* 0x000fe40008000f00 */
[----:B------:R-:W-:Y:S07]  /*ebf0*/  MOV R7, UR4 ;  /* 0x0000000400077c02 */ /* 0x000fee0008000f00 */
.L_x_79:
[----:B-1----:R1:W2:Y:S02]  /*ec00*/  SYNCS.PHASECHK.TRANS64.TRYWAIT P0, [R7+URZ+0x120], R9 ;  /* 0x00012009070075a7 */ /* 0x0022a400080011ff */
[----:B--2---:R-:W-:Y:S05]  /*ec10*/  @!P0 NANOSLEEP.SYNCS 0x989680 ;  /* 0x009896800000895d */ /* 0x004fea0003900000 */
[----:B------:R-:W2:Y:S02]  /*ec20*/  @!P0 SYNCS.PHASECHK.TRANS64 P0, [R7+URZ+0x120], R9 ;  /* 0x00012009070085a7 */ /* 0x000ea400080010ff */
[----:B--2---:R-:W-:Y:S05]  /*ec30*/  @!P0 BRA `(.L_x_79) ;  /* 0xfffffffc00f08947 */ /* 0x004fea000383ffff */
[----:B------:R-:W-:Y:S05]  /*ec40*/  BRA `(.L_x_80) ;  /* 0xffffff3000a47947 */ /* 0x000fea000383ffff */
.L_x_17:
[----:B------:R-:W-:Y:S02]  /*ec50*/  MOV R7, UR28 ;  /* 0x0000001c00077c02 */ /* 0x000fe40008000f00 */
[-C--:B------:R-:W-:Y:S02]  /*ec60*/  MOV R8, R10.reuse ;  /* 0x0000000a00087202 */ /* 0x080fe40000000f00 */
[----:B------:R-:W-:Y:S07]  /*ec70*/  MOV R9, R10 ;  /* 0x0000000a00097202 */ /* 0x000fee0000000f00 */
.L_x_81:
[----:B-1----:R1:W2:Y:S02]  /*ec80*/  SYNCS.PHASECHK.TRANS64.TRYWAIT P0, [R7+URZ], R9 ;  /* 0x00000009070075a7 */ /* 0x0022a400080011ff */
[----:B--2---:R-:W-:Y:S05]  /*ec90*/  @!P0 NANOSLEEP.SYNCS 0x989680 ;  /* 0x009896800000895d */ /* 0x004fea0003900000 */
[----:B------:R-:W2:Y:S02]  /*eca0*/  @!P0 SYNCS.PHASECHK.TRANS64 P0, [R7+URZ], R9 ;  /* 0x00000009070085a7 */ /* 0x000ea400080010ff */
[----:B--2---:R-:W-:Y:S05]  /*ecb0*/  @!P0 BRA `(.L_x_81) ;  /* 0xfffffffc00f08947 */ /* 0x004fea000383ffff */
[----:B------:R-:W-:Y:S05]  /*ecc0*/  BRA `(.L_x_82) ;  /* 0xffffff3000c07947 */ /* 0x000fea000383ffff */
.L_x_18:
[----:B------:R-:W-:Y:S02]  /*ecd0*/  MOV R12, UR7 ;  /* 0x00000007000c7c02 */ /* 0x000fe40008000f00 */
[----:B------:R-:W-:Y:S02]  /*ece0*/  MOV R13, UR7 ;  /* 0x00000007000d7c02 */ /* 0x000fe40008000f00 */
[----:B------:R-:W-:Y:S07]  /*ecf0*/  MOV R8, UR4 ;  /* 0x0000000400087c02 */ /* 0x000fee0008000f00 */
.L_x_83:
[----:B-1----:R1:W2:Y:S02]  /*ed00*/  SYNCS.PHASECHK.TRANS64.TRYWAIT P0, [R8+URZ+0x118], R13 ;  /* 0x0001180d080075a7 */ /* 0x0022a400080011ff */
[----:B--2---:R-:W-:Y:S05]  /*ed10*/  @!P0 NANOSLEEP.SYNCS 0x989680 ;  /* 0x009896800000895d */ /* 0x004fea0003900000 */
[----:B------:R-:W2:Y:S02]  /*ed20*/  @!P0 SYNCS.PHASECHK.TRANS64 P0, [R8+URZ+0x118], R13 ;  /* 0x0001180d080085a7 */ /* 0x000ea400080010ff */
[----:B--2---:R-:W-:Y:S05]  /*ed30*/  @!P0 BRA `(.L_x_83) ;  /* 0xfffffffc00f08947 */ /* 0x004fea000383ffff */
[----:B------:R-:W-:Y:S05]  /*ed40*/  BRA `(.L_x_84) ;  /* 0xffffff3400147947 */ /* 0x000fea000383ffff */
.L_x_19:
[----:B-1----:R-:W-:Y:S02]  /*ed50*/  MOV R8, UR7 ;  /* 0x0000000700087c02 */ /* 0x002fe40008000f00 */
[----:B------:R-:W-:Y:S02]  /*ed60*/  MOV R9, UR7 ;  /* 0x0000000700097c02 */ /* 0x000fe40008000f00 */
[----:B------:R-:W-:Y:S07]  /*ed70*/  MOV R7, UR4 ;  /* 0x0000000400077c02 */ /* 0x000fee0008000f00 */
.L_x_85:
[----:B-1----:R1:W2:Y:S02]  /*ed80*/  SYNCS.PHASECHK.TRANS64.TRYWAIT P0, [R7+URZ+0x128], R9 ;  /* 0x00012809070075a7 */ /* 0x0022a400080011ff */
[----:B--2---:R-:W-:Y:S05]  /*ed90*/  @!P0 NANOSLEEP.SYNCS 0x989680 ;  /* 0x009896800000895d */ /* 0x004fea0003900000 */
[----:B------:R-:W2:Y:S02]  /*eda0*/  @!P0 SYNCS.PHASECHK.TRANS64 P0, [R7+URZ+0x128], R9 ;  /* 0x00012809070085a7 */ /* 0x000ea400080010ff */
[----:B--2---:R-:W-:Y:S05]  /*edb0*/  @!P0 BRA `(.L_x_85) ;  /* 0xfffffffc00f08947 */ /* 0x004fea000383ffff */
[----:B------:R-:W-:Y:S05]  /*edc0*/  BRA `(.L_x_86) ;  /* 0xffffff3400107947 */ /* 0x000fea000383ffff */
.L_x_21:
[----:B-1----:R-:W-:Y:S02]  /*edd0*/  MOV R2, UR16 ;  /* 0x0000001000027c02 */ /* 0x002fe40008000f00 */
[----:B------:R-:W-:-:S07]  /*ede0*/  MOV R7, R6 ;  /* 0x0000000600077202 */ /* 0x000fce0000000f00 */
.L_x_87:
[----:B-1----:R1:W2:Y:S02]  /*edf0*/  SYNCS.PHASECHK.TRANS64.TRYWAIT P0, [R2+URZ+0x20], R7 ;  /* 0x00002007020075a7 */ /* 0x0022a400080011ff */
[----:B--2---:R-:W-:Y:S05]  /*ee00*/  @!P0 NANOSLEEP.SYNCS 0x989680 ;  /* 0x009896800000895d */ /* 0x004fea0003900000 */
[----:B------:R-:W2:Y:S02]  /*ee10*/  @!P0 SYNCS.PHASECHK.TRANS64 P0, [R2+URZ+0x20], R7 ;  /* 0x00002007020085a7 */ /* 0x000ea400080010ff */
[----:B--2---:R-:W-:Y:S05]  /*ee20*/  @!P0 BRA `(.L_x_87) ;  /* 0xfffffffc00f08947 */ /* 0x004fea000383ffff */
[----:B------:R-:W-:Y:S05]  /*ee30*/  BRA `(.L_x_88) ;  /* 0xffffff34007c7947 */ /* 0x000fea000383ffff */
.L_x_22:
[----:B------:R-:W-:Y:S02]  /*ee40*/  MOV R4, UR9 ;  /* 0x0000000900047c02 */ /* 0x000fe40008000f00 */
[----:B------:R-:W-:Y:S02]  /*ee50*/  MOV R5, UR9 ;  /* 0x0000000900057c02 */ /* 0x000fe40008000f00 */
[----:B------:R-:W-:-:S07]  /*ee60*/  MOV R3, UR4 ;  /* 0x0000000400037c02 */ /* 0x000fce0008000f00 */
.L_x_89:
[----:B-1----:R1:W2:Y:S02]  /*ee70*/  SYNCS.PHASECHK.TRANS64.TRYWAIT P0, [R3+URZ+0x110], R5 ;  /* 0x00011005030075a7 */ /* 0x0022a400080011ff */
[----:B--2---:R-:W-:Y:S05]  /*ee80*/  @!P0 NANOSLEEP.SYNCS 0x989680 ;  /* 0x009896800000895d */ /* 0x004fea0003900000 */
[----:B------:R-:W2:Y:S02]  /*ee90*/  @!P0 SYNCS.PHASECHK.TRANS64 P0, [R3+URZ+0x110], R5 ;  /* 0x00011005030085a7 */ /* 0x000ea400080010ff */
[----:B--2---:R-:W-:Y:S05]  /*eea0*/  @!P0 BRA `(.L_x_89) ;  /* 0xfffffffc00f08947 */ /* 0x004fea000383ffff */
[----:B------:R-:W-:Y:S05]  /*eeb0*/  BRA `(.L_x_90) ;  /* 0xffffff3400e47947 */ /* 0x000fea000383ffff */
.L_x_23:
[----:B------:R-:W-:Y:S02]  /*eec0*/  MOV R4, UR9 ;  /* 0x0000000900047c02 */ /* 0x000fe40008000f00 */
[----:B------:R-:W-:Y:S02]  /*eed0*/  MOV R5, UR9 ;  /* 0x0000000900057c02 */ /* 0x000fe40008000f00 */
[----:B------:R-:W-:-:S07]  /*eee0*/  MOV R2, UR8 ;  /* 0x0000000800027c02 */ /* 0x000fce0008000f00 */
.L_x_91:
[----:B-1----:R1:W2:Y:S02]  /*eef0*/  SYNCS.PHASECHK.TRANS64.TRYWAIT P0, [R2+URZ+0x120], R5 ;  /* 0x00012005020075a7 */ /* 0x0022a400080011ff */
[----:B--2---:R-:W-:Y:S05]  /*ef00*/  @!P0 NANOSLEEP.SYNCS 0x989680 ;  /* 0x009896800000895d */ /* 0x004fea0003900000 */
[----:B------:R-:W2:Y:S02]  /*ef10*/  @!P0 SYNCS.PHASECHK.TRANS64 P0, [R2+URZ+0x120], R5 ;  /* 0x00012005020085a7 */ /* 0x000ea400080010ff */
[----:B--2---:R-:W-:Y:S05]  /*ef20*/  @!P0 BRA `(.L_x_91) ;  /* 0xfffffffc00f08947 */ /* 0x004fea000383ffff */
[----:B------:R-:W-:Y:S05]  /*ef30*/  BRA `(.L_x_92) ;  /* 0xffffff3800007947 */ /* 0x000fea000383ffff */
.L_x_24:
[----:B------:R-:W-:Y:S02]  /*ef40*/  MOV R4, UR9 ;  /* 0x0000000900047c02 */ /* 0x000fe40008000f00 */
[----:B------:R-:W-:Y:S02]  /*ef50*/  MOV R5, UR9 ;  /* 0x0000000900057c02 */ /* 0x000fe40008000f00 */
[----:B------:R-:W-:-:S07]  /*ef60*/  MOV R3, UR8 ;  /* 0x0000000800037c02 */ /* 0x000fce0008000f00 */
.L_x_93:
[----:B-1----:R1:W2:Y:S02]  /*ef70*/  SYNCS.PHASECHK.TRANS64.TRYWAIT P0, [R3+URZ+0x118], R5 ;  /* 0x00011805030075a7 */ /* 0x0022a400080011ff */
[----:B--2---:R-:W-:Y:S05]  /*ef80*/  @!P0 NANOSLEEP.SYNCS 0x989680 ;  /* 0x009896800000895d */ /* 0x004fea0003900000 */
[----:B------:R-:W2:Y:S02]  /*ef90*/  @!P0 SYNCS.PHASECHK.TRANS64 P0, [R3+URZ+0x118], R5 ;  /* 0x00011805030085a7 */ /* 0x000ea400080010ff */
[----:B--2---:R-:W-:Y:S05]  /*efa0*/  @!P0 BRA `(.L_x_93) ;  /* 0xfffffffc00f08947 */ /* 0x004fea000383ffff */
[----:B------:R-:W-:Y:S05]  /*efb0*/  BRA `(.L_x_94) ;  /* 0xffffff3800387947 */ /* 0x000fea000383ffff */
.L_x_25:
[----:B------:R-:W-:Y:S01]  /*efc0*/  MOV R2, UR8 ;  /* 0x0000000800027c02 */ /* 0x000fe20008000f00 */
[----:B------:R-:W-:Y:S01]  /*efd0*/  UMOV UR6, UR9 ;  /* 0x0000000900067c82 */ /* 0x000fe20008000000 */
[----:B------:R-:W-:-:S05]  /*efe0*/  UMOV UR7, UR9 ;  /* 0x0000000900077c82 */ /* 0x000fca0008000000 */
.L_x_95:
[----:B------:R-:W-:Y:S02]  /*eff0*/  MOV R4, UR6 ;  /* 0x0000000600047c02 */ /* 0x000fe40008000f00 */
[----:B-1----:R-:W-:-:S04]  /*f000*/  MOV R5, UR7 ;  /* 0x0000000700057c02 */ /* 0x002fc80008000f00 */
[----:B------:R1:W2:Y:S03]  /*f010*/  SYNCS.PHASECHK.TRANS64.TRYWAIT P0, [R2+URZ+0x128], R5 ;  /* 0x00012805020075a7 */ /* 0x0002a600080011ff */
[----:B--2---:R-:W-:Y:S05]  /*f020*/  @!P0 NANOSLEEP.SYNCS 0x989680 ;  /* 0x009896800000895d */ /* 0x004fea0003900000 */
[----:B------:R-:W2:Y:S02]  /*f030*/  @!P0 SYNCS.PHASECHK.TRANS64 P0, [R2+URZ+0x128], R5 ;  /* 0x00012805020085a7 */ /* 0x000ea400080010ff */
[----:B--2---:R-:W-:Y:S05]  /*f040*/  @!P0 BRA `(.L_x_95) ;  /* 0xfffffffc00e88947 */ /* 0x004fea000383ffff */
[----:B------:R-:W-:Y:S05]  /*f050*/  BRA `(.L_x_96) ;  /* 0xffffff3800447947 */ /* 0x000fea000383ffff */
.L_x_32:
[----:B------:R-:W-:Y:S01]  /*f060*/  HFMA2 R4, -RZ, RZ, -0.0 , 0 ;  /* 0x80000000ff047431 */ /* 0x000fe200000001ff */
[----:B------:R-:W-:Y:S02]  /*f070*/  MOV R2, UR57 ;  /* 0x0000003900027c02 */ /* 0x000fe40008000f00 */
[----:B------:R-:W-:-:S07]  /*f080*/  MOV R5, 0x80000000 ;  /* 0x8000000000057802 */ /* 0x000fce0000000f00 */
.L_x_97:
[----:B-1----:R1:W2:Y:S02]  /*f090*/  SYNCS.PHASECHK.TRANS64.TRYWAIT P0, [R2+URZ+0x90], R5 ;  /* 0x00009005020075a7 */ /* 0x0022a400080011ff */
[----:B--2---:R-:W-:Y:S05]  /*f0a0*/  @!P0 NANOSLEEP.SYNCS 0x989680 ;  /* 0x009896800000895d */ /* 0x004fea0003900000 */
[----:B------:R-:W2:Y:S02]  /*f0b0*/  @!P0 SYNCS.PHASECHK.TRANS64 P0, [R2+URZ+0x90], R5 ;  /* 0x00009005020085a7 */ /* 0x000ea400080010ff */
[----:B--2---:R-:W-:Y:S05]  /*f0c0*/  @!P0 BRA `(.L_x_97) ;  /* 0xfffffffc00f08947 */ /* 0x004fea000383ffff */
[----:B------:R-:W-:Y:S05]  /*f0d0*/  BRA `(.L_x_98) ;  /* 0xffffff4000887947 */ /* 0x000fea000383ffff */
.L_x_33:
[----:B------:R-:W-:Y:S01]  /*f0e0*/  HFMA2 R4, -RZ, RZ, -0.0 , 0 ;  /* 0x80000000ff047431 */ /* 0x000fe200000001ff */
[----:B------:R-:W-:Y:S02]  /*f0f0*/  MOV R2, UR57 ;  /* 0x0000003900027c02 */ /* 0x000fe40008000f00 */
[----:B------:R-:W-:-:S07]  /*f100*/  MOV R5, 0x80000000 ;  /* 0x8000000000057802 */ /* 0x000fce0000000f00 */
.L_x_99:
[----:B-1----:R1:W2:Y:S02]  /*f110*/  SYNCS.PHASECHK.TRANS64.TRYWAIT P0, [R2+URZ+0x10], R5 ;  /* 0x00001005020075a7 */ /* 0x0022a400080011ff */
[----:B--2---:R-:W-:Y:S05]  /*f120*/  @!P0 NANOSLEEP.SYNCS 0x989680 ;  /* 0x009896800000895d */ /* 0x004fea0003900000 */
[----:B------:R-:W2:Y:S02]  /*f130*/  @!P0 SYNCS.PHASECHK.TRANS64 P0, [R2+URZ+0x10], R5 ;  /* 0x00001005020085a7 */ /* 0x000ea400080010ff */
[----:B--2---:R-:W-:Y:S05]  /*f140*/  @!P0 BRA `(.L_x_99) ;  /* 0xfffffffc00f08947 */ /* 0x004fea000383ffff */
[----:B------:R-:W-:Y:S05]  /*f150*/  BRA `(.L_x_100) ;  /* 0xffffff4400047947 */ /* 0x000fea000383ffff */
.L_x_34:
[----:B------:R-:W-:Y:S01]  /*f160*/  HFMA2 R4, -RZ, RZ, -0.0 , 0 ;  /* 0x80000000ff047431 */ /* 0x000fe200000001ff */
[----:B------:R-:W-:Y:S02]  /*f170*/  MOV R2, UR57 ;  /* 0x0000003900027c02 */ /* 0x000fe40008000f00 */
[----:B------:R-:W-:-:S07]  /*f180*/  MOV R5, 0x80000000 ;  /* 0x8000000000057802 */ /* 0x000fce0000000f00 */
.L_x_101:
[----:B-1----:R1:W2:Y:S02]  /*f190*/  SYNCS.PHASECHK.TRANS64.TRYWAIT P0, [R2+URZ+0x18], R5 ;  /* 0x00001805020075a7 */ /* 0x0022a400080011ff */
[----:B--2---:R-:W-:Y:S05]  /*f1a0*/  @!P0 NANOSLEEP.SYNCS 0x989680 ;  /* 0x009896800000895d */ /* 0x004fea0003900000 */
[----:B------:R-:W2:Y:S02]  /*f1b0*/  @!P0 SYNCS.PHASECHK.TRANS64 P0, [R2+URZ+0x18], R5 ;  /* 0x00001805020085a7 */ /* 0x000ea400080010ff */
[----:B--2---:R-:W-:Y:S05]  /*f1c0*/  @!P0 BRA `(.L_x_101) ;  /* 0xfffffffc00f08947 */ /* 0x004fea000383ffff */
[----:B------:R-:W-:Y:S05]  /*f1d0*/  BRA `(.L_x_102) ;  /* 0xffffff4400707947 */ /* 0x000fea000383ffff */
.L_x_35:
[----:B------:R-:W-:Y:S01]  /*f1e0*/  HFMA2 R4, -RZ, RZ, -0.0 , 0 ;  /* 0x80000000ff047431 */ /* 0x000fe200000001ff */
[----:B------:R-:W-:Y:S02]  /*f1f0*/  MOV R2, UR57 ;  /* 0x0000003900027c02 */ /* 0x000fe40008000f00 */
[----:B------:R-:W-:-:S07]  /*f200*/  MOV R5, 0x80000000 ;  /* 0x8000000000057802 */ /* 0x000fce0000000f00 */
.L_x_103:
[----:B-1----:R1:W2:Y:S02]  /*f210*/  SYNCS.PHASECHK.TRANS64.TRYWAIT P0, [R2+URZ+0x98], R5 ;  /* 0x00009805020075a7 */ /* 0x0022a400080011ff */
[----:B--2---:R-:W-:Y:S05]  /*f220*/  @!P0 NANOSLEEP.SYNCS 0x989680 ;  /* 0x009896800000895d */ /* 0x004fea0003900000 */
[----:B------:R-:W2:Y:S02]  /*f230*/  @!P0 SYNCS.PHASECHK.TRANS64 P0, [R2+URZ+0x98], R5 ;  /* 0x00009805020085a7 */ /* 0x000ea400080010ff */
[----:B--2---:R-:W-:Y:S05]  /*f240*/  @!P0 BRA `(.L_x_103) ;  /* 0xfffffffc00f08947 */ /* 0x004fea000383ffff */
[----:B------:R-:W-:Y:S05]  /*f250*/  BRA `(.L_x_104) ;  /* 0xffffff4400c87947 */ /* 0x000fea000383ffff */
.L_x_36:
[----:B------:R-:W-:Y:S02]  /*f260*/  MOV R6, UR6 ;  /* 0x0000000600067c02 */ /* 0x000fe40008000f00 */
[----:B------:R-:W-:Y:S02]  /*f270*/  MOV R7, UR6 ;  /* 0x0000000600077c02 */ /* 0x000fe40008000f00 */
[----:B------:R-:W-:-:S07]  /*f280*/  MOV R2, UR5 ;  /* 0x0000000500027c02 */ /* 0x000fce0008000f00 */
.L_x_105:
[----:B-1----:R1:W2:Y:S02]  /*f290*/  SYNCS.PHASECHK.TRANS64.TRYWAIT P0, [R2+URZ+0x90], R7 ;  /* 0x00009007020075a7 */ /* 0x0022a400080011ff */
[----:B--2---:R-:W-:Y:S05]  /*f2a0*/  @!P0 NANOSLEEP.SYNCS 0x989680 ;  /* 0x009896800000895d */ /* 0x004fea0003900000 */
[----:B------:R-:W2:Y:S02]  /*f2b0*/  @!P0 SYNCS.PHASECHK.TRANS64 P0, [R2+URZ+0x90], R7 ;  /* 0x00009007020085a7 */ /* 0x000ea400080010ff */
[----:B--2---:R-:W-:Y:S05]  /*f2c0*/  @!P0 BRA `(.L_x_105) ;  /* 0xfffffffc00f08947 */ /* 0x004fea000383ffff */
[----:B------:R-:W-:Y:S05]  /*f2d0*/  BRA `(.L_x_106) ;  /* 0xffffff4800a87947 */ /* 0x000fea000383ffff */
.L_x_37:
[----:B------:R-:W-:Y:S02]  /*f2e0*/  MOV R6, UR6 ;  /* 0x0000000600067c02 */ /* 0x000fe40008000f00 */
[----:B------:R-:W-:Y:S02]  /*f2f0*/  MOV R7, UR6 ;  /* 0x0000000600077c02 */ /* 0x000fe40008000f00 */
[----:B------:R-:W-:-:S07]  /*f300*/  MOV R2, UR5 ;  /* 0x0000000500027c02 */ /* 0x000fce0008000f00 */
.L_x_107:
[----:B-1----:R1:W2:Y:S02]  /*f310*/  SYNCS.PHASECHK.TRANS64.TRYWAIT P0, [R2+URZ+0x90], R7 ;  /* 0x00009007020075a7 */ /* 0x0022a400080011ff */
[----:B--2---:R-:W-:Y:S05]  /*f320*/  @!P0 NANOSLEEP.SYNCS 0x989680 ;  /* 0x009896800000895d */ /* 0x004fea0003900000 */
[----:B------:R-:W2:Y:S02]  /*f330*/  @!P0 SYNCS.PHASECHK.TRANS64 P0, [R2+URZ+0x90], R7 ;  /* 0x00009007020085a7 */ /* 0x000ea400080010ff */
[----:B--2---:R-:W-:Y:S05]  /*f340*/  @!P0 BRA `(.L_x_107) ;  /* 0xfffffffc00f08947 */ /* 0x004fea000383ffff */
[----:B------:R-:W-:Y:S05]  /*f350*/  BRA `(.L_x_108) ;  /* 0xffffff4800f47947 */ /* 0x000fea000383ffff */
.L_x_39:
[----:B------:R-:W-:Y:S01]  /*f360*/  MOV R2, UR4 ;  /* 0x0000000400027c02 */ /* 0x000fe20008000f00 */
[----:B------:R-:W-:-:S06]  /*f370*/  UMOV UR7, UR6 ;  /* 0x0000000600077c82 */ /* 0x000fcc0008000000 */
.L_x_109:
[----:B------:R-:W-:Y:S02]  /*f380*/  MOV R6, UR6 ;  /* 0x0000000600067c02 */ /* 0x000fe40008000f00 */
[----:B-1----:R-:W-:-:S04]  /*f390*/  MOV R7, UR7 ;  /* 0x0000000700077c02 */ /* 0x002fc80008000f00 */
[----:B------:R1:W2:Y:S03]  /*f3a0*/  SYNCS.PHASECHK.TRANS64.TRYWAIT P0, [R2+URZ+0x90], R7 ;  /* 0x00009007020075a7 */ /* 0x0002a600080011ff */
[----:B--2---:R-:W-:Y:S05]  /*f3b0*/  @!P0 NANOSLEEP.SYNCS 0x989680 ;  /* 0x009896800000895d */ /* 0x004fea0003900000 */
[----:B------:R-:W2:Y:S02]  /*f3c0*/  @!P0 SYNCS.PHASECHK.TRANS64 P0, [R2+URZ+0x90], R7 ;  /* 0x00009007020085a7 */ /* 0x000ea400080010ff */
[----:B--2---:R-:W-:Y:S05]  /*f3d0*/  @!P0 BRA `(.L_x_109) ;  /* 0xfffffffc00e88947 */ /* 0x004fea000383ffff */
[----:B------:R-:W-:Y:S05]  /*f3e0*/  BRA `(.L_x_110) ;  /* 0xffffff5000407947 */ /* 0x000fea000383ffff */
.L_x_40:
[----:B------:R-:W-:Y:S02]  /*f3f0*/  MOV R2, UR5 ;  /* 0x0000000500027c02 */ /* 0x000fe40008000f00 */
[----:B------:R-:W-:-:S07]  /*f400*/  MOV R5, R4 ;  /* 0x0000000400057202 */ /* 0x000fce0000000f00 */
.L_x_111:
[----:B-1----:R1:W2:Y:S02]  /*f410*/  SYNCS.PHASECHK.TRANS64.TRYWAIT P0, [R2+URZ+0x18], R5 ;  /* 0x00001805020075a7 */ /* 0x0022a400080011ff */
[----:B--2---:R-:W-:Y:S05]  /*f420*/  @!P0 NANOSLEEP.SYNCS 0x989680 ;  /* 0x009896800000895d */ /* 0x004fea0003900000 */
[----:B------:R-:W2:Y:S02]  /*f430*/  @!P0 SYNCS.PHASECHK.TRANS64 P0, [R2+URZ+0x18], R5 ;  /* 0x00001805020085a7 */ /* 0x000ea400080010ff */
[----:B--2---:R-:W-:Y:S05]  /*f440*/  @!P0 BRA `(.L_x_111) ;  /* 0xfffffffc00f08947 */ /* 0x004fea000383ffff */
[----:B------:R-:W-:Y:S05]  /*f450*/  BRA `(.L_x_112) ;  /* 0xffffff50003c7947 */ /* 0x000fea000383ffff */
.L_x_43:
[----:B------:R-:W-:Y:S02]  /*f460*/  MOV R2, 0x80000000 ;  /* 0x8000000000027802 */ /* 0x000fe40000000f00 */
[----:B------:R-:W-:-:S07]  /*f470*/  MOV R3, 0x80000000 ;  /* 0x8000000000037802 */ /* 0x000fce0000000f00 */
.L_x_113:
[----:B-1----:R1:W2:Y:S02]  /*f480*/  SYNCS.PHASECHK.TRANS64.TRYWAIT P0, [UR17], R3 ;  /* 0x00000003ff0075a7 */ /* 0x0022a40008001111 */
[----:B--2---:R-:W-:Y:S05]  /*f490*/  @!P0 NANOSLEEP.SYNCS 0x989680 ;  /* 0x009896800000895d */ /* 0x004fea0003900000 */
[----:B------:R-:W2:Y:S02]  /*f4a0*/  @!P0 SYNCS.PHASECHK.TRANS64 P0, [UR17], R3 ;  /* 0x00000003ff0085a7 */ /* 0x000ea40008001011 */
[----:B--2---:R-:W-:Y:S05]  /*f4b0*/  @!P0 BRA `(.L_x_113) ;  /* 0xfffffffc00f08947 */ /* 0x004fea000383ffff */
[----:B------:R-:W-:Y:S05]  /*f4c0*/  BRA `(.L_x_114) ;  /* 0xffffff5000c47947 */ /* 0x000fea000383ffff */
.L_x_44:
[----:B------:R-:W1:Y:S02]  /*f4d0*/  SYNCS.PHASECHK.TRANS64.TRYWAIT P0, [UR18], RZ ;  /* 0x000000ffff0075a7 */ /* 0x000e640008001112 */
[----:B-1----:R-:W-:Y:S05]  /*f4e0*/  @!P0 NANOSLEEP.SYNCS 0x989680 ;  /* 0x009896800000895d */ /* 0x002fea0003900000 */
[----:B------:R-:W1:Y:S02]  /*f4f0*/  @!P0 SYNCS.PHASECHK.TRANS64 P0, [UR18], RZ ;  /* 0x000000ffff0085a7 */ /* 0x000e640008001012 */
[----:B-1----:R-:W-:Y:S05]  /*f500*/  @!P0 BRA `(.L_x_44) ;  /* 0xfffffffc00f08947 */ /* 0x002fea000383ffff */
[----:B------:R-:W-:Y:S05]  /*f510*/  BRA `(.L_x_115) ;  /* 0xffffff5400987947 */ /* 0x000fea000383ffff */
.L_x_45:
[----:B------:R-:W1:Y:S02]  /*f520*/  SYNCS.PHASECHK.TRANS64.TRYWAIT P0, [UR17], RZ ;  /* 0x000000ffff0075a7 */ /* 0x000e640008001111 */
[----:B-1----:R-:W-:Y:S05]  /*f530*/  @!P0 NANOSLEEP.SYNCS 0x989680 ;  /* 0x009896800000895d */ /* 0x002fea0003900000 */
[----:B------:R-:W1:Y:S02]  /*f540*/  @!P0 SYNCS.PHASECHK.TRANS64 P0, [UR17], RZ ;  /* 0x000000ffff0085a7 */ /* 0x000e640008001011 */
[----:B-1----:R-:W-:Y:S05]  /*f550*/  @!P0 BRA `(.L_x_45) ;  /* 0xfffffffc00f08947 */ /* 0x002fea000383ffff */
[----:B------:R-:W-:Y:S05]  /*f560*/  BRA `(.L_x_116) ;  /* 0xffffff7c00ac7947 */ /* 0x000fea000383ffff */
.L_x_47:
[----:B------:R-:W-:Y:S02]  /*f570*/  MOV R4, UR4 ;  /* 0x0000000400047c02 */ /* 0x000fe40008000f00 */
[----:B------:R-:W-:-:S07]  /*f580*/  MOV R5, UR4 ;  /* 0x0000000400057c02 */ /* 0x000fce0008000f00 */
.L_x_117:
[----:B---3--:R3:W4:Y:S02]  /*f590*/  SYNCS.PHASECHK.TRANS64.TRYWAIT P0, [UR18], R5 ;  /* 0x00000005ff0075a7 */ /* 0x0087240008001112 */
[----:B----4-:R-:W-:Y:S05]  /*f5a0*/  @!P0 NANOSLEEP.SYNCS 0x989680 ;  /* 0x009896800000895d */ /* 0x010fea0003900000 */
[----:B------:R-:W4:Y:S02]  /*f5b0*/  @!P0 SYNCS.PHASECHK.TRANS64 P0, [UR18], R5 ;  /* 0x00000005ff0085a7 */ /* 0x000f240008001012 */
[----:B----4-:R-:W-:Y:S05]  /*f5c0*/  @!P0 BRA `(.L_x_117) ;  /* 0xfffffffc00f08947 */ /* 0x010fea000383ffff */
[----:B------:R-:W-:Y:S05]  /*f5d0*/  BRA `(.L_x_118) ;  /* 0xffffff7c00e07947 */ /* 0x000fea000383ffff */
.L_x_48:
[----:B------:R-:W-:Y:S02]  /*f5e0*/  MOV R4, UR4 ;  /* 0x0000000400047c02 */ /* 0x000fe40008000f00 */
[----:B------:R-:W-:-:S07]  /*f5f0*/  MOV R5, UR4 ;  /* 0x0000000400057c02 */ /* 0x000fce0008000f00 */
.L_x_119:
[----:B-1----:R1:W2:Y:S02]  /*f600*/  SYNCS.PHASECHK.TRANS64.TRYWAIT P0, [UR17], R5 ;  /* 0x00000005ff0075a7 */ /* 0x0022a40008001111 */
[----:B--2---:R-:W-:Y:S05]  /*f610*/  @!P0 NANOSLEEP.SYNCS 0x989680 ;  /* 0x009896800000895d */ /* 0x004fea0003900000 */
[----:B------:R-:W2:Y:S02]  /*f620*/  @!P0 SYNCS.PHASECHK.TRANS64 P0, [UR17], R5 ;  /* 0x00000005ff0085a7 */ /* 0x000ea40008001011 */
[----:B--2---:R-:W-:Y:S05]  /*f630*/  @!P0 BRA `(.L_x_119) ;  /* 0xfffffffc00f08947 */ /* 0x004fea000383ffff */
[----:B------:R-:W-:Y:S05]  /*f640*/  BRA `(.L_x_120) ;  /* 0xffffffa000c47947 */ /* 0x000fea000383ffff */
.L_x_51:
[----:B------:R-:W-:Y:S01]  /*f650*/  UIADD3 UR8, UPT, UPT, UR5, 0x100, URZ ;  /* 0x0000010005087890 */ /* 0x000fe2000fffe0ff */
[----:B------:R-:W-:Y:S02]  /*f660*/  MOV R6, UR6 ;  /* 0x0000000600067c02 */ /* 0x000fe40008000f00 */
[----:B------:R-:W-:-:S03]  /*f670*/  MOV R7, UR6 ;  /* 0x0000000600077c02 */ /* 0x000fc60008000f00 */
[----:B------:R-:W-:-:S07]  /*f680*/  MOV R4, UR8 ;  /* 0x0000000800047c02 */ /* 0x000fce0008000f00 */
.L_x_121:
[----:B-1----:R1:W2:Y:S02]  /*f690*/  SYNCS.PHASECHK.TRANS64.TRYWAIT P0, [R4+URZ], R7 ;  /* 0x00000007040075a7 */ /* 0x0022a400080011ff */
[----:B--2---:R-:W-:Y:S05]  /*f6a0*/  @!P0 NANOSLEEP.SYNCS 0x989680 ;  /* 0x009896800000895d */ /* 0x004fea0003900000 */
[----:B------:R-:W2:Y:S02]  /*f6b0*/  @!P0 SYNCS.PHASECHK.TRANS64 P0, [R4+URZ], R7 ;  /* 0x00000007040085a7 */ /* 0x000ea400080010ff */
[----:B--2---:R-:W-:Y:S05]  /*f6c0*/  @!P0 BRA `(.L_x_121) ;  /* 0xfffffffc00f08947 */ /* 0x004fea000383ffff */
[----:B------:R-:W-:Y:S05]  /*f6d0*/  BRA `(.L_x_122) ;  /* 0xffffffa8003c7947 */ /* 0x000fea000383ffff */
.L_x_52:
[----:B------:R-:W-:Y:S01]  /*f6e0*/  MOV R4, UR6 ;  /* 0x0000000600047c02 */ /* 0x000fe20008000f00 */
[----:B------:R-:W-:Y:S01]  /*f6f0*/  UIADD3 UR5, UPT, UPT, UR5, 0x170, URZ ;  /* 0x0000017005057890 */ /* 0x000fe2000fffe0ff */
[----:B------:R-:W-:-:S11]  /*f700*/  MOV R5, UR6 ;  /* 0x0000000600057c02 */ /* 0x000fd60008000f00 */
.L_x_123:
[----:B-1----:R1:W2:Y:S02]  /*f710*/  SYNCS.PHASECHK.TRANS64.TRYWAIT P0, [UR5], R5 ;  /* 0x00000005ff0075a7 */ /* 0x0022a40008001105 */
[----:B--2---:R-:W-:Y:S05]  /*f720*/  @!P0 NANOSLEEP.SYNCS 0x989680 ;  /* 0x009896800000895d */ /* 0x004fea0003900000 */
[----:B------:R-:W2:Y:S02]  /*f730*/  @!P0 SYNCS.PHASECHK.TRANS64 P0, [UR5], R5 ;  /* 0x00000005ff0085a7 */ /* 0x000ea40008001005 */
[----:B--2---:R-:W-:Y:S05]  /*f740*/  @!P0 BRA `(.L_x_123) ;  /* 0xfffffffc00f08947 */ /* 0x004fea000383ffff */
[----:B------:R-:W-:Y:S05]  /*f750*/  BRA `(.L_x_124) ;  /* 0xffffffc400547947 */ /* 0x000fea000383ffff */
.L_x_54:
[----:B------:R-:W-:Y:S01]  /*f760*/  UIADD3 UR4, UPT, UPT, UR4, 0x170, URZ ;  /* 0x0000017004047890 */ /* 0x000fe2000fffe0ff */
[----:B------:R-:W-:Y:S02]  /*f770*/  MOV R2, UR9 ;  /* 0x0000000900027c02 */ /* 0x000fe40008000f00 */
[----:B------:R-:W-:-:S03]  /*f780*/  MOV R3, UR9 ;  /* 0x0000000900037c02 */ /* 0x000fc60008000f00 */
[----:B------:R-:W-:-:S07]  /*f790*/  MOV R0, UR4 ;  /* 0x0000000400007c02 */ /* 0x000fce0008000f00 */
.L_x_125:
[----:B-1----:R1:W3:Y:S02]  /*f7a0*/  SYNCS.PHASECHK.TRANS64.TRYWAIT P0, [R0+URZ], R3 ;  /* 0x00000003000075a7 */ /* 0x0022e400080011ff */
[----:B---3--:R-:W-:Y:S05]  /*f7b0*/  @!P0 NANOSLEEP.SYNCS 0x989680 ;  /* 0x009896800000895d */ /* 0x008fea0003900000 */
[----:B------:R-:W3:Y:S02]  /*f7c0*/  @!P0 SYNCS.PHASECHK.TRANS64 P0, [R0+URZ], R3 ;  /* 0x00000003000085a7 */ /* 0x000ee400080010ff */
[----:B---3--:R-:W-:Y:S05]  /*f7d0*/  @!P0 BRA `(.L_x_125) ;  /* 0xfffffffc00f08947 */ /* 0x008fea000383ffff */
[----:B------:R-:W-:Y:S05]  /*f7e0*/  BRA `(.L_x_126) ;  /* 0xffffffc800b07947 */ /* 0x000fea000383ffff */
.L_x_60:
[----:B------:R-:W1:Y:S02]  /*f7f0*/  SYNCS.PHASECHK.TRANS64.TRYWAIT P0, [UR7+0x140], RZ ;  /* 0x000140ffff0075a7 */ /* 0x000e640008001107 */
[----:B-1----:R-:W-:Y:S05]  /*f800*/  @!P0 NANOSLEEP.SYNCS 0x989680 ;  /* 0x009896800000895d */ /* 0x002fea0003900000 */
[----:B------:R-:W1:Y:S02]  /*f810*/  @!P0 SYNCS.PHASECHK.TRANS64 P0, [UR7+0x140], RZ ;  /* 0x000140ffff0085a7 */ /* 0x000e640008001007 */
[----:B-1----:R-:W-:Y:S05]  /*f820*/  @!P0 BRA `(.L_x_60) ;  /* 0xfffffffc00f08947 */ /* 0x002fea000383ffff */
[----:B------:R-:W-:Y:S05]  /*f830*/  BRA `(.L_x_127) ;  /* 0xffffffd800c47947 */ /* 0x000fea000383ffff */
.L_x_61:
[----:B------:R-:W-:Y:S01]  /*f840*/  HFMA2 R4, -RZ, RZ, -0.0 , 0 ;  /* 0x80000000ff047431 */ /* 0x000fe200000001ff */
[----:B------:R-:W-:-:S07]  /*f850*/  MOV R5, 0x80000000 ;  /* 0x8000000000057802 */ /* 0x000fce0000000f00 */
.L_x_128:
[----:B-1----:R1:W2:Y:S02]  /*f860*/  SYNCS.PHASECHK.TRANS64.TRYWAIT P0, [UR7+0x190], R5 ;  /* 0x00019005ff0075a7 */ /* 0x0022a40008001107 */
[----:B--2---:R-:W-:Y:S05]  /*f870*/  @!P0 NANOSLEEP.SYNCS 0x989680 ;  /* 0x009896800000895d */ /* 0x004fea0003900000 */
[----:B------:R-:W2:Y:S02]  /*f880*/  @!P0 SYNCS.PHASECHK.TRANS64 P0, [UR7+0x190], R5 ;  /* 0x00019005ff0085a7 */ /* 0x000ea40008001007 */
[----:B--2---:R-:W-:Y:S05]  /*f890*/  @!P0 BRA `(.L_x_128) ;  /* 0xfffffffc00f08947 */ /* 0x004fea000383ffff */
[----:B------:R-:W-:Y:S05]  /*f8a0*/  BRA `(.L_x_129) ;  /* 0xffffffd800c07947 */ /* 0x000fea000383ffff */
.L_x_62:
[----:B------:R-:W1:Y:S02]  /*f8b0*/  SYNCS.PHASECHK.TRANS64.TRYWAIT P0, [UR7+0x148], RZ ;  /* 0x000148ffff0075a7 */ /* 0x000e640008001107 */
[----:B-1----:R-:W-:Y:S05]  /*f8c0*/  @!P0 NANOSLEEP.SYNCS 0x989680 ;  /* 0x009896800000895d */ /* 0x002fea0003900000 */
[----:B------:R-:W1:Y:S02]  /*f8d0*/  @!P0 SYNCS.PHASECHK.TRANS64 P0, [UR7+0x148], RZ ;  /* 0x000148ffff0085a7 */ /* 0x000e640008001007 */
[----:B-1----:R-:W-:Y:S05]  /*f8e0*/  @!P0 BRA `(.L_x_62) ;  /* 0xfffffffc00f08947 */ /* 0x002fea000383ffff */
[----:B------:R-:W-:Y:S05]  /*f8f0*/  BRA `(.L_x_130) ;  /* 0xffffffe000fc7947 */ /* 0x000fea000383ffff */
.L_x_63:
[----:B------:R-:W-:Y:S01]  /*f900*/  HFMA2 R4, -RZ, RZ, -0.0 , 0 ;  /* 0x80000000ff047431 */ /* 0x000fe200000001ff */
[----:B------:R-:W-:-:S07]  /*f910*/  MOV R5, 0x80000000 ;  /* 0x8000000000057802 */ /* 0x000fce0000000f00 */
.L_x_131:
[----:B-1----:R1:W2:Y:S02]  /*f920*/  SYNCS.PHASECHK.TRANS64.TRYWAIT P0, [UR7+0x198], R5 ;  /* 0x00019805ff0075a7 */ /* 0x0022a40008001107 */
[----:B--2---:R-:W-:Y:S05]  /*f930*/  @!P0 NANOSLEEP.SYNCS 0x989680 ;  /* 0x009896800000895d */ /* 0x004fea0003900000 */
[----:B------:R-:W2:Y:S02]  /*f940*/  @!P0 SYNCS.PHASECHK.TRANS64 P0, [UR7+0x198], R5 ;  /* 0x00019805ff0085a7 */ /* 0x000ea40008001007 */
[----:B--2---:R-:W-:Y:S05]  /*f950*/  @!P0 BRA `(.L_x_131) ;  /* 0xfffffffc00f08947 */ /* 0x004fea000383ffff */
[----:B------:R-:W-:Y:S05]  /*f960*/  BRA `(.L_x_132) ;  /* 0xffffffe000f87947 */ /* 0x000fea000383ffff */
.L_x_64:
[----:B-1----:R-:W-:-:S07]  /*f970*/  MOV R3, R2 ;  /* 0x0000000200037202 */ /* 0x002fce0000000f00 */
.L_x_133:
[----:B-1----:R1:W3:Y:S02]  /*f980*/  SYNCS.PHASECHK.TRANS64.TRYWAIT P0, [UR7+0x198], R3 ;  /* 0x00019803ff0075a7 */ /* 0x0022e40008001107 */
[----:B---3--:R-:W-:Y:S05]  /*f990*/  @!P0 NANOSLEEP.SYNCS 0x989680 ;  /* 0x009896800000895d */ /* 0x008fea0003900000 */
[----:B------:R-:W3:Y:S02]  /*f9a0*/  @!P0 SYNCS.PHASECHK.TRANS64 P0, [UR7+0x198], R3 ;  /* 0x00019803ff0085a7 */ /* 0x000ee40008001007 */
[----:B---3--:R-:W-:Y:S05]  /*f9b0*/  @!P0 BRA `(.L_x_133) ;  /* 0xfffffffc00f08947 */ /* 0x008fea000383ffff */
[----:B------:R-:W-:Y:S05]  /*f9c0*/  BRA `(.L_x_134) ;  /* 0xffffffec00c47947 */ /* 0x000fea000383ffff */
        .weak           $__internal_0_$__cuda_sm10x_tcgen05_guardrail_trap_col_being_dealloced_not_returned_by_alloc
        .type           $__internal_0_$__cuda_sm10x_tcgen05_guardrail_trap_col_being_dealloced_not_returned_by_alloc,@function
        .size           $__internal_0_$__cuda_sm10x_tcgen05_guardrail_trap_col_being_dealloced_not_returned_by_alloc,($__internal_1_$__cuda_sm10x_tcgen05_guardrail_trap_phase_invalid_during_alloc - $__internal_0_$__cuda_sm10x_tcgen05_guardrail_trap_col_being_dealloced_not_returned_by_alloc)
$__internal_0_$__cuda_sm10x_tcgen05_guardrail_trap_col_being_dealloced_not_returned_by_alloc:
[----:B------:R-:W-:Y:S05]  /*f9d0*/  BPT.TRAP 0x1 ;  /* 0x000000040000795c */ /* 0x000fea0000300000 */
[----:B------:R-:W-:-:S04]  /*f9e0*/  HFMA2 R3, -RZ, RZ, 0, 0 ;  /* 0x00000000ff037431 */ /* 0x000fc800000001ff */
[----:B------:R-:W-:Y:S05]  /*f9f0*/  RET.REL.NODEC R2 `(kernel_cutlass_kernel_flash_attncuteflash_fwd_sm100FlashAttentionForwardSm100_object_at__tensor0000o9611101213_tensor0000o9611101213_tensor0000o9610111213_tensor0000o9611101213_tensorptrf_0) ;  /* 0xffffff0402807950 */ /* 0x000fea0003c3ffff */
        .weak           $__internal_1_$__cuda_sm10x_tcgen05_guardrail_trap_phase_invalid_during_alloc
        .type           $__internal_1_$__cuda_sm10x_tcgen05_guardrail_trap_phase_invalid_during_alloc,@function
        .size           $__internal_1_$__cuda_sm10x_tcgen05_guardrail_trap_phase_invalid_during_alloc,($__internal_2_$__cuda_sm10x_tcgen05_guardrail_trap_unallocated_columns_being_dealloced - $__internal_1_$__cuda_sm10x_tcgen05_guardrail_trap_phase_invalid_during_alloc)
$__internal_1_$__cuda_sm10x_tcgen05_guardrail_trap_phase_invalid_during_alloc:
[----:B------:R-:W-:Y:S05]  /*fa00*/  BPT.TRAP 0x1 ;  /* 0x000000040000795c */ /* 0x000fea0000300000 */
[----:B------:R-:W-:-:S04]  /*fa10*/  MOV R3, 0x0 ;  /* 0x0000000000037802 */ /* 0x000fc80000000f00 */
[----:B------:R-:W-:Y:S05]  /*fa20*/  RET.REL.NODEC R2 `(kernel_cutlass_kernel_flash_attncuteflash_fwd_sm100FlashAttentionForwardSm100_object_at__tensor0000o9611101213_tensor0000o9611101213_tensor0000o9610111213_tensor0000o9611101213_tensorptrf_0) ;  /* 0xffffff0402747950 */ /* 0x000fea0003c3ffff */
        .weak           $__internal_2_$__cuda_sm10x_tcgen05_guardrail_trap_unallocated_columns_being_dealloced
        .type           $__internal_2_$__cuda_sm10x_tcgen05_guardrail_trap_unallocated_columns_being_dealloced,@function
        .size           $__internal_2_$__cuda_sm10x_tcgen05_guardrail_trap_unallocated_columns_being_dealloced,(.L_x_142 - $__internal_2_$__cuda_sm10x_tcgen05_guardrail_trap_unallocated_columns_being_dealloced)
$__internal_2_$__cuda_sm10x_tcgen05_guardrail_trap_unallocated_columns_being_dealloced:
[----:B------:R-:W-:Y:S05]  /*fa30*/  BPT.TRAP 0x1 ;  /* 0x000000040000795c */ /* 0x000fea0000300000 */
[----:B------:R-:W-:-:S04]  /*fa40*/  HFMA2 R3, -RZ, RZ, 0, 0 ;  /* 0x00000000ff037431 */ /* 0x000fc800000001ff */
[----:B------:R-:W-:Y:S05]  /*fa50*/  RET.REL.NODEC R2 `(kernel_cutlass_kernel_flash_attncuteflash_fwd_sm100FlashAttentionForwardSm100_object_at__tensor0000o9611101213_tensor0000o9611101213_tensor0000o9610111213_tensor0000o9611101213_tensorptrf_0) ;  /* 0xffffff0402687950 */ /* 0x000fea0003c3ffff */
.L_x_135:
[----:B------:R-:W-:-:S00]  /*fa60*/  BRA `(.L_x_135) ;  /* 0xfffffffc00fc7947 */ /* 0x000fc0000383ffff */
[----:B------:R-:W-:-:S00]  /*fa70*/  NOP ;  /* 0x0000000000007918 */ /* 0x000fc00000000000 */
        /* <DEDUP_REMOVED lines=8> */
.L_x_142:


//--------------------- .nv.shared.kernel_cutlass_kernel_flash_attncuteflash_fwd_sm100FlashAttentionForwardSm100_object_at__tensor0000o9611101213_tensor0000o9611101213_tensor0000o9610111213_tensor0000o9611101213_tensorptrf_0 --------------------------
	.section	.nv.shared.kernel_cutlass_kernel_flash_attncuteflash_fwd_sm100FlashAttentionForwardSm100_object_at__tensor0000o9611101213_tensor0000o9611101213_tensor0000o9610111213_tensor0000o9611101213_tensorptrf_0,"aw",@nobits
	.sectionflags	@""
	.align	1024
	.zero		1024


//--------------------- .nv.shared.reserved.0     --------------------------
	.section	.nv.shared.reserved.0,"aw",@nobits
	.align	8
	.weak		__nv_reservedSMEM_offset_0_alias
	.size		__nv_reservedSMEM_offset_0_alias, 0, 64
	.other		__nv_reservedSMEM_offset_0_alias,@"STO_CUDA_RESERVED_SHARED STV_DEFAULT"
__nv_reservedSMEM_offset_0_alias:
	.zero		0
.nv.shared.reserved.0:
	.zero		64
	.weak		__nv_reservedSMEM_allocation_phase
	.type		__nv_reservedSMEM_allocation_phase,@object
	.size		__nv_reservedSMEM_allocation_phase,(.L_0 - __nv_reservedSMEM_allocation_phase)
__nv_reservedSMEM_allocation_phase:
	.zero		1
.L_0:
	.zero		7
	.weak		__nv_reservedSMEM_devtool_atexit_pc
	.type		__nv_reservedSMEM_devtool_atexit_pc,@object
	.size		__nv_reservedSMEM_devtool_atexit_pc,(__nv_reservedSMEM_allocation_mask - __nv_reservedSMEM_devtool_atexit_pc)
__nv_reservedSMEM_devtool_atexit_pc:
	.zero		8
	.weak		__nv_reservedSMEM_allocation_mask
	.type		__nv_reservedSMEM_allocation_mask,@object
	.size		__nv_reservedSMEM_allocation_mask,(.L_2 - __nv_reservedSMEM_allocation_mask)
__nv_reservedSMEM_allocation_mask:
	.zero		4
.L_2:


//--------------------- .nv.constant0.kernel_cutlass_kernel_flash_attncuteflash_fwd_sm100FlashAttentionForwardSm100_object_at__tensor0000o9611101213_tensor0000o9611101213_tensor0000o9610111213_tensor0000o9611101213_tensorptrf_0 --------------------------
	.section	.nv.constant0.kernel_cutlass_kernel_flash_attncuteflash_fwd_sm100FlashAttentionForwardSm100_object_at__tensor0000o9611101213_tensor0000o9611101213_tensor0000o9610111213_tensor0000o9611101213_tensorptrf_0,"a",@progbits
	.sectionflags	@""
	.align	4
.nv.constant0.kernel_cutlass_kernel_flash_attncuteflash_fwd_sm100FlashAttentionForwardSm100_object_at__tensor0000o9611101213_tensor0000o9611101213_tensor0000o9610111213_tensor0000o9611101213_tensorptrf_0:
	.zero		1640


//--------------------- SYMBOLS --------------------------

	.type		.nv.reservedSmem.offset0,@object
	.size		.nv.reservedSmem.offset0,0x4
	.type		.nv.reservedSmem.cap,@object
	.size		.nv.reservedSmem.cap,0x4
